	.target	sm_100a

	.elftype	@"ET_EXEC"


//--------------------- .note.nv.tkinfo           --------------------------
	.section	.note.nv.tkinfo,"",@"SHT_NOTE"
	.sectionflags	@"SHF_NOTE_NV_TKINFO"
	.tkinfo
        /*0018*/ 	.word	0x00000002
        /*0030*/ 	.string	""
        /*0030*/ 	.string	"ptxas"
        /*0030*/ 	.string	"Cuda compilation tools, release 13.0, V13.0.88"
        /*0030*/ 	.string	"Build cuda_13.0.r13.0/compiler.36424714_0"
        /*0030*/ 	.string	"-arch sm_100a -m 64 "



//--------------------- .note.nv.cuinfo           --------------------------
	.section	.note.nv.cuinfo,"",@"SHT_NOTE"
	.sectionflags	@"SHF_NOTE_NV_CUINFO"
        /*0018*/ 	.short	0x0002
        /*001a*/ 	.short	0x0064
        /*001c*/ 	.short	0x0082
	.zero		2


//--------------------- .nv.info                  --------------------------
	.section	.nv.info,"",@"SHT_CUDA_INFO"
	.align	4


	//----- nvinfo : EIATTR_REGCOUNT
	.align		4
        /*0000*/ 	.byte	0x04, 0x2f
        /*0002*/ 	.short	(.L_19 - .L_18)
	.align		4
.L_18:
        /*0004*/ 	.word	index@(_ZN7cutlass13device_kernelINS_4gemm6kernel13GemmUniversalIN4cute5tupleIJiiiiEEENS1_10collective13CollectiveMmaINS1_46MainloopSm100TmaUmmaWarpSpecializedBlockScaledILi16ELi2ELi1ENS5_IJNS4_1CILi2EEESB_NSA_ILi1EEEEEEEENS5_IJNSA_ILi256EEESF_NSA_ILi64EEEEEENS5_IJNS_12float_e2m1_tENS_13float_ue4m3_tEEEENS5_IJNS5_IJlSC_lEEENS4_6LayoutINS5_IJNS5_IJNS5_IJNSA_ILi32EEENSA_ILi4EEEEEEiEEENS5_IJNS5_IJNSA_ILi16EEESO_EEEiEEENS5_IJSC_iEEEEEENS5_IJST_NS5_IJNS5_IJNSA_ILi0EEESC_EEENSA_ILi512EEEEEENS5_IJSW_iEEEEEEEEEEESK_S13_NS4_8TiledMMAINS4_8MMA_AtomIJNS4_23SM100_MMA_MXF4_2x1SM_SSISI_SI_fSJ_Li256ELi256ELi16ELNS4_4UMMA5MajorE0ELS18_0ELNS17_7ScaleInE0ELS19_0EEEEEENSM_INS5_IJSC_SC_SC_EEENS5_IJSW_SW_SW_EEEEENS5_IJNS4_10UnderscoreES1F_S1F_EEEEENS5_IJNS4_28SM100_TMA_2SM_LOAD_MULTICASTES1I_EEENS5_IJNS4_14ComposedLayoutINS4_7SwizzleILi1ELi4ELi3EEENS4_18smem_ptr_flag_bitsILi4EEENSM_INS5_IJNSA_ILi8EEESG_EEENS5_IJSG_SC_EEEEEEENSM_INS5_IJNS5_IJNS5_IJSP_SC_EEESS_EEESC_NS5_IJSC_SC_EEEEEENS5_IJNS5_IJNS5_IJSS_SY_EEESX_EEESW_NS5_IJSO_SY_EEEEEEEEEEEvNS4_8identityENS5_IJNS4_18SM100_TMA_2SM_LOADES1I_EEENS5_IJS1T_NSM_INS5_IJNS5_IJNS5_IJSP_SB_EEESS_EEESC_S1W_EEENS5_IJS1Z_SW_NS5_IJSO_NSA_ILi1024EEEEEEEEEEEEEEvS24_EENS_8epilogue10collective18CollectiveEpilogueINS2G_23Sm100TmaWarpSpecializedILi4ELi2ELi64ELb1ELb0EEEJNS5_IJNSA_ILi128EEESF_SG_EEENS5_IJNSM_IS2L_SC_EENSM_ISG_SC_EEEEENS_10bfloat16_tESL_S2Q_SL_NS2G_6fusion15FusionCallbacksIS2K_NS2R_17LinearCombinationIS2Q_fS2Q_fLNS_15FloatRoundStyleE2EEES2M_S2P_JEEENS4_5SM1004TMEM4LOAD26SM100_TMEM_LOAD_32dp32b64xENS4_13SM90_TMA_LOADENS1K_INS1L_ILi3ELi4ELi3EEENS1N_ILi16EEES1S_EENS4_39AutoVectorizingCopyWithAssumedAlignmentILi128EEENS4_14SM90_TMA_STOREES34_S36_S36_EEEvvEEEEvNT_6ParamsE)
        /*0008*/ 	.word	0x000000a8


	//----- nvinfo : EIATTR_FRAME_SIZE
	.align		4
.L_19:
        /*000c*/ 	.byte	0x04, 0x11
        /*000e*/ 	.short	(.L_21 - .L_20)
	.align		4
.L_20:
        /*0010*/ 	.word	index@($__internal_2_$__cuda_sm10x_tcgen05_guardrail_trap_unallocated_columns_being_dealloced)
        /*0014*/ 	.word	0x00000000


	//----- nvinfo : EIATTR_FRAME_SIZE
	.align		4
.L_21:
        /*0018*/ 	.byte	0x04, 0x11
        /*001a*/ 	.short	(.L_23 - .L_22)
	.align		4
.L_22:
        /*001c*/ 	.word	index@($__internal_1_$__cuda_sm10x_tcgen05_guardrail_trap_phase_invalid_during_alloc)
        /*0020*/ 	.word	0x00000000


	//----- nvinfo : EIATTR_FRAME_SIZE
	.align		4
.L_23:
        /*0024*/ 	.byte	0x04, 0x11
        /*0026*/ 	.short	(.L_25 - .L_24)
	.align		4
.L_24:
        /*0028*/ 	.word	index@($__internal_0_$__cuda_sm10x_tcgen05_guardrail_trap_col_being_dealloced_not_returned_by_alloc)
        /*002c*/ 	.word	0x00000000


	//----- nvinfo : EIATTR_FRAME_SIZE
	.align		4
.L_25:
        /*0030*/ 	.byte	0x04, 0x11
        /*0032*/ 	.short	(.L_27 - .L_26)
	.align		4
.L_26:
        /*0034*/ 	.word	index@(_ZN7cutlass13device_kernelINS_4gemm6kernel13GemmUniversalIN4cute5tupleIJiiiiEEENS1_10collective13CollectiveMmaINS1_46MainloopSm100TmaUmmaWarpSpecializedBlockScaledILi16ELi2ELi1ENS5_IJNS4_1CILi2EEESB_NSA_ILi1EEEEEEEENS5_IJNSA_ILi256EEESF_NSA_ILi64EEEEEENS5_IJNS_12float_e2m1_tENS_13float_ue4m3_tEEEENS5_IJNS5_IJlSC_lEEENS4_6LayoutINS5_IJNS5_IJNS5_IJNSA_ILi32EEENSA_ILi4EEEEEEiEEENS5_IJNS5_IJNSA_ILi16EEESO_EEEiEEENS5_IJSC_iEEEEEENS5_IJST_NS5_IJNS5_IJNSA_ILi0EEESC_EEENSA_ILi512EEEEEENS5_IJSW_iEEEEEEEEEEESK_S13_NS4_8TiledMMAINS4_8MMA_AtomIJNS4_23SM100_MMA_MXF4_2x1SM_SSISI_SI_fSJ_Li256ELi256ELi16ELNS4_4UMMA5MajorE0ELS18_0ELNS17_7ScaleInE0ELS19_0EEEEEENSM_INS5_IJSC_SC_SC_EEENS5_IJSW_SW_SW_EEEEENS5_IJNS4_10UnderscoreES1F_S1F_EEEEENS5_IJNS4_28SM100_TMA_2SM_LOAD_MULTICASTES1I_EEENS5_IJNS4_14ComposedLayoutINS4_7SwizzleILi1ELi4ELi3EEENS4_18smem_ptr_flag_bitsILi4EEENSM_INS5_IJNSA_ILi8EEESG_EEENS5_IJSG_SC_EEEEEEENSM_INS5_IJNS5_IJNS5_IJSP_SC_EEESS_EEESC_NS5_IJSC_SC_EEEEEENS5_IJNS5_IJNS5_IJSS_SY_EEESX_EEESW_NS5_IJSO_SY_EEEEEEEEEEEvNS4_8identityENS5_IJNS4_18SM100_TMA_2SM_LOADES1I_EEENS5_IJS1T_NSM_INS5_IJNS5_IJNS5_IJSP_SB_EEESS_EEESC_S1W_EEENS5_IJS1Z_SW_NS5_IJSO_NSA_ILi1024EEEEEEEEEEEEEEvS24_EENS_8epilogue10collective18CollectiveEpilogueINS2G_23Sm100TmaWarpSpecializedILi4ELi2ELi64ELb1ELb0EEEJNS5_IJNSA_ILi128EEESF_SG_EEENS5_IJNSM_IS2L_SC_EENSM_ISG_SC_EEEEENS_10bfloat16_tESL_S2Q_SL_NS2G_6fusion15FusionCallbacksIS2K_NS2R_17LinearCombinationIS2Q_fS2Q_fLNS_15FloatRoundStyleE2EEES2M_S2P_JEEENS4_5SM1004TMEM4LOAD26SM100_TMEM_LOAD_32dp32b64xENS4_13SM90_TMA_LOADENS1K_INS1L_ILi3ELi4ELi3EEENS1N_ILi16EEES1S_EENS4_39AutoVectorizingCopyWithAssumedAlignmentILi128EEENS4_14SM90_TMA_STOREES34_S36_S36_EEEvvEEEEvNT_6ParamsE)
        /*0038*/ 	.word	0x00000000


	//----- nvinfo : EIATTR_MIN_STACK_SIZE
	.align		4
.L_27:
        /*003c*/ 	.byte	0x04, 0x12
        /*003e*/ 	.short	(.L_29 - .L_28)
	.align		4
.L_28:
        /*0040*/ 	.word	index@(_ZN7cutlass13device_kernelINS_4gemm6kernel13GemmUniversalIN4cute5tupleIJiiiiEEENS1_10collective13CollectiveMmaINS1_46MainloopSm100TmaUmmaWarpSpecializedBlockScaledILi16ELi2ELi1ENS5_IJNS4_1CILi2EEESB_NSA_ILi1EEEEEEEENS5_IJNSA_ILi256EEESF_NSA_ILi64EEEEEENS5_IJNS_12float_e2m1_tENS_13float_ue4m3_tEEEENS5_IJNS5_IJlSC_lEEENS4_6LayoutINS5_IJNS5_IJNS5_IJNSA_ILi32EEENSA_ILi4EEEEEEiEEENS5_IJNS5_IJNSA_ILi16EEESO_EEEiEEENS5_IJSC_iEEEEEENS5_IJST_NS5_IJNS5_IJNSA_ILi0EEESC_EEENSA_ILi512EEEEEENS5_IJSW_iEEEEEEEEEEESK_S13_NS4_8TiledMMAINS4_8MMA_AtomIJNS4_23SM100_MMA_MXF4_2x1SM_SSISI_SI_fSJ_Li256ELi256ELi16ELNS4_4UMMA5MajorE0ELS18_0ELNS17_7ScaleInE0ELS19_0EEEEEENSM_INS5_IJSC_SC_SC_EEENS5_IJSW_SW_SW_EEEEENS5_IJNS4_10UnderscoreES1F_S1F_EEEEENS5_IJNS4_28SM100_TMA_2SM_LOAD_MULTICASTES1I_EEENS5_IJNS4_14ComposedLayoutINS4_7SwizzleILi1ELi4ELi3EEENS4_18smem_ptr_flag_bitsILi4EEENSM_INS5_IJNSA_ILi8EEESG_EEENS5_IJSG_SC_EEEEEEENSM_INS5_IJNS5_IJNS5_IJSP_SC_EEESS_EEESC_NS5_IJSC_SC_EEEEEENS5_IJNS5_IJNS5_IJSS_SY_EEESX_EEESW_NS5_IJSO_SY_EEEEEEEEEEEvNS4_8identityENS5_IJNS4_18SM100_TMA_2SM_LOADES1I_EEENS5_IJS1T_NSM_INS5_IJNS5_IJNS5_IJSP_SB_EEESS_EEESC_S1W_EEENS5_IJS1Z_SW_NS5_IJSO_NSA_ILi1024EEEEEEEEEEEEEEvS24_EENS_8epilogue10collective18CollectiveEpilogueINS2G_23Sm100TmaWarpSpecializedILi4ELi2ELi64ELb1ELb0EEEJNS5_IJNSA_ILi128EEESF_SG_EEENS5_IJNSM_IS2L_SC_EENSM_ISG_SC_EEEEENS_10bfloat16_tESL_S2Q_SL_NS2G_6fusion15FusionCallbacksIS2K_NS2R_17LinearCombinationIS2Q_fS2Q_fLNS_15FloatRoundStyleE2EEES2M_S2P_JEEENS4_5SM1004TMEM4LOAD26SM100_TMEM_LOAD_32dp32b64xENS4_13SM90_TMA_LOADENS1K_INS1L_ILi3ELi4ELi3EEENS1N_ILi16EEES1S_EENS4_39AutoVectorizingCopyWithAssumedAlignmentILi128EEENS4_14SM90_TMA_STOREES34_S36_S36_EEEvvEEEEvNT_6ParamsE)
        /*0044*/ 	.word	0x00000000
.L_29:


//--------------------- .nv.compat                --------------------------
	.section	.nv.compat,"",@"SHT_CUDA_COMPAT_INFO"
	.align	4
        /*0000*/ 	.byte	0x02, 0x09, 0x01, 0x00, 0x02, 0x02, 0x02, 0x00, 0x02, 0x05, 0x05, 0x00, 0x03, 0x07, 0x01, 0x01
        /*0010*/ 	.byte	0x02, 0x03, 0x01, 0x00, 0x02, 0x06, 0x01, 0x00, 0x04, 0x0b, 0x08, 0x00, 0x09, 0x00, 0x00, 0x00
        /*0020*/ 	.byte	0x00, 0x00, 0x00, 0x00


//--------------------- .nv.info._ZN7cutlass13device_kernelINS_4gemm6kernel13GemmUniversalIN4cute5tupleIJiiiiEEENS1_10collective13CollectiveMmaINS1_46MainloopSm100TmaUmmaWarpSpecializedBlockScaledILi16ELi2ELi1ENS5_IJNS4_1CILi2EEESB_NSA_ILi1EEEEEEEENS5_IJNSA_ILi256EEESF_NSA_ILi64EEEEEENS5_IJNS_12float_e2m1_tENS_13float_ue4m3_tEEEENS5_IJNS5_IJlSC_lEEENS4_6LayoutINS5_IJNS5_IJNS5_IJNSA_ILi32EEENSA_ILi4EEEEEEiEEENS5_IJNS5_IJNSA_ILi16EEESO_EEEiEEENS5_IJSC_iEEEEEENS5_IJST_NS5_IJNS5_IJNSA_ILi0EEESC_EEENSA_ILi512EEEEEENS5_IJSW_iEEEEEEEEEEESK_S13_NS4_8TiledMMAINS4_8MMA_AtomIJNS4_23SM100_MMA_MXF4_2x1SM_SSISI_SI_fSJ_Li256ELi256ELi16ELNS4_4UMMA5MajorE0ELS18_0ELNS17_7ScaleInE0ELS19_0EEEEEENSM_INS5_IJSC_SC_SC_EEENS5_IJSW_SW_SW_EEEEENS5_IJNS4_10UnderscoreES1F_S1F_EEEEENS5_IJNS4_28SM100_TMA_2SM_LOAD_MULTICASTES1I_EEENS5_IJNS4_14ComposedLayoutINS4_7SwizzleILi1ELi4ELi3EEENS4_18smem_ptr_flag_bitsILi4EEENSM_INS5_IJNSA_ILi8EEESG_EEENS5_IJSG_SC_EEEEEEENSM_INS5_IJNS5_IJNS5_IJSP_SC_EEESS_EEESC_NS5_IJSC_SC_EEEEEENS5_IJNS5_IJNS5_IJSS_SY_EEESX_EEESW_NS5_IJSO_SY_EEEEEEEEEEEvNS4_8identityENS5_IJNS4_18SM100_TMA_2SM_LOADES1I_EEENS5_IJS1T_NSM_INS5_IJNS5_IJNS5_IJSP_SB_EEESS_EEESC_S1W_EEENS5_IJS1Z_SW_NS5_IJSO_NSA_ILi1024EEEEEEEEEEEEEEvS24_EENS_8epilogue10collective18CollectiveEpilogueINS2G_23Sm100TmaWarpSpecializedILi4ELi2ELi64ELb1ELb0EEEJNS5_IJNSA_ILi128EEESF_SG_EEENS5_IJNSM_IS2L_SC_EENSM_ISG_SC_EEEEENS_10bfloat16_tESL_S2Q_SL_NS2G_6fusion15FusionCallbacksIS2K_NS2R_17LinearCombinationIS2Q_fS2Q_fLNS_15FloatRoundStyleE2EEES2M_S2P_JEEENS4_5SM1004TMEM4LOAD26SM100_TMEM_LOAD_32dp32b64xENS4_13SM90_TMA_LOADENS1K_INS1L_ILi3ELi4ELi3EEENS1N_ILi16EEES1S_EENS4_39AutoVectorizingCopyWithAssumedAlignmentILi128EEENS4_14SM90_TMA_STOREES34_S36_S36_EEEvvEEEEvNT_6ParamsE --------------------------
	.section	.nv.info._ZN7cutlass13device_kernelINS_4gemm6kernel13GemmUniversalIN4cute5tupleIJiiiiEEENS1_10collective13CollectiveMmaINS1_46MainloopSm100TmaUmmaWarpSpecializedBlockScaledILi16ELi2ELi1ENS5_IJNS4_1CILi2EEESB_NSA_ILi1EEEEEEEENS5_IJNSA_ILi256EEESF_NSA_ILi64EEEEEENS5_IJNS_12float_e2m1_tENS_13float_ue4m3_tEEEENS5_IJNS5_IJlSC_lEEENS4_6LayoutINS5_IJNS5_IJNS5_IJNSA_ILi32EEENSA_ILi4EEEEEEiEEENS5_IJNS5_IJNSA_ILi16EEESO_EEEiEEENS5_IJSC_iEEEEEENS5_IJST_NS5_IJNS5_IJNSA_ILi0EEESC_EEENSA_ILi512EEEEEENS5_IJSW_iEEEEEEEEEEESK_S13_NS4_8TiledMMAINS4_8MMA_AtomIJNS4_23SM100_MMA_MXF4_2x1SM_SSISI_SI_fSJ_Li256ELi256ELi16ELNS4_4UMMA5MajorE0ELS18_0ELNS17_7ScaleInE0ELS19_0EEEEEENSM_INS5_IJSC_SC_SC_EEENS5_IJSW_SW_SW_EEEEENS5_IJNS4_10UnderscoreES1F_S1F_EEEEENS5_IJNS4_28SM100_TMA_2SM_LOAD_MULTICASTES1I_EEENS5_IJNS4_14ComposedLayoutINS4_7SwizzleILi1ELi4ELi3EEENS4_18smem_ptr_flag_bitsILi4EEENSM_INS5_IJNSA_ILi8EEESG_EEENS5_IJSG_SC_EEEEEEENSM_INS5_IJNS5_IJNS5_IJSP_SC_EEESS_EEESC_NS5_IJSC_SC_EEEEEENS5_IJNS5_IJNS5_IJSS_SY_EEESX_EEESW_NS5_IJSO_SY_EEEEEEEEEEEvNS4_8identityENS5_IJNS4_18SM100_TMA_2SM_LOADES1I_EEENS5_IJS1T_NSM_INS5_IJNS5_IJNS5_IJSP_SB_EEESS_EEESC_S1W_EEENS5_IJS1Z_SW_NS5_IJSO_NSA_ILi1024EEEEEEEEEEEEEEvS24_EENS_8epilogue10collective18CollectiveEpilogueINS2G_23Sm100TmaWarpSpecializedILi4ELi2ELi64ELb1ELb0EEEJNS5_IJNSA_ILi128EEESF_SG_EEENS5_IJNSM_IS2L_SC_EENSM_ISG_SC_EEEEENS_10bfloat16_tESL_S2Q_SL_NS2G_6fusion15FusionCallbacksIS2K_NS2R_17LinearCombinationIS2Q_fS2Q_fLNS_15FloatRoundStyleE2EEES2M_S2P_JEEENS4_5SM1004TMEM4LOAD26SM100_TMEM_LOAD_32dp32b64xENS4_13SM90_TMA_LOADENS1K_INS1L_ILi3ELi4ELi3EEENS1N_ILi16EEES1S_EENS4_39AutoVectorizingCopyWithAssumedAlignmentILi128EEENS4_14SM90_TMA_STOREES34_S36_S36_EEEvvEEEEvNT_6ParamsE,"",@"SHT_CUDA_INFO"
	.sectionflags	@""
	.align	4


	//----- nvinfo : EIATTR_CUDA_API_VERSION
	.align		4
        /*0000*/ 	.byte	0x04, 0x37
        /*0002*/ 	.short	(.L_31 - .L_30)
.L_30:
        /*0004*/ 	.word	0x00000082


	//----- nvinfo : EIATTR_KPARAM_INFO
	.align		4
.L_31:
        /*0008*/ 	.byte	0x04, 0x17
        /*000a*/ 	.short	(.L_33 - .L_32)
.L_32:
        /*000c*/ 	.word	0x00000000
        /*0010*/ 	.short	0x0000
        /*0012*/ 	.short	0x0000
        /*0014*/ 	.byte	0x00, 0xf0, 0x01, 0x30


	//----- nvinfo : EIATTR_AT_ENTRY_FRAGMENTS
	.align		4
.L_33:
        /*0018*/ 	.byte	0x04, 0x4f
        /*001a*/ 	.short	(.L_35 - .L_34)


	//   ....[0]....
.L_34:
        /*001c*/ 	.word	0x00000007


	//----- nvinfo : EIATTR_RESERVED_SMEM_USED
	.align		4
.L_35:
        /*0020*/ 	.byte	0x01, 0x41
	.zero		2


	//----- nvinfo : EIATTR_SPARSE_MMA_MASK
	.align		4
        /*0024*/ 	.byte	0x03, 0x50
        /*0026*/ 	.short	0x0000


	//----- nvinfo : EIATTR_TCGEN05_2CTA_USED
	.align		4
        /*0028*/ 	.byte	0x01, 0x52
	.zero		2


	//----- nvinfo : EIATTR_MAXREG_COUNT
	.align		4
        /*002c*/ 	.byte	0x03, 0x1b
        /*002e*/ 	.short	0x00ff


	//----- nvinfo : EIATTR_NUM_BARRIERS
	.align		4
        /*0030*/ 	.byte	0x02, 0x4c
        /*0032*/ 	.byte	0x07
	.zero		1


	//----- nvinfo : EIATTR_EXTERNS
	.align		4
        /*0034*/ 	.byte	0x04, 0x0f
        /*0036*/ 	.short	(.L_37 - .L_36)


	//   ....[0]....
	.align		4
.L_36:
        /*0038*/ 	.word	index@(__assertfail)


	//----- nvinfo : EIATTR_MERCURY_ISA_VERSION
	.align		4
.L_37:
        /*003c*/ 	.byte	0x03, 0x5f
        /*003e*/ 	.short	0x0101


	//----- nvinfo : EIATTR_INT_WARP_WIDE_INSTR_OFFSETS
	.align		4
        /*0040*/ 	.byte	0x04, 0x31
        /*0042*/ 	.short	(.L_39 - .L_38)


	//   ....[0]....
.L_38:
        /*0044*/ 	.word	0x00000f80


	//   ....[1]....
        /*0048*/ 	.word	0x00001030


	//   ....[2]....
        /*004c*/ 	.word	0x00004f80


	//   ....[3]....
        /*0050*/ 	.word	0x00004fa0


	//   ....[4]....
        /*0054*/ 	.word	0x00004fd0


	//   ....[5]....
        /*0058*/ 	.word	0x00005b70


	//   ....[6]....
        /*005c*/ 	.word	0x00005be0


	//   ....[7]....
        /*0060*/ 	.word	0x00005d20


	//   ....[8]....
        /*0064*/ 	.word	0x00005e20


	//   ....[9]....
        /*0068*/ 	.word	0x00005e90


	//   ....[10]....
        /*006c*/ 	.word	0x00005f90


	//   ....[11]....
        /*0070*/ 	.word	0x00006020


	//   ....[12]....
        /*0074*/ 	.word	0x000060d0


	//----- nvinfo : EIATTR_COOP_GROUP_MASK_REGIDS
	.align		4
.L_39:
        /*0078*/ 	.byte	0x04, 0x29
        /*007a*/ 	.short	(.L_41 - .L_40)


	//   ....[0]....
.L_40:
        /*007c*/ 	.word	0xffffffff


	//   ....[1]....
        /*0080*/ 	.word	0xffffffff


	//   ....[2]....
        /*0084*/ 	.word	0xffffffff


	//   ....[3]....
        /*0088*/ 	.word	0xffffffff


	//   ....[4]....
        /*008c*/ 	.word	0xffffffff


	//   ....[5]....
        /*0090*/ 	.word	0xffffffff


	//   ....[6]....
        /*0094*/ 	.word	0xffffffff


	//   ....[7]....
        /*0098*/ 	.word	0xffffffff


	//   ....[8]....
        /*009c*/ 	.word	0xffffffff


	//   ....[9]....
        /*00a0*/ 	.word	0xffffffff


	//   ....[10]....
        /*00a4*/ 	.word	0xffffffff


	//   ....[11]....
        /*00a8*/ 	.word	0xffffffff


	//   ....[12]....
        /*00ac*/ 	.word	0xffffffff


	//   ....[13]....
        /*00b0*/ 	.word	0xffffffff


	//----- nvinfo : EIATTR_COOP_GROUP_INSTR_OFFSETS
	.align		4
.L_41:
        /*00b4*/ 	.byte	0x04, 0x28
        /*00b6*/ 	.short	(.L_43 - .L_42)


	//   ....[0]....
.L_42:
        /*00b8*/ 	.word	0x000000a0


	//   ....[1]....
        /*00bc*/ 	.word	0x00000570


	//   ....[2]....
        /*00c0*/ 	.word	0x000008f0


	//   ....[3]....
        /*00c4*/ 	.word	0x00000a90


	//   ....[4]....
        /*00c8*/ 	.word	0x00000b90


	//   ....[5]....
        /*00cc*/ 	.word	0x00000d00


	//   ....[6]....
        /*00d0*/ 	.word	0x00000e40


	//   ....[7]....
        /*00d4*/ 	.word	0x000010a0


	//   ....[8]....
        /*00d8*/ 	.word	0x00002800


	//   ....[9]....
        /*00dc*/ 	.word	0x00003db0


	//   ....[10]....
        /*00e0*/ 	.word	0x000042a0


	//   ....[11]....
        /*00e4*/ 	.word	0x000042d0


	//   ....[12]....
        /*00e8*/ 	.word	0x00004e60


	//   ....[13]....
        /*00ec*/ 	.word	0x00005090


	//----- nvinfo : EIATTR_VRC_CTA_INIT_COUNT
	.align		4
.L_43:
        /*00f0*/ 	.byte	0x02, 0x4a
        /*00f2*/ 	.byte	0x80
	.zero		1


	//----- nvinfo : EIATTR_SYSCALL_OFFSETS
	.align		4
        /*00f4*/ 	.byte	0x04, 0x46
        /*00f6*/ 	.short	(.L_45 - .L_44)


	//   ....[0]....
.L_44:
        /*00f8*/ 	.word	0x00006dc0


	//   ....[1]....
        /*00fc*/ 	.word	0x00006eb0


	//   ....[2]....
        /*0100*/ 	.word	0x000078d0


	//   ....[3]....
        /*0104*/ 	.word	0x00008da0


	//   ....[4]....
        /*0108*/ 	.word	0x0000a200


	//   ....[5]....
        /*010c*/ 	.word	0x0000b640


	//----- nvinfo : EIATTR_MBARRIER_INSTR_OFFSETS
	.align		4
.L_45:
        /*0110*/ 	.byte	0x04, 0x39
        /*0112*/ 	.short	(.L_47 - .L_46)


	//   ....[0]....
.L_46:
        /*0114*/ 	.word	0x000006d0
        /*0118*/ 	.word	0x000000ff
        /*011c*/ 	.word	0x00000000
        /*0120*/ 	.short	0x0100
        /*0122*/ 	.byte	0x04
	.zero		1


	//   ....[1]....
        /*0124*/ 	.word	0x000006e0
        /*0128*/ 	.word	0x000000ff
        /*012c*/ 	.word	0x00000080
        /*0130*/ 	.short	0x0100
        /*0132*/ 	.byte	0x04
	.zero		1


	//   ....[2]....
        /*0134*/ 	.word	0x000006f0
        /*0138*/ 	.word	0x000000ff
        /*013c*/ 	.word	0x00000008
        /*0140*/ 	.short	0x0100
        /*0142*/ 	.byte	0x04
	.zero		1


	//   ....[3]....
        /*0144*/ 	.word	0x00000700
        /*0148*/ 	.word	0x000000ff
        /*014c*/ 	.word	0x00000088
        /*0150*/ 	.short	0x0100
        /*0152*/ 	.byte	0x04
	.zero		1


	//   ....[4]....
        /*0154*/ 	.word	0x00000710
        /*0158*/ 	.word	0x000000ff
        /*015c*/ 	.word	0x00000010
        /*0160*/ 	.short	0x0100
        /*0162*/ 	.byte	0x04
	.zero		1


	//   ....[5]....
        /*0164*/ 	.word	0x00000720
        /*0168*/ 	.word	0x000000ff
        /*016c*/ 	.word	0x00000090
        /*0170*/ 	.short	0x0100
        /*0172*/ 	.byte	0x04
	.zero		1


	//   ....[6]....
        /*0174*/ 	.word	0x00000730
        /*0178*/ 	.word	0x000000ff
        /*017c*/ 	.word	0x00000018
        /*0180*/ 	.short	0x0100
        /*0182*/ 	.byte	0x04
	.zero		1


	//   ....[7]....
        /*0184*/ 	.word	0x00000740
        /*0188*/ 	.word	0x000000ff
        /*018c*/ 	.word	0x00000098
        /*0190*/ 	.short	0x0100
        /*0192*/ 	.byte	0x04
	.zero		1


	//   ....[8]....
        /*0194*/ 	.word	0x00000750
        /*0198*/ 	.word	0x000000ff
        /*019c*/ 	.word	0x00000020
        /*01a0*/ 	.short	0x0100
        /*01a2*/ 	.byte	0x04
	.zero		1


	//   ....[9]....
        /*01a4*/ 	.word	0x00000760
        /*01a8*/ 	.word	0x000000ff
        /*01ac*/ 	.word	0x000000a0
        /*01b0*/ 	.short	0x0100
        /*01b2*/ 	.byte	0x04
	.zero		1


	//   ....[10]....
        /*01b4*/ 	.word	0x00000770
        /*01b8*/ 	.word	0x000000ff
        /*01bc*/ 	.word	0x00000028
        /*01c0*/ 	.short	0x0100
        /*01c2*/ 	.byte	0x04
	.zero		1


	//   ....[11]....
        /*01c4*/ 	.word	0x00000780
        /*01c8*/ 	.word	0x000000ff
        /*01cc*/ 	.word	0x000000a8
        /*01d0*/ 	.short	0x0100
        /*01d2*/ 	.byte	0x04
	.zero		1


	//   ....[12]....
        /*01d4*/ 	.word	0x00000790
        /*01d8*/ 	.word	0x000000ff
        /*01dc*/ 	.word	0x00000030
        /*01e0*/ 	.short	0x0100
        /*01e2*/ 	.byte	0x04
	.zero		1


	//   ....[13]....
        /*01e4*/ 	.word	0x000007a0
        /*01e8*/ 	.word	0x000000ff
        /*01ec*/ 	.word	0x000000b0
        /*01f0*/ 	.short	0x0100
        /*01f2*/ 	.byte	0x04
	.zero		1


	//   ....[14]....
        /*01f4*/ 	.word	0x000007b0
        /*01f8*/ 	.word	0x000000ff
        /*01fc*/ 	.word	0x00000038
        /*0200*/ 	.short	0x0100
        /*0202*/ 	.byte	0x04
	.zero		1


	//   ....[15]....
        /*0204*/ 	.word	0x000007c0
        /*0208*/ 	.word	0x000000ff
        /*020c*/ 	.word	0x000000b8
        /*0210*/ 	.short	0x0100
        /*0212*/ 	.byte	0x04
	.zero		1


	//   ....[16]....
        /*0214*/ 	.word	0x000007d0
        /*0218*/ 	.word	0x000000ff
        /*021c*/ 	.word	0x00000040
        /*0220*/ 	.short	0x0100
        /*0222*/ 	.byte	0x04
	.zero		1


	//   ....[17]....
        /*0224*/ 	.word	0x000007e0
        /*0228*/ 	.word	0x000000ff
        /*022c*/ 	.word	0x000000c0
        /*0230*/ 	.short	0x0100
        /*0232*/ 	.byte	0x04
	.zero		1


	//   ....[18]....
        /*0234*/ 	.word	0x000007f0
        /*0238*/ 	.word	0x000000ff
        /*023c*/ 	.word	0x00000048
        /*0240*/ 	.short	0x0100
        /*0242*/ 	.byte	0x04
	.zero		1


	//   ....[19]....
        /*0244*/ 	.word	0x00000800
        /*0248*/ 	.word	0x000000ff
        /*024c*/ 	.word	0x000000c8
        /*0250*/ 	.short	0x0100
        /*0252*/ 	.byte	0x04
	.zero		1


	//   ....[20]....
        /*0254*/ 	.word	0x00000810
        /*0258*/ 	.word	0x000000ff
        /*025c*/ 	.word	0x00000050
        /*0260*/ 	.short	0x0100
        /*0262*/ 	.byte	0x04
	.zero		1


	//   ....[21]....
        /*0264*/ 	.word	0x00000820
        /*0268*/ 	.word	0x000000ff
        /*026c*/ 	.word	0x000000d0
        /*0270*/ 	.short	0x0100
        /*0272*/ 	.byte	0x04
	.zero		1


	//   ....[22]....
        /*0274*/ 	.word	0x00000830
        /*0278*/ 	.word	0x000000ff
        /*027c*/ 	.word	0x00000058
        /*0280*/ 	.short	0x0100
        /*0282*/ 	.byte	0x04
	.zero		1


	//   ....[23]....
        /*0284*/ 	.word	0x00000840
        /*0288*/ 	.word	0x000000ff
        /*028c*/ 	.word	0x000000d8
        /*0290*/ 	.short	0x0100
        /*0292*/ 	.byte	0x04
	.zero		1


	//   ....[24]....
        /*0294*/ 	.word	0x00000850
        /*0298*/ 	.word	0x000000ff
        /*029c*/ 	.word	0x00000060
        /*02a0*/ 	.short	0x0100
        /*02a2*/ 	.byte	0x04
	.zero		1


	//   ....[25]....
        /*02a4*/ 	.word	0x00000860
        /*02a8*/ 	.word	0x000000ff
        /*02ac*/ 	.word	0x000000e0
        /*02b0*/ 	.short	0x0100
        /*02b2*/ 	.byte	0x04
	.zero		1


	//   ....[26]....
        /*02b4*/ 	.word	0x00000870
        /*02b8*/ 	.word	0x000000ff
        /*02bc*/ 	.word	0x00000068
        /*02c0*/ 	.short	0x0100
        /*02c2*/ 	.byte	0x04
	.zero		1


	//   ....[27]....
        /*02c4*/ 	.word	0x00000880
        /*02c8*/ 	.word	0x000000ff
        /*02cc*/ 	.word	0x000000e8
        /*02d0*/ 	.short	0x0100
        /*02d2*/ 	.byte	0x04
	.zero		1


	//   ....[28]....
        /*02d4*/ 	.word	0x00000890
        /*02d8*/ 	.word	0x000000ff
        /*02dc*/ 	.word	0x00000070
        /*02e0*/ 	.short	0x0100
        /*02e2*/ 	.byte	0x04
	.zero		1


	//   ....[29]....
        /*02e4*/ 	.word	0x000008a0
        /*02e8*/ 	.word	0x000000ff
        /*02ec*/ 	.word	0x000000f0
        /*02f0*/ 	.short	0x0100
        /*02f2*/ 	.byte	0x04
	.zero		1


	//   ....[30]....
        /*02f4*/ 	.word	0x000008b0
        /*02f8*/ 	.word	0x000000ff
        /*02fc*/ 	.word	0x00000078
        /*0300*/ 	.short	0x0100
        /*0302*/ 	.byte	0x04
	.zero		1


	//   ....[31]....
        /*0304*/ 	.word	0x000008c0
        /*0308*/ 	.word	0x000000ff
        /*030c*/ 	.word	0x000000f8
        /*0310*/ 	.short	0x0100
        /*0312*/ 	.byte	0x04
	.zero		1


	//   ....[32]....
        /*0314*/ 	.word	0x00000a00
        /*0318*/ 	.word	0x000000ff
        /*031c*/ 	.word	0x00000100
        /*0320*/ 	.short	0x0100
        /*0322*/ 	.byte	0x04
	.zero		1


	//   ....[33]....
        /*0324*/ 	.word	0x00000a10
        /*0328*/ 	.word	0x000000ff
        /*032c*/ 	.word	0x00000120
        /*0330*/ 	.short	0x0100
        /*0332*/ 	.byte	0x04
	.zero		1


	//   ....[34]....
        /*0334*/ 	.word	0x00000a20
        /*0338*/ 	.word	0x000000ff
        /*033c*/ 	.word	0x00000108
        /*0340*/ 	.short	0x0100
        /*0342*/ 	.byte	0x04
	.zero		1


	//   ....[35]....
        /*0344*/ 	.word	0x00000a30
        /*0348*/ 	.word	0x000000ff
        /*034c*/ 	.word	0x00000128
        /*0350*/ 	.short	0x0100
        /*0352*/ 	.byte	0x04
	.zero		1


	//   ....[36]....
        /*0354*/ 	.word	0x00000a40
        /*0358*/ 	.word	0x000000ff
        /*035c*/ 	.word	0x00000110
        /*0360*/ 	.short	0x0100
        /*0362*/ 	.byte	0x04
	.zero		1


	//   ....[37]....
        /*0364*/ 	.word	0x00000a50
        /*0368*/ 	.word	0x000000ff
        /*036c*/ 	.word	0x00000130
        /*0370*/ 	.short	0x0100
        /*0372*/ 	.byte	0x04
	.zero		1


	//   ....[38]....
        /*0374*/ 	.word	0x00000a60
        /*0378*/ 	.word	0x000000ff
        /*037c*/ 	.word	0x00000118
        /*0380*/ 	.short	0x0100
        /*0382*/ 	.byte	0x04
	.zero		1


	//   ....[39]....
        /*0384*/ 	.word	0x00000a70
        /*0388*/ 	.word	0x000000ff
        /*038c*/ 	.word	0x00000138
        /*0390*/ 	.short	0x0100
        /*0392*/ 	.byte	0x04
	.zero		1


	//   ....[40]....
        /*0394*/ 	.word	0x00000b60
        /*0398*/ 	.word	0x000000ff
        /*039c*/ 	.word	0x00000140
        /*03a0*/ 	.short	0x0100
        /*03a2*/ 	.byte	0x06
	.zero		1


	//   ....[41]....
        /*03a4*/ 	.word	0x00000b70
        /*03a8*/ 	.word	0x000000ff
        /*03ac*/ 	.word	0x00000148
        /*03b0*/ 	.short	0x0100
        /*03b2*/ 	.byte	0x06
	.zero		1


	//   ....[42]....
        /*03b4*/ 	.word	0x00000cb0
        /*03b8*/ 	.word	0x000000ff
        /*03bc*/ 	.word	0x00000150
        /*03c0*/ 	.short	0x0100
        /*03c2*/ 	.byte	0x06
	.zero		1


	//   ....[43]....
        /*03c4*/ 	.word	0x00000cc0
        /*03c8*/ 	.word	0x000000ff
        /*03cc*/ 	.word	0x00000160
        /*03d0*/ 	.short	0x0100
        /*03d2*/ 	.byte	0x06
	.zero		1


	//   ....[44]....
        /*03d4*/ 	.word	0x00000cd0
        /*03d8*/ 	.word	0x000000ff
        /*03dc*/ 	.word	0x00000158
        /*03e0*/ 	.short	0x0100
        /*03e2*/ 	.byte	0x06
	.zero		1


	//   ....[45]....
        /*03e4*/ 	.word	0x00000ce0
        /*03e8*/ 	.word	0x000000ff
        /*03ec*/ 	.word	0x00000168
        /*03f0*/ 	.short	0x0100
        /*03f2*/ 	.byte	0x06
	.zero		1


	//   ....[46]....
        /*03f4*/ 	.word	0x00000e10
        /*03f8*/ 	.word	0x000000ff
        /*03fc*/ 	.word	0x00000170
        /*0400*/ 	.short	0x0100
        /*0402*/ 	.byte	0x04
	.zero		1


	//   ....[47]....
        /*0404*/ 	.word	0x00000e20
        /*0408*/ 	.word	0x000000ff
        /*040c*/ 	.word	0x00000178
        /*0410*/ 	.short	0x0100
        /*0412*/ 	.byte	0x04
	.zero		1


	//   ....[48]....
        /*0414*/ 	.word	0x00000f20
        /*0418*/ 	.word	0x000000ff
        /*041c*/ 	.word	0x00000180
        /*0420*/ 	.short	0x0100
        /*0422*/ 	.byte	0x04
	.zero		1


	//   ....[49]....
        /*0424*/ 	.word	0x00000f30
        /*0428*/ 	.word	0x000000ff
        /*042c*/ 	.word	0x00000190
        /*0430*/ 	.short	0x0100
        /*0432*/ 	.byte	0x04
	.zero		1


	//   ....[50]....
        /*0434*/ 	.word	0x00000f40
        /*0438*/ 	.word	0x000000ff
        /*043c*/ 	.word	0x00000188
        /*0440*/ 	.short	0x0100
        /*0442*/ 	.byte	0x04
	.zero		1


	//   ....[51]....
        /*0444*/ 	.word	0x00000f50
        /*0448*/ 	.word	0x000000ff
        /*044c*/ 	.word	0x00000198
        /*0450*/ 	.short	0x0100
        /*0452*/ 	.byte	0x04
	.zero		1


	//   ....[52]....
        /*0454*/ 	.word	0x00001050
        /*0458*/ 	.word	0x000000ff
        /*045c*/ 	.word	0x000001a0
        /*0460*/ 	.short	0x0100
        /*0462*/ 	.byte	0x06
	.zero		1


	//   ....[53]....
        /*0464*/ 	.word	0x00001d50
        /*0468*/ 	.word	0x00000000
        /*046c*/ 	.word	0x00000190
        /*0470*/ 	.short	0x010a
        /*0472*/ 	.byte	0xff
	.zero		1


	//   ....[54]....
        /*0474*/ 	.word	0x00001d70
        /*0478*/ 	.word	0x00000000
        /*047c*/ 	.word	0x00000180
        /*0480*/ 	.short	0x0101
        /*0482*/ 	.byte	0xff
	.zero		1


	//   ....[55]....
        /*0484*/ 	.word	0x00001e30
        /*0488*/ 	.word	0x000000ff
        /*048c*/ 	.word	0x00000080
        /*0490*/ 	.short	0x010a
        /*0492*/ 	.byte	0x04
	.zero		1


	//   ....[56]....
        /*0494*/ 	.word	0x00001f30
        /*0498*/ 	.word	0x000000ff
        /*049c*/ 	.word	0x00000080
        /*04a0*/ 	.short	0x010a
        /*04a2*/ 	.byte	0x05
	.zero		1


	//   ....[57]....
        /*04a4*/ 	.word	0x000020a0
        /*04a8*/ 	.word	0x000000ff
        /*04ac*/ 	.word	0x00000080
        /*04b0*/ 	.short	0x010a
        /*04b2*/ 	.byte	0x06
	.zero		1


	//   ....[58]....
        /*04b4*/ 	.word	0x00002360
        /*04b8*/ 	.word	0x000000ff
        /*04bc*/ 	.word	0x00000148
        /*04c0*/ 	.short	0x0101
        /*04c2*/ 	.byte	0x07
	.zero		1


	//   ....[59]....
        /*04c4*/ 	.word	0x00002380
        /*04c8*/ 	.word	0x000000ff
        /*04cc*/ 	.word	0x00000080
        /*04d0*/ 	.short	0x010a
        /*04d2*/ 	.byte	0x04
	.zero		1


	//   ....[60]....
        /*04d4*/ 	.word	0x00002400
        /*04d8*/ 	.word	0x000000ff
        /*04dc*/ 	.word	0x00000080
        /*04e0*/ 	.short	0x010a
        /*04e2*/ 	.byte	0x06
	.zero		1


	//   ....[61]....
        /*04e4*/ 	.word	0x00002540
        /*04e8*/ 	.word	0x000000ff
        /*04ec*/ 	.word	0x00000080
        /*04f0*/ 	.short	0x010a
        /*04f2*/ 	.byte	0x04
	.zero		1


	//   ....[62]....
        /*04f4*/ 	.word	0x00002830
        /*04f8*/ 	.word	0x00000003
        /*04fc*/ 	.word	0x00000150
        /*0500*/ 	.short	0x010a
        /*0502*/ 	.byte	0xff
	.zero		1


	//   ....[63]....
        /*0504*/ 	.word	0x00002980
        /*0508*/ 	.word	0x00000000
        /*050c*/ 	.word	0x00000000
        /*0510*/ 	.short	0x0101
        /*0512*/ 	.byte	0xff
	.zero		1


	//   ....[64]....
        /*0514*/ 	.word	0x00002f40
        /*0518*/ 	.word	0x000000ff
        /*051c*/ 	.word	0x00000000
        /*0520*/ 	.short	0x010a
        /*0522*/ 	.byte	0x04
	.zero		1


	//   ....[65]....
        /*0524*/ 	.word	0x00002fd0
        /*0528*/ 	.word	0x000000ff
        /*052c*/ 	.word	0x00000000
        /*0530*/ 	.short	0x010a
        /*0532*/ 	.byte	0x05
	.zero		1


	//   ....[66]....
        /*0534*/ 	.word	0x00003060
        /*0538*/ 	.word	0x000000ff
        /*053c*/ 	.word	0x00000000
        /*0540*/ 	.short	0x010a
        /*0542*/ 	.byte	0x05
	.zero		1


	//   ....[67]....
        /*0544*/ 	.word	0x000030f0
        /*0548*/ 	.word	0x000000ff
        /*054c*/ 	.word	0x00000000
        /*0550*/ 	.short	0x010a
        /*0552*/ 	.byte	0x05
	.zero		1


	//   ....[68]....
        /*0554*/ 	.word	0x00003180
        /*0558*/ 	.word	0x000000ff
        /*055c*/ 	.word	0x00000000
        /*0560*/ 	.short	0x010a
        /*0562*/ 	.byte	0x05
	.zero		1


	//   ....[69]....
        /*0564*/ 	.word	0x00003210
        /*0568*/ 	.word	0x000000ff
        /*056c*/ 	.word	0x00000000
        /*0570*/ 	.short	0x010a
        /*0572*/ 	.byte	0x05
	.zero		1


	//   ....[70]....
        /*0574*/ 	.word	0x000032a0
        /*0578*/ 	.word	0x000000ff
        /*057c*/ 	.word	0x00000000
        /*0580*/ 	.short	0x010a
        /*0582*/ 	.byte	0x05
	.zero		1


	//   ....[71]....
        /*0584*/ 	.word	0x00003330
        /*0588*/ 	.word	0x000000ff
        /*058c*/ 	.word	0x00000000
        /*0590*/ 	.short	0x010a
        /*0592*/ 	.byte	0x05
	.zero		1


	//   ....[72]....
        /*0594*/ 	.word	0x000033c0
        /*0598*/ 	.word	0x000000ff
        /*059c*/ 	.word	0x00000000
        /*05a0*/ 	.short	0x010a
        /*05a2*/ 	.byte	0x05
	.zero		1


	//   ....[73]....
        /*05a4*/ 	.word	0x00003450
        /*05a8*/ 	.word	0x000000ff
        /*05ac*/ 	.word	0x00000000
        /*05b0*/ 	.short	0x010a
        /*05b2*/ 	.byte	0x05
	.zero		1


	//   ....[74]....
        /*05b4*/ 	.word	0x000034e0
        /*05b8*/ 	.word	0x000000ff
        /*05bc*/ 	.word	0x00000000
        /*05c0*/ 	.short	0x010a
        /*05c2*/ 	.byte	0x05
	.zero		1


	//   ....[75]....
        /*05c4*/ 	.word	0x00003570
        /*05c8*/ 	.word	0x000000ff
        /*05cc*/ 	.word	0x00000000
        /*05d0*/ 	.short	0x010a
        /*05d2*/ 	.byte	0x05
	.zero		1


	//   ....[76]....
        /*05d4*/ 	.word	0x00003600
        /*05d8*/ 	.word	0x000000ff
        /*05dc*/ 	.word	0x00000000
        /*05e0*/ 	.short	0x010a
        /*05e2*/ 	.byte	0x05
	.zero		1


	//   ....[77]....
        /*05e4*/ 	.word	0x00003690
        /*05e8*/ 	.word	0x000000ff
        /*05ec*/ 	.word	0x00000000
        /*05f0*/ 	.short	0x010a
        /*05f2*/ 	.byte	0x05
	.zero		1


	//   ....[78]....
        /*05f4*/ 	.word	0x00003720
        /*05f8*/ 	.word	0x000000ff
        /*05fc*/ 	.word	0x00000000
        /*0600*/ 	.short	0x010a
        /*0602*/ 	.byte	0x05
	.zero		1


	//   ....[79]....
        /*0604*/ 	.word	0x000037c0
        /*0608*/ 	.word	0x00000000
        /*060c*/ 	.word	0x00000000
        /*0610*/ 	.short	0x010a
        /*0612*/ 	.byte	0xff
	.zero		1


	//   ....[80]....
        /*0614*/ 	.word	0x00003900
        /*0618*/ 	.word	0x00000000
        /*061c*/ 	.word	0x00000180
        /*0620*/ 	.short	0x010a
        /*0622*/ 	.byte	0xff
	.zero		1


	//   ....[81]....
        /*0624*/ 	.word	0x00003970
        /*0628*/ 	.word	0x00000004
        /*062c*/ 	.word	0x00000000
        /*0630*/ 	.short	0x0101
        /*0632*/ 	.byte	0xff
	.zero		1


	//   ....[82]....
        /*0634*/ 	.word	0x00003990
        /*0638*/ 	.word	0x000000ff
        /*063c*/ 	.word	0x00000160
        /*0640*/ 	.short	0x010a
        /*0642*/ 	.byte	0x04
	.zero		1


	//   ....[83]....
        /*0644*/ 	.word	0x00003ab0
        /*0648*/ 	.word	0x00000000
        /*064c*/ 	.word	0x00000150
        /*0650*/ 	.short	0x010a
        /*0652*/ 	.byte	0xff
	.zero		1


	//   ....[84]....
        /*0654*/ 	.word	0x00003bb0
        /*0658*/ 	.word	0x00000000
        /*065c*/ 	.word	0x00000000
        /*0660*/ 	.short	0x0101
        /*0662*/ 	.byte	0xff
	.zero		1


	//   ....[85]....
        /*0664*/ 	.word	0x00003c40
        /*0668*/ 	.word	0x000000ff
        /*066c*/ 	.word	0x00000160
        /*0670*/ 	.short	0x0106
        /*0672*/ 	.byte	0x04
	.zero		1


	//   ....[86]....
        /*0674*/ 	.word	0x00003c60
        /*0678*/ 	.word	0x000000ff
        /*067c*/ 	.word	0x00000160
        /*0680*/ 	.short	0x010a
        /*0682*/ 	.byte	0x04
	.zero		1


	//   ....[87]....
        /*0684*/ 	.word	0x00003cf0
        /*0688*/ 	.word	0x000000ff
        /*068c*/ 	.word	0x00000160
        /*0690*/ 	.short	0x0106
        /*0692*/ 	.byte	0x07
	.zero		1


	//   ....[88]....
        /*0694*/ 	.word	0x00003d30
        /*0698*/ 	.word	0x00000000
        /*069c*/ 	.word	0x00000160
        /*06a0*/ 	.short	0x010a
        /*06a2*/ 	.byte	0xff
	.zero		1


	//   ....[89]....
        /*06a4*/ 	.word	0x00003fa0
        /*06a8*/ 	.word	0x000000ff
        /*06ac*/ 	.word	0x00000008
        /*06b0*/ 	.short	0x010a
        /*06b2*/ 	.byte	0x05
	.zero		1


	//   ....[90]....
        /*06b4*/ 	.word	0x00003fc0
        /*06b8*/ 	.word	0x000000ff
        /*06bc*/ 	.word	0x00000008
        /*06c0*/ 	.short	0x010a
        /*06c2*/ 	.byte	0x05
	.zero		1


	//   ....[91]....
        /*06c4*/ 	.word	0x00004150
        /*06c8*/ 	.word	0x000000ff
        /*06cc*/ 	.word	0x00000008
        /*06d0*/ 	.short	0x010a
        /*06d2*/ 	.byte	0x05
	.zero		1


	//   ....[92]....
        /*06d4*/ 	.word	0x00004170
        /*06d8*/ 	.word	0x000000ff
        /*06dc*/ 	.word	0x00000008
        /*06e0*/ 	.short	0x010a
        /*06e2*/ 	.byte	0x05
	.zero		1


	//   ....[93]....
        /*06e4*/ 	.word	0x00004230
        /*06e8*/ 	.word	0x000000ff
        /*06ec*/ 	.word	0x00000000
        /*06f0*/ 	.short	0x0101
        /*06f2*/ 	.byte	0x04
	.zero		1


	//   ....[94]....
        /*06f4*/ 	.word	0x00004600
        /*06f8*/ 	.word	0x00000000
        /*06fc*/ 	.word	0x00000150
        /*0700*/ 	.short	0x010a
        /*0702*/ 	.byte	0xff
	.zero		1


	//   ....[95]....
        /*0704*/ 	.word	0x000046c0
        /*0708*/ 	.word	0x00000000
        /*070c*/ 	.word	0x00000000
        /*0710*/ 	.short	0x0101
        /*0712*/ 	.byte	0xff
	.zero		1


	//   ....[96]....
        /*0714*/ 	.word	0x000047a0
        /*0718*/ 	.word	0x000000ff
        /*071c*/ 	.word	0x00000000
        /*0720*/ 	.short	0x010a
        /*0722*/ 	.byte	0x05
	.zero		1


	//   ....[97]....
        /*0724*/ 	.word	0x000047c0
        /*0728*/ 	.word	0x000000ff
        /*072c*/ 	.word	0x00000000
        /*0730*/ 	.short	0x010a
        /*0732*/ 	.byte	0x05
	.zero		1


	//   ....[98]....
        /*0734*/ 	.word	0x00004900
        /*0738*/ 	.word	0x000000ff
        /*073c*/ 	.word	0x00000000
        /*0740*/ 	.short	0x010a
        /*0742*/ 	.byte	0x07
	.zero		1


	//   ....[99]....
        /*0744*/ 	.word	0x00004940
        /*0748*/ 	.word	0x000000ff
        /*074c*/ 	.word	0x00000178
        /*0750*/ 	.short	0x010a
        /*0752*/ 	.byte	0x16
	.zero		1


	//   ....[100]....
        /*0754*/ 	.word	0x00004ac0
        /*0758*/ 	.word	0x000000ff
        /*075c*/ 	.word	0x00000000
        /*0760*/ 	.short	0x010a
        /*0762*/ 	.byte	0x06
	.zero		1


	//   ....[101]....
        /*0764*/ 	.word	0x00004c00
        /*0768*/ 	.word	0x000000ff
        /*076c*/ 	.word	0x00000000
        /*0770*/ 	.short	0x010a
        /*0772*/ 	.byte	0x04
	.zero		1


	//   ....[102]....
        /*0774*/ 	.word	0x00004e40
        /*0778*/ 	.word	0x000000ff
        /*077c*/ 	.word	0x000001a0
        /*0780*/ 	.short	0x010a
        /*0782*/ 	.byte	0x16
	.zero		1


	//   ....[103]....
        /*0784*/ 	.word	0x00005360
        /*0788*/ 	.word	0x0000000c
        /*078c*/ 	.word	0x00000150
        /*0790*/ 	.short	0x010a
        /*0792*/ 	.byte	0xff
	.zero		1


	//   ....[104]....
        /*0794*/ 	.word	0x000054d0
        /*0798*/ 	.word	0x00000000
        /*079c*/ 	.word	0x00000000
        /*07a0*/ 	.short	0x0101
        /*07a2*/ 	.byte	0xff
	.zero		1


	//   ....[105]....
        /*07a4*/ 	.word	0x00005960
        /*07a8*/ 	.word	0x000000ff
        /*07ac*/ 	.word	0x00000148
        /*07b0*/ 	.short	0x010a
        /*07b2*/ 	.byte	0x15
	.zero		1


	//   ....[106]....
        /*07b4*/ 	.word	0x00005ae0
        /*07b8*/ 	.word	0x000000ff
        /*07bc*/ 	.word	0x00000120
        /*07c0*/ 	.short	0x010a
        /*07c2*/ 	.byte	0x15
	.zero		1


	//   ....[107]....
        /*07c4*/ 	.word	0x00005cd0
        /*07c8*/ 	.word	0x000000ff
        /*07cc*/ 	.word	0x00000100
        /*07d0*/ 	.short	0x010b
        /*07d2*/ 	.byte	0x15
	.zero		1


	//   ....[108]....
        /*07d4*/ 	.word	0x00005ce0
        /*07d8*/ 	.word	0x000000ff
        /*07dc*/ 	.word	0x00000000
        /*07e0*/ 	.short	0x0101
        /*07e2*/ 	.byte	0x2f
	.zero		1


	//   ....[109]....
        /*07e4*/ 	.word	0x00005cf0
        /*07e8*/ 	.word	0x000000ff
        /*07ec*/ 	.word	0x00000128
        /*07f0*/ 	.short	0x010a
        /*07f2*/ 	.byte	0x15
	.zero		1


	//   ....[110]....
        /*07f4*/ 	.word	0x00005e40
        /*07f8*/ 	.word	0x000000ff
        /*07fc*/ 	.word	0x00000108
        /*0800*/ 	.short	0x010b
        /*0802*/ 	.byte	0x15
	.zero		1


	//   ....[111]....
        /*0804*/ 	.word	0x00005e50
        /*0808*/ 	.word	0x000000ff
        /*080c*/ 	.word	0x00000000
        /*0810*/ 	.short	0x0101
        /*0812*/ 	.byte	0x2e
	.zero		1


	//   ....[112]....
        /*0814*/ 	.word	0x00005e60
        /*0818*/ 	.word	0x000000ff
        /*081c*/ 	.word	0x00000130
        /*0820*/ 	.short	0x010a
        /*0822*/ 	.byte	0x15
	.zero		1


	//   ....[113]....
        /*0824*/ 	.word	0x00005fb0
        /*0828*/ 	.word	0x000000ff
        /*082c*/ 	.word	0x00000110
        /*0830*/ 	.short	0x010b
        /*0832*/ 	.byte	0x15
	.zero		1


	//   ....[114]....
        /*0834*/ 	.word	0x00005fc0
        /*0838*/ 	.word	0x000000ff
        /*083c*/ 	.word	0x00000000
        /*0840*/ 	.short	0x0101
        /*0842*/ 	.byte	0x27
	.zero		1


	//   ....[115]....
        /*0844*/ 	.word	0x00005fd0
        /*0848*/ 	.word	0x000000ff
        /*084c*/ 	.word	0x00000138
        /*0850*/ 	.short	0x010a
        /*0852*/ 	.byte	0x15
	.zero		1


	//   ....[116]....
        /*0854*/ 	.word	0x00006210
        /*0858*/ 	.word	0x000000ff
        /*085c*/ 	.word	0x00000118
        /*0860*/ 	.short	0x010b
        /*0862*/ 	.byte	0x15
	.zero		1


	//   ....[117]....
        /*0864*/ 	.word	0x00006220
        /*0868*/ 	.word	0x000000ff
        /*086c*/ 	.word	0x00000000
        /*0870*/ 	.short	0x0101
        /*0872*/ 	.byte	0x26
	.zero		1


	//   ....[118]....
        /*0874*/ 	.word	0x00006250
        /*0878*/ 	.word	0x000000ff
        /*087c*/ 	.word	0x00000120
        /*0880*/ 	.short	0x010a
        /*0882*/ 	.byte	0x15
	.zero		1


	//   ....[119]....
        /*0884*/ 	.word	0x00006270
        /*0888*/ 	.word	0x000000ff
        /*088c*/ 	.word	0x00000128
        /*0890*/ 	.short	0x010a
        /*0892*/ 	.byte	0x15
	.zero		1


	//   ....[120]....
        /*0894*/ 	.word	0x00006290
        /*0898*/ 	.word	0x000000ff
        /*089c*/ 	.word	0x00000130
        /*08a0*/ 	.short	0x010a
        /*08a2*/ 	.byte	0x15
	.zero		1


	//   ....[121]....
        /*08a4*/ 	.word	0x000062d0
        /*08a8*/ 	.word	0x00000000
        /*08ac*/ 	.word	0x00000138
        /*08b0*/ 	.short	0x010a
        /*08b2*/ 	.byte	0xff
	.zero		1


	//   ....[122]....
        /*08b4*/ 	.word	0x00006650
        /*08b8*/ 	.word	0x00000008
        /*08bc*/ 	.word	0x00000150
        /*08c0*/ 	.short	0x010a
        /*08c2*/ 	.byte	0xff
	.zero		1


	//   ....[123]....
        /*08c4*/ 	.word	0x000067d0
        /*08c8*/ 	.word	0x00000000
        /*08cc*/ 	.word	0x00000000
        /*08d0*/ 	.short	0x0101
        /*08d2*/ 	.byte	0xff
	.zero		1


	//   ....[124]....
        /*08d4*/ 	.word	0x000073b0
        /*08d8*/ 	.word	0x000000ff
        /*08dc*/ 	.word	0x00000100
        /*08e0*/ 	.short	0x010a
        /*08e2*/ 	.byte	0x2e
	.zero		1


	//   ....[125]....
        /*08e4*/ 	.word	0x000074b0
        /*08e8*/ 	.word	0x000000ff
        /*08ec*/ 	.word	0x00000170
        /*08f0*/ 	.short	0x010a
        /*08f2*/ 	.byte	0x2e
	.zero		1


	//   ....[126]....
        /*08f4*/ 	.word	0x00007670
        /*08f8*/ 	.word	0x000000ff
        /*08fc*/ 	.word	0x00000100
        /*0900*/ 	.short	0x010a
        /*0902*/ 	.byte	0x2e
	.zero		1


	//   ....[127]....
        /*0904*/ 	.word	0x000077b0
        /*0908*/ 	.word	0x000000ff
        /*090c*/ 	.word	0x00000170
        /*0910*/ 	.short	0x010a
        /*0912*/ 	.byte	0x2e
	.zero		1


	//   ....[128]....
        /*0914*/ 	.word	0x000079a0
        /*0918*/ 	.word	0x000000ff
        /*091c*/ 	.word	0x00000000
        /*0920*/ 	.short	0x0101
        /*0922*/ 	.byte	0x05
	.zero		1


	//   ....[129]....
        /*0924*/ 	.word	0x00008a10
        /*0928*/ 	.word	0x00000000
        /*092c*/ 	.word	0x00000000
        /*0930*/ 	.short	0x0101
        /*0932*/ 	.byte	0xff
	.zero		1


	//   ....[130]....
        /*0934*/ 	.word	0x00008a20
        /*0938*/ 	.word	0x00000003
        /*093c*/ 	.word	0x00000100
        /*0940*/ 	.short	0x010a
        /*0942*/ 	.byte	0xff
	.zero		1


	//   ....[131]....
        /*0944*/ 	.word	0x00008b30
        /*0948*/ 	.word	0x00000003
        /*094c*/ 	.word	0x00000100
        /*0950*/ 	.short	0x010a
        /*0952*/ 	.byte	0xff
	.zero		1


	//   ....[132]....
        /*0954*/ 	.word	0x00009e80
        /*0958*/ 	.word	0x00000000
        /*095c*/ 	.word	0x00000000
        /*0960*/ 	.short	0x0101
        /*0962*/ 	.byte	0xff
	.zero		1


	//   ....[133]....
        /*0964*/ 	.word	0x00009ec0
        /*0968*/ 	.word	0x0000005f
        /*096c*/ 	.word	0x00000100
        /*0970*/ 	.short	0x010a
        /*0972*/ 	.byte	0xff
	.zero		1


	//   ....[134]....
        /*0974*/ 	.word	0x00009f90
        /*0978*/ 	.word	0x0000005f
        /*097c*/ 	.word	0x00000100
        /*0980*/ 	.short	0x010a
        /*0982*/ 	.byte	0xff
	.zero		1


	//   ....[135]....
        /*0984*/ 	.word	0x0000b2e0
        /*0988*/ 	.word	0x00000000
        /*098c*/ 	.word	0x00000000
        /*0990*/ 	.short	0x0101
        /*0992*/ 	.byte	0xff
	.zero		1


	//   ....[136]....
        /*0994*/ 	.word	0x0000b300
        /*0998*/ 	.word	0x00000010
        /*099c*/ 	.word	0x00000100
        /*09a0*/ 	.short	0x010a
        /*09a2*/ 	.byte	0xff
	.zero		1


	//   ....[137]....
        /*09a4*/ 	.word	0x0000b3d0
        /*09a8*/ 	.word	0x00000010
        /*09ac*/ 	.word	0x00000100
        /*09b0*/ 	.short	0x010a
        /*09b2*/ 	.byte	0xff
	.zero		1


	//   ....[138]....
        /*09b4*/ 	.word	0x0000c710
        /*09b8*/ 	.word	0x00000000
        /*09bc*/ 	.word	0x00000000
        /*09c0*/ 	.short	0x0101
        /*09c2*/ 	.byte	0xff
	.zero		1


	//   ....[139]....
        /*09c4*/ 	.word	0x0000c860
        /*09c8*/ 	.word	0x000000ff
        /*09cc*/ 	.word	0x00000000
        /*09d0*/ 	.short	0x0101
        /*09d2*/ 	.byte	0x04
	.zero		1


	//   ....[140]....
        /*09d4*/ 	.word	0x0000c870
        /*09d8*/ 	.word	0x000000ff
        /*09dc*/ 	.word	0x000001a0
        /*09e0*/ 	.short	0x0101
        /*09e2*/ 	.byte	0x2e
	.zero		1


	//   ....[141]....
        /*09e4*/ 	.word	0x0000ca00
        /*09e8*/ 	.word	0x000000ff
        /*09ec*/ 	.word	0x00000000
        /*09f0*/ 	.short	0x0101
        /*09f2*/ 	.byte	0x04
	.zero		1


	//   ....[142]....
        /*09f4*/ 	.word	0x0000ca20
        /*09f8*/ 	.word	0x00000000
        /*09fc*/ 	.word	0x00000190
        /*0a00*/ 	.short	0x010a
        /*0a02*/ 	.byte	0xff
	.zero		1


	//   ....[143]....
        /*0a04*/ 	.word	0x0000ca80
        /*0a08*/ 	.word	0x00000000
        /*0a0c*/ 	.word	0x00000080
        /*0a10*/ 	.short	0x010a
        /*0a12*/ 	.byte	0xff
	.zero		1


	//   ....[144]....
        /*0a14*/ 	.word	0x0000cae0
        /*0a18*/ 	.word	0x00000000
        /*0a1c*/ 	.word	0x00000080
        /*0a20*/ 	.short	0x010a
        /*0a22*/ 	.byte	0xff
	.zero		1


	//   ....[145]....
        /*0a24*/ 	.word	0x0000cb30
        /*0a28*/ 	.word	0x00000003
        /*0a2c*/ 	.word	0x00000150
        /*0a30*/ 	.short	0x010a
        /*0a32*/ 	.byte	0xff
	.zero		1


	//   ....[146]....
        /*0a34*/ 	.word	0x0000cb90
        /*0a38*/ 	.word	0x00000000
        /*0a3c*/ 	.word	0x00000000
        /*0a40*/ 	.short	0x010a
        /*0a42*/ 	.byte	0xff
	.zero		1


	//   ....[147]....
        /*0a44*/ 	.word	0x0000cbf0
        /*0a48*/ 	.word	0x00000000
        /*0a4c*/ 	.word	0x00000000
        /*0a50*/ 	.short	0x010a
        /*0a52*/ 	.byte	0xff
	.zero		1


	//   ....[148]....
        /*0a54*/ 	.word	0x0000cc50
        /*0a58*/ 	.word	0x00000000
        /*0a5c*/ 	.word	0x00000000
        /*0a60*/ 	.short	0x010a
        /*0a62*/ 	.byte	0xff
	.zero		1


	//   ....[149]....
        /*0a64*/ 	.word	0x0000ccb0
        /*0a68*/ 	.word	0x00000000
        /*0a6c*/ 	.word	0x00000000
        /*0a70*/ 	.short	0x010a
        /*0a72*/ 	.byte	0xff
	.zero		1


	//   ....[150]....
        /*0a74*/ 	.word	0x0000cd10
        /*0a78*/ 	.word	0x00000000
        /*0a7c*/ 	.word	0x00000000
        /*0a80*/ 	.short	0x010a
        /*0a82*/ 	.byte	0xff
	.zero		1


	//   ....[151]....
        /*0a84*/ 	.word	0x0000cd70
        /*0a88*/ 	.word	0x00000000
        /*0a8c*/ 	.word	0x00000000
        /*0a90*/ 	.short	0x010a
        /*0a92*/ 	.byte	0xff
	.zero		1


	//   ....[152]....
        /*0a94*/ 	.word	0x0000cdd0
        /*0a98*/ 	.word	0x00000000
        /*0a9c*/ 	.word	0x00000000
        /*0aa0*/ 	.short	0x010a
        /*0aa2*/ 	.byte	0xff
	.zero		1


	//   ....[153]....
        /*0aa4*/ 	.word	0x0000ce30
        /*0aa8*/ 	.word	0x00000000
        /*0aac*/ 	.word	0x00000000
        /*0ab0*/ 	.short	0x010a
        /*0ab2*/ 	.byte	0xff
	.zero		1


	//   ....[154]....
        /*0ab4*/ 	.word	0x0000ce90
        /*0ab8*/ 	.word	0x00000000
        /*0abc*/ 	.word	0x00000000
        /*0ac0*/ 	.short	0x010a
        /*0ac2*/ 	.byte	0xff
	.zero		1


	//   ....[155]....
        /*0ac4*/ 	.word	0x0000cef0
        /*0ac8*/ 	.word	0x00000000
        /*0acc*/ 	.word	0x00000000
        /*0ad0*/ 	.short	0x010a
        /*0ad2*/ 	.byte	0xff
	.zero		1


	//   ....[156]....
        /*0ad4*/ 	.word	0x0000cf50
        /*0ad8*/ 	.word	0x00000000
        /*0adc*/ 	.word	0x00000000
        /*0ae0*/ 	.short	0x010a
        /*0ae2*/ 	.byte	0xff
	.zero		1


	//   ....[157]....
        /*0ae4*/ 	.word	0x0000cfb0
        /*0ae8*/ 	.word	0x00000000
        /*0aec*/ 	.word	0x00000000
        /*0af0*/ 	.short	0x010a
        /*0af2*/ 	.byte	0xff
	.zero		1


	//   ....[158]....
        /*0af4*/ 	.word	0x0000d010
        /*0af8*/ 	.word	0x00000000
        /*0afc*/ 	.word	0x00000000
        /*0b00*/ 	.short	0x010a
        /*0b02*/ 	.byte	0xff
	.zero		1


	//   ....[159]....
        /*0b04*/ 	.word	0x0000d070
        /*0b08*/ 	.word	0x00000000
        /*0b0c*/ 	.word	0x00000000
        /*0b10*/ 	.short	0x010a
        /*0b12*/ 	.byte	0xff
	.zero		1


	//   ....[160]....
        /*0b14*/ 	.word	0x0000d0d0
        /*0b18*/ 	.word	0x00000000
        /*0b1c*/ 	.word	0x00000000
        /*0b20*/ 	.short	0x010a
        /*0b22*/ 	.byte	0xff
	.zero		1


	//   ....[161]....
        /*0b24*/ 	.word	0x0000d120
        /*0b28*/ 	.word	0x00000000
        /*0b2c*/ 	.word	0x00000180
        /*0b30*/ 	.short	0x010a
        /*0b32*/ 	.byte	0xff
	.zero		1


	//   ....[162]....
        /*0b34*/ 	.word	0x0000d180
        /*0b38*/ 	.word	0x00000000
        /*0b3c*/ 	.word	0x00000160
        /*0b40*/ 	.short	0x010a
        /*0b42*/ 	.byte	0xff
	.zero		1


	//   ....[163]....
        /*0b44*/ 	.word	0x0000d1d0
        /*0b48*/ 	.word	0x00000000
        /*0b4c*/ 	.word	0x00000150
        /*0b50*/ 	.short	0x010a
        /*0b52*/ 	.byte	0xff
	.zero		1


	//   ....[164]....
        /*0b54*/ 	.word	0x0000d230
        /*0b58*/ 	.word	0x00000000
        /*0b5c*/ 	.word	0x00000160
        /*0b60*/ 	.short	0x010a
        /*0b62*/ 	.byte	0xff
	.zero		1


	//   ....[165]....
        /*0b64*/ 	.word	0x0000d290
        /*0b68*/ 	.word	0x00000005
        /*0b6c*/ 	.word	0x00000008
        /*0b70*/ 	.short	0x010a
        /*0b72*/ 	.byte	0xff
	.zero		1


	//   ....[166]....
        /*0b74*/ 	.word	0x0000d370
        /*0b78*/ 	.word	0x00000003
        /*0b7c*/ 	.word	0x00000008
        /*0b80*/ 	.short	0x010a
        /*0b82*/ 	.byte	0xff
	.zero		1


	//   ....[167]....
        /*0b84*/ 	.word	0x0000d3c0
        /*0b88*/ 	.word	0x00000000
        /*0b8c*/ 	.word	0x00000150
        /*0b90*/ 	.short	0x010a
        /*0b92*/ 	.byte	0xff
	.zero		1


	//   ....[168]....
        /*0b94*/ 	.word	0x0000d420
        /*0b98*/ 	.word	0x00000000
        /*0b9c*/ 	.word	0x00000000
        /*0ba0*/ 	.short	0x010a
        /*0ba2*/ 	.byte	0xff
	.zero		1


	//   ....[169]....
        /*0ba4*/ 	.word	0x0000d480
        /*0ba8*/ 	.word	0x00000000
        /*0bac*/ 	.word	0x00000178
        /*0bb0*/ 	.short	0x010a
        /*0bb2*/ 	.byte	0xff
	.zero		1


	//   ....[170]....
        /*0bb4*/ 	.word	0x0000d4e0
        /*0bb8*/ 	.word	0x00000000
        /*0bbc*/ 	.word	0x00000000
        /*0bc0*/ 	.short	0x010a
        /*0bc2*/ 	.byte	0xff
	.zero		1


	//   ....[171]....
        /*0bc4*/ 	.word	0x0000d540
        /*0bc8*/ 	.word	0x00000000
        /*0bcc*/ 	.word	0x000001a0
        /*0bd0*/ 	.short	0x010a
        /*0bd2*/ 	.byte	0xff
	.zero		1


	//   ....[172]....
        /*0bd4*/ 	.word	0x0000d590
        /*0bd8*/ 	.word	0x0000000c
        /*0bdc*/ 	.word	0x00000150
        /*0be0*/ 	.short	0x010a
        /*0be2*/ 	.byte	0xff
	.zero		1


	//   ....[173]....
        /*0be4*/ 	.word	0x0000d5f0
        /*0be8*/ 	.word	0x00000000
        /*0bec*/ 	.word	0x00000148
        /*0bf0*/ 	.short	0x010a
        /*0bf2*/ 	.byte	0xff
	.zero		1


	//   ....[174]....
        /*0bf4*/ 	.word	0x0000d650
        /*0bf8*/ 	.word	0x00000000
        /*0bfc*/ 	.word	0x00000120
        /*0c00*/ 	.short	0x010a
        /*0c02*/ 	.byte	0xff
	.zero		1


	//   ....[175]....
        /*0c04*/ 	.word	0x0000d6b0
        /*0c08*/ 	.word	0x00000000
        /*0c0c*/ 	.word	0x00000128
        /*0c10*/ 	.short	0x010a
        /*0c12*/ 	.byte	0xff
	.zero		1


	//   ....[176]....
        /*0c14*/ 	.word	0x0000d710
        /*0c18*/ 	.word	0x00000000
        /*0c1c*/ 	.word	0x00000130
        /*0c20*/ 	.short	0x010a
        /*0c22*/ 	.byte	0xff
	.zero		1


	//   ....[177]....
        /*0c24*/ 	.word	0x0000d770
        /*0c28*/ 	.word	0x00000000
        /*0c2c*/ 	.word	0x00000138
        /*0c30*/ 	.short	0x010a
        /*0c32*/ 	.byte	0xff
	.zero		1


	//   ....[178]....
        /*0c34*/ 	.word	0x0000d7d0
        /*0c38*/ 	.word	0x00000000
        /*0c3c*/ 	.word	0x00000120
        /*0c40*/ 	.short	0x010a
        /*0c42*/ 	.byte	0xff
	.zero		1


	//   ....[179]....
        /*0c44*/ 	.word	0x0000d830
        /*0c48*/ 	.word	0x00000000
        /*0c4c*/ 	.word	0x00000128
        /*0c50*/ 	.short	0x010a
        /*0c52*/ 	.byte	0xff
	.zero		1


	//   ....[180]....
        /*0c54*/ 	.word	0x0000d890
        /*0c58*/ 	.word	0x00000000
        /*0c5c*/ 	.word	0x00000130
        /*0c60*/ 	.short	0x010a
        /*0c62*/ 	.byte	0xff
	.zero		1


	//   ....[181]....
        /*0c64*/ 	.word	0x0000d8e0
        /*0c68*/ 	.word	0x00000008
        /*0c6c*/ 	.word	0x00000150
        /*0c70*/ 	.short	0x010a
        /*0c72*/ 	.byte	0xff
	.zero		1


	//   ....[182]....
        /*0c74*/ 	.word	0x0000d940
        /*0c78*/ 	.word	0x00000003
        /*0c7c*/ 	.word	0x00000100
        /*0c80*/ 	.short	0x010a
        /*0c82*/ 	.byte	0xff
	.zero		1


	//   ....[183]....
        /*0c84*/ 	.word	0x0000d9a0
        /*0c88*/ 	.word	0x00000003
        /*0c8c*/ 	.word	0x00000170
        /*0c90*/ 	.short	0x010a
        /*0c92*/ 	.byte	0xff
	.zero		1


	//   ....[184]....
        /*0c94*/ 	.word	0x0000d9f0
        /*0c98*/ 	.word	0x00000003
        /*0c9c*/ 	.word	0x00000100
        /*0ca0*/ 	.short	0x010a
        /*0ca2*/ 	.byte	0xff
	.zero		1


	//   ....[185]....
        /*0ca4*/ 	.word	0x0000da40
        /*0ca8*/ 	.word	0x0000005f
        /*0cac*/ 	.word	0x00000100
        /*0cb0*/ 	.short	0x010a
        /*0cb2*/ 	.byte	0xff
	.zero		1


	//   ....[186]....
        /*0cb4*/ 	.word	0x0000da90
        /*0cb8*/ 	.word	0x00000010
        /*0cbc*/ 	.word	0x00000100
        /*0cc0*/ 	.short	0x010a
        /*0cc2*/ 	.byte	0xff
	.zero		1


	//----- nvinfo : EIATTR_NUM_MBARRIERS
	.align		4
.L_47:
        /*0cc4*/ 	.byte	0x03, 0x38
        /*0cc6*/ 	.short	0x0035


	//----- nvinfo : EIATTR_EXIT_INSTR_OFFSETS
	.align		4
        /*0cc8*/ 	.byte	0x04, 0x1c
        /*0cca*/ 	.short	(.L_49 - .L_48)


	//   ....[0]....
.L_48:
        /*0ccc*/ 	.word	0x000037f0


	//   ....[1]....
        /*0cd0*/ 	.word	0x00003d00


	//   ....[2]....
        /*0cd4*/ 	.word	0x00003d60


	//   ....[3]....
        /*0cd8*/ 	.word	0x000050a0


	//   ....[4]....
        /*0cdc*/ 	.word	0x00006300


	//   ....[5]....
        /*0ce0*/ 	.word	0x00006340


	//   ....[6]....
        /*0ce4*/ 	.word	0x0000c8e0


	//   ....[7]....
        /*0ce8*/ 	.word	0x0000c960


	//   ....[8]....
        /*0cec*/ 	.word	0x0000c990


	//   ....[9]....
        /*0cf0*/ 	.word	0x0000ca10


	//----- nvinfo : EIATTR_MAX_THREADS
	.align		4
.L_49:
        /*0cf4*/ 	.byte	0x04, 0x05
        /*0cf6*/ 	.short	(.L_51 - .L_50)
.L_50:
        /*0cf8*/ 	.word	0x00000100
        /*0cfc*/ 	.word	0x00000001
        /*0d00*/ 	.word	0x00000001


	//----- nvinfo : EIATTR_CRS_STACK_SIZE
	.align		4
.L_51:
        /*0d04*/ 	.byte	0x04, 0x1e
        /*0d06*/ 	.short	(.L_53 - .L_52)
.L_52:
        /*0d08*/ 	.word	0x00000000


	//----- nvinfo : EIATTR_CBANK_PARAM_SIZE
	.align		4
.L_53:
        /*0d0c*/ 	.byte	0x03, 0x19
        /*0d0e*/ 	.short	0x0c00


	//----- nvinfo : EIATTR_PARAM_CBANK
	.align		4
        /*0d10*/ 	.byte	0x04, 0x0a
        /*0d12*/ 	.short	(.L_55 - .L_54)
	.align		4
.L_54:
        /*0d14*/ 	.word	index@(.nv.constant0._ZN7cutlass13device_kernelINS_4gemm6kernel13GemmUniversalIN4cute5tupleIJiiiiEEENS1_10collective13CollectiveMmaINS1_46MainloopSm100TmaUmmaWarpSpecializedBlockScaledILi16ELi2ELi1ENS5_IJNS4_1CILi2EEESB_NSA_ILi1EEEEEEEENS5_IJNSA_ILi256EEESF_NSA_ILi64EEEEEENS5_IJNS_12float_e2m1_tENS_13float_ue4m3_tEEEENS5_IJNS5_IJlSC_lEEENS4_6LayoutINS5_IJNS5_IJNS5_IJNSA_ILi32EEENSA_ILi4EEEEEEiEEENS5_IJNS5_IJNSA_ILi16EEESO_EEEiEEENS5_IJSC_iEEEEEENS5_IJST_NS5_IJNS5_IJNSA_ILi0EEESC_EEENSA_ILi512EEEEEENS5_IJSW_iEEEEEEEEEEESK_S13_NS4_8TiledMMAINS4_8MMA_AtomIJNS4_23SM100_MMA_MXF4_2x1SM_SSISI_SI_fSJ_Li256ELi256ELi16ELNS4_4UMMA5MajorE0ELS18_0ELNS17_7ScaleInE0ELS19_0EEEEEENSM_INS5_IJSC_SC_SC_EEENS5_IJSW_SW_SW_EEEEENS5_IJNS4_10UnderscoreES1F_S1F_EEEEENS5_IJNS4_28SM100_TMA_2SM_LOAD_MULTICASTES1I_EEENS5_IJNS4_14ComposedLayoutINS4_7SwizzleILi1ELi4ELi3EEENS4_18smem_ptr_flag_bitsILi4EEENSM_INS5_IJNSA_ILi8EEESG_EEENS5_IJSG_SC_EEEEEEENSM_INS5_IJNS5_IJNS5_IJSP_SC_EEESS_EEESC_NS5_IJSC_SC_EEEEEENS5_IJNS5_IJNS5_IJSS_SY_EEESX_EEESW_NS5_IJSO_SY_EEEEEEEEEEEvNS4_8identityENS5_IJNS4_18SM100_TMA_2SM_LOADES1I_EEENS5_IJS1T_NSM_INS5_IJNS5_IJNS5_IJSP_SB_EEESS_EEESC_S1W_EEENS5_IJS1Z_SW_NS5_IJSO_NSA_ILi1024EEEEEEEEEEEEEEvS24_EENS_8epilogue10collective18CollectiveEpilogueINS2G_23Sm100TmaWarpSpecializedILi4ELi2ELi64ELb1ELb0EEEJNS5_IJNSA_ILi128EEESF_SG_EEENS5_IJNSM_IS2L_SC_EENSM_ISG_SC_EEEEENS_10bfloat16_tESL_S2Q_SL_NS2G_6fusion15FusionCallbacksIS2K_NS2R_17LinearCombinationIS2Q_fS2Q_fLNS_15FloatRoundStyleE2EEES2M_S2P_JEEENS4_5SM1004TMEM4LOAD26SM100_TMEM_LOAD_32dp32b64xENS4_13SM90_TMA_LOADENS1K_INS1L_ILi3ELi4ELi3EEENS1N_ILi16EEES1S_EENS4_39AutoVectorizingCopyWithAssumedAlignmentILi128EEENS4_14SM90_TMA_STOREES34_S36_S36_EEEvvEEEEvNT_6ParamsE)
        /*0d18*/ 	.short	0x0380
        /*0d1a*/ 	.short	0x0c00


	//----- nvinfo : EIATTR_SW_WAR
	.align		4
.L_55:
        /*0d1c*/ 	.byte	0x04, 0x36
        /*0d1e*/ 	.short	(.L_57 - .L_56)
.L_56:
        /*0d20*/ 	.word	0x00000008
.L_57:


//--------------------- .nv.callgraph             --------------------------
	.section	.nv.callgraph,"",@"SHT_CUDA_CALLGRAPH"
	.align	4
	.sectionentsize	8
	.align		4
        /*0000*/ 	.word	0x00000000
	.align		4
        /*0004*/ 	.word	0xffffffff
	.align		4
        /*0008*/ 	.word	index@(_ZN7cutlass13device_kernelINS_4gemm6kernel13GemmUniversalIN4cute5tupleIJiiiiEEENS1_10collective13CollectiveMmaINS1_46MainloopSm100TmaUmmaWarpSpecializedBlockScaledILi16ELi2ELi1ENS5_IJNS4_1CILi2EEESB_NSA_ILi1EEEEEEEENS5_IJNSA_ILi256EEESF_NSA_ILi64EEEEEENS5_IJNS_12float_e2m1_tENS_13float_ue4m3_tEEEENS5_IJNS5_IJlSC_lEEENS4_6LayoutINS5_IJNS5_IJNS5_IJNSA_ILi32EEENSA_ILi4EEEEEEiEEENS5_IJNS5_IJNSA_ILi16EEESO_EEEiEEENS5_IJSC_iEEEEEENS5_IJST_NS5_IJNS5_IJNSA_ILi0EEESC_EEENSA_ILi512EEEEEENS5_IJSW_iEEEEEEEEEEESK_S13_NS4_8TiledMMAINS4_8MMA_AtomIJNS4_23SM100_MMA_MXF4_2x1SM_SSISI_SI_fSJ_Li256ELi256ELi16ELNS4_4UMMA5MajorE0ELS18_0ELNS17_7ScaleInE0ELS19_0EEEEEENSM_INS5_IJSC_SC_SC_EEENS5_IJSW_SW_SW_EEEEENS5_IJNS4_10UnderscoreES1F_S1F_EEEEENS5_IJNS4_28SM100_TMA_2SM_LOAD_MULTICASTES1I_EEENS5_IJNS4_14ComposedLayoutINS4_7SwizzleILi1ELi4ELi3EEENS4_18smem_ptr_flag_bitsILi4EEENSM_INS5_IJNSA_ILi8EEESG_EEENS5_IJSG_SC_EEEEEEENSM_INS5_IJNS5_IJNS5_IJSP_SC_EEESS_EEESC_NS5_IJSC_SC_EEEEEENS5_IJNS5_IJNS5_IJSS_SY_EEESX_EEESW_NS5_IJSO_SY_EEEEEEEEEEEvNS4_8identityENS5_IJNS4_18SM100_TMA_2SM_LOADES1I_EEENS5_IJS1T_NSM_INS5_IJNS5_IJNS5_IJSP_SB_EEESS_EEESC_S1W_EEENS5_IJS1Z_SW_NS5_IJSO_NSA_ILi1024EEEEEEEEEEEEEEvS24_EENS_8epilogue10collective18CollectiveEpilogueINS2G_23Sm100TmaWarpSpecializedILi4ELi2ELi64ELb1ELb0EEEJNS5_IJNSA_ILi128EEESF_SG_EEENS5_IJNSM_IS2L_SC_EENSM_ISG_SC_EEEEENS_10bfloat16_tESL_S2Q_SL_NS2G_6fusion15FusionCallbacksIS2K_NS2R_17LinearCombinationIS2Q_fS2Q_fLNS_15FloatRoundStyleE2EEES2M_S2P_JEEENS4_5SM1004TMEM4LOAD26SM100_TMEM_LOAD_32dp32b64xENS4_13SM90_TMA_LOADENS1K_INS1L_ILi3ELi4ELi3EEENS1N_ILi16EEES1S_EENS4_39AutoVectorizingCopyWithAssumedAlignmentILi128EEENS4_14SM90_TMA_STOREES34_S36_S36_EEEvvEEEEvNT_6ParamsE)
	.align		4
        /*000c*/ 	.word	index@(__assertfail)
	.align		4
        /*0010*/ 	.word	0x00000000
	.align		4
        /*0014*/ 	.word	0xfffffffe
	.align		4
        /*0018*/ 	.word	0x00000000
	.align		4
        /*001c*/ 	.word	0xfffffffd
	.align		4
        /*0020*/ 	.word	0x00000000
	.align		4
        /*0024*/ 	.word	0xfffffffc


//--------------------- .nv.constant4             --------------------------
	.section	.nv.constant4,"a",@progbits
	.align	8
	.align		8
.nv.constant4:
        /*0000*/ 	.dword	__assertfail
	.align		8
        /*0008*/ 	.dword	__unnamed_1
	.align		8
        /*0010*/ 	.dword	__unnamed_2
	.align		8
        /*0018*/ 	.dword	_ZN40_INTERNAL_84dd6bf6_4_k_cu_1c4eada9_344964cuda3std3__45__cpo5beginE
	.align		8
        /*0020*/ 	.dword	_ZN40_INTERNAL_84dd6bf6_4_k_cu_1c4eada9_344964cuda3std3__45__cpo3endE
	.align		8
        /*0028*/ 	.dword	_ZN40_INTERNAL_84dd6bf6_4_k_cu_1c4eada9_344964cuda3std3__45__cpo6cbeginE
	.align		8
        /*0030*/ 	.dword	_ZN40_INTERNAL_84dd6bf6_4_k_cu_1c4eada9_344964cuda3std3__45__cpo4cendE
	.align		8
        /*0038*/ 	.dword	_ZN40_INTERNAL_84dd6bf6_4_k_cu_1c4eada9_344964cuda3std3__442_GLOBAL__N__84dd6bf6_4_k_cu_1c4eada9_344966ignoreE
	.align		8
        /*0040*/ 	.dword	_ZN40_INTERNAL_84dd6bf6_4_k_cu_1c4eada9_344964cuda3std3__419piecewise_constructE
	.align		8
        /*0048*/ 	.dword	_ZN40_INTERNAL_84dd6bf6_4_k_cu_1c4eada9_344964cuda3std3__48in_placeE
	.align		8
        /*0050*/ 	.dword	_ZN40_INTERNAL_84dd6bf6_4_k_cu_1c4eada9_344964cuda3std6ranges3__45__cpo4swapE
	.align		8
        /*0058*/ 	.dword	_ZN40_INTERNAL_84dd6bf6_4_k_cu_1c4eada9_344964cuda3std6ranges3__45__cpo9iter_moveE
	.align		8
        /*0060*/ 	.dword	_ZN40_INTERNAL_84dd6bf6_4_k_cu_1c4eada9_344964cute7productE
	.align		8
        /*0068*/ 	.dword	_ZN40_INTERNAL_84dd6bf6_4_k_cu_1c4eada9_344964cute1_E
	.align		8
        /*0070*/ 	.dword	$str$25
	.align		8
        /*0078*/ 	.dword	$str$26
	.align		8
        /*0080*/ 	.dword	$str$29
	.align		8
        /*0088*/ 	.dword	$str$30


//--------------------- .text._ZN7cutlass13device_kernelINS_4gemm6kernel13GemmUniversalIN4cute5tupleIJiiiiEEENS1_10collective13CollectiveMmaINS1_46MainloopSm100TmaUmmaWarpSpecializedBlockScaledILi16ELi2ELi1ENS5_IJNS4_1CILi2EEESB_NSA_ILi1EEEEEEEENS5_IJNSA_ILi256EEESF_NSA_ILi64EEEEEENS5_IJNS_12float_e2m1_tENS_13float_ue4m3_tEEEENS5_IJNS5_IJlSC_lEEENS4_6LayoutINS5_IJNS5_IJNS5_IJNSA_ILi32EEENSA_ILi4EEEEEEiEEENS5_IJNS5_IJNSA_ILi16EEESO_EEEiEEENS5_IJSC_iEEEEEENS5_IJST_NS5_IJNS5_IJNSA_ILi0EEESC_EEENSA_ILi512EEEEEENS5_IJSW_iEEEEEEEEEEESK_S13_NS4_8TiledMMAINS4_8MMA_AtomIJNS4_23SM100_MMA_MXF4_2x1SM_SSISI_SI_fSJ_Li256ELi256ELi16ELNS4_4UMMA5MajorE0ELS18_0ELNS17_7ScaleInE0ELS19_0EEEEEENSM_INS5_IJSC_SC_SC_EEENS5_IJSW_SW_SW_EEEEENS5_IJNS4_10UnderscoreES1F_S1F_EEEEENS5_IJNS4_28SM100_TMA_2SM_LOAD_MULTICASTES1I_EEENS5_IJNS4_14ComposedLayoutINS4_7SwizzleILi1ELi4ELi3EEENS4_18smem_ptr_flag_bitsILi4EEENSM_INS5_IJNSA_ILi8EEESG_EEENS5_IJSG_SC_EEEEEEENSM_INS5_IJNS5_IJNS5_IJSP_SC_EEESS_EEESC_NS5_IJSC_SC_EEEEEENS5_IJNS5_IJNS5_IJSS_SY_EEESX_EEESW_NS5_IJSO_SY_EEEEEEEEEEEvNS4_8identityENS5_IJNS4_18SM100_TMA_2SM_LOADES1I_EEENS5_IJS1T_NSM_INS5_IJNS5_IJNS5_IJSP_SB_EEESS_EEESC_S1W_EEENS5_IJS1Z_SW_NS5_IJSO_NSA_ILi1024EEEEEEEEEEEEEEvS24_EENS_8epilogue10collective18CollectiveEpilogueINS2G_23Sm100TmaWarpSpecializedILi4ELi2ELi64ELb1ELb0EEEJNS5_IJNSA_ILi128EEESF_SG_EEENS5_IJNSM_IS2L_SC_EENSM_ISG_SC_EEEEENS_10bfloat16_tESL_S2Q_SL_NS2G_6fusion15FusionCallbacksIS2K_NS2R_17LinearCombinationIS2Q_fS2Q_fLNS_15FloatRoundStyleE2EEES2M_S2P_JEEENS4_5SM1004TMEM4LOAD26SM100_TMEM_LOAD_32dp32b64xENS4_13SM90_TMA_LOADENS1K_INS1L_ILi3ELi4ELi3EEENS1N_ILi16EEES1S_EENS4_39AutoVectorizingCopyWithAssumedAlignmentILi128EEENS4_14SM90_TMA_STOREES34_S36_S36_EEEvvEEEEvNT_6ParamsE --------------------------
	.section	.text._ZN7cutlass13device_kernelINS_4gemm6kernel13GemmUniversalIN4cute5tupleIJiiiiEEENS1_10collective13CollectiveMmaINS1_46MainloopSm100TmaUmmaWarpSpecializedBlockScaledILi16ELi2ELi1ENS5_IJNS4_1CILi2EEESB_NSA_ILi1EEEEEEEENS5_IJNSA_ILi256EEESF_NSA_ILi64EEEEEENS5_IJNS_12float_e2m1_tENS_13float_ue4m3_tEEEENS5_IJNS5_IJlSC_lEEENS4_6LayoutINS5_IJNS5_IJNS5_IJNSA_ILi32EEENSA_ILi4EEEEEEiEEENS5_IJNS5_IJNSA_ILi16EEESO_EEEiEEENS5_IJSC_iEEEEEENS5_IJST_NS5_IJNS5_IJNSA_ILi0EEESC_EEENSA_ILi512EEEEEENS5_IJSW_iEEEEEEEEEEESK_S13_NS4_8TiledMMAINS4_8MMA_AtomIJNS4_23SM100_MMA_MXF4_2x1SM_SSISI_SI_fSJ_Li256ELi256ELi16ELNS4_4UMMA5MajorE0ELS18_0ELNS17_7ScaleInE0ELS19_0EEEEEENSM_INS5_IJSC_SC_SC_EEENS5_IJSW_SW_SW_EEEEENS5_IJNS4_10UnderscoreES1F_S1F_EEEEENS5_IJNS4_28SM100_TMA_2SM_LOAD_MULTICASTES1I_EEENS5_IJNS4_14ComposedLayoutINS4_7SwizzleILi1ELi4ELi3EEENS4_18smem_ptr_flag_bitsILi4EEENSM_INS5_IJNSA_ILi8EEESG_EEENS5_IJSG_SC_EEEEEEENSM_INS5_IJNS5_IJNS5_IJSP_SC_EEESS_EEESC_NS5_IJSC_SC_EEEEEENS5_IJNS5_IJNS5_IJSS_SY_EEESX_EEESW_NS5_IJSO_SY_EEEEEEEEEEEvNS4_8identityENS5_IJNS4_18SM100_TMA_2SM_LOADES1I_EEENS5_IJS1T_NSM_INS5_IJNS5_IJNS5_IJSP_SB_EEESS_EEESC_S1W_EEENS5_IJS1Z_SW_NS5_IJSO_NSA_ILi1024EEEEEEEEEEEEEEvS24_EENS_8epilogue10collective18CollectiveEpilogueINS2G_23Sm100TmaWarpSpecializedILi4ELi2ELi64ELb1ELb0EEEJNS5_IJNSA_ILi128EEESF_SG_EEENS5_IJNSM_IS2L_SC_EENSM_ISG_SC_EEEEENS_10bfloat16_tESL_S2Q_SL_NS2G_6fusion15FusionCallbacksIS2K_NS2R_17LinearCombinationIS2Q_fS2Q_fLNS_15FloatRoundStyleE2EEES2M_S2P_JEEENS4_5SM1004TMEM4LOAD26SM100_TMEM_LOAD_32dp32b64xENS4_13SM90_TMA_LOADENS1K_INS1L_ILi3ELi4ELi3EEENS1N_ILi16EEES1S_EENS4_39AutoVectorizingCopyWithAssumedAlignmentILi128EEENS4_14SM90_TMA_STOREES34_S36_S36_EEEvvEEEEvNT_6ParamsE,"ax",@progbits
	.align	128
.text._ZN7cutlass13device_kernelINS_4gemm6kernel13GemmUniversalIN4cute5tupleIJiiiiEEENS1_10collective13CollectiveMmaINS1_46MainloopSm100TmaUmmaWarpSpecializedBlockScaledILi16ELi2ELi1ENS5_IJNS4_1CILi2EEESB_NSA_ILi1EEEEEEEENS5_IJNSA_ILi256EEESF_NSA_ILi64EEEEEENS5_IJNS_12float_e2m1_tENS_13float_ue4m3_tEEEENS5_IJNS5_IJlSC_lEEENS4_6LayoutINS5_IJNS5_IJNS5_IJNSA_ILi32EEENSA_ILi4EEEEEEiEEENS5_IJNS5_IJNSA_ILi16EEESO_EEEiEEENS5_IJSC_iEEEEEENS5_IJST_NS5_IJNS5_IJNSA_ILi0EEESC_EEENSA_ILi512EEEEEENS5_IJSW_iEEEEEEEEEEESK_S13_NS4_8TiledMMAINS4_8MMA_AtomIJNS4_23SM100_MMA_MXF4_2x1SM_SSISI_SI_fSJ_Li256ELi256ELi16ELNS4_4UMMA5MajorE0ELS18_0ELNS17_7ScaleInE0ELS19_0EEEEEENSM_INS5_IJSC_SC_SC_EEENS5_IJSW_SW_SW_EEEEENS5_IJNS4_10UnderscoreES1F_S1F_EEEEENS5_IJNS4_28SM100_TMA_2SM_LOAD_MULTICASTES1I_EEENS5_IJNS4_14ComposedLayoutINS4_7SwizzleILi1ELi4ELi3EEENS4_18smem_ptr_flag_bitsILi4EEENSM_INS5_IJNSA_ILi8EEESG_EEENS5_IJSG_SC_EEEEEEENSM_INS5_IJNS5_IJNS5_IJSP_SC_EEESS_EEESC_NS5_IJSC_SC_EEEEEENS5_IJNS5_IJNS5_IJSS_SY_EEESX_EEESW_NS5_IJSO_SY_EEEEEEEEEEEvNS4_8identityENS5_IJNS4_18SM100_TMA_2SM_LOADES1I_EEENS5_IJS1T_NSM_INS5_IJNS5_IJNS5_IJSP_SB_EEESS_EEESC_S1W_EEENS5_IJS1Z_SW_NS5_IJSO_NSA_ILi1024EEEEEEEEEEEEEEvS24_EENS_8epilogue10collective18CollectiveEpilogueINS2G_23Sm100TmaWarpSpecializedILi4ELi2ELi64ELb1ELb0EEEJNS5_IJNSA_ILi128EEESF_SG_EEENS5_IJNSM_IS2L_SC_EENSM_ISG_SC_EEEEENS_10bfloat16_tESL_S2Q_SL_NS2G_6fusion15FusionCallbacksIS2K_NS2R_17LinearCombinationIS2Q_fS2Q_fLNS_15FloatRoundStyleE2EEES2M_S2P_JEEENS4_5SM1004TMEM4LOAD26SM100_TMEM_LOAD_32dp32b64xENS4_13SM90_TMA_LOADENS1K_INS1L_ILi3ELi4ELi3EEENS1N_ILi16EEES1S_EENS4_39AutoVectorizingCopyWithAssumedAlignmentILi128EEENS4_14SM90_TMA_STOREES34_S36_S36_EEEvvEEEEvNT_6ParamsE:
        .type           _ZN7cutlass13device_kernelINS_4gemm6kernel13GemmUniversalIN4cute5tupleIJiiiiEEENS1_10collective13CollectiveMmaINS1_46MainloopSm100TmaUmmaWarpSpecializedBlockScaledILi16ELi2ELi1ENS5_IJNS4_1CILi2EEESB_NSA_ILi1EEEEEEEENS5_IJNSA_ILi256EEESF_NSA_ILi64EEEEEENS5_IJNS_12float_e2m1_tENS_13float_ue4m3_tEEEENS5_IJNS5_IJlSC_lEEENS4_6LayoutINS5_IJNS5_IJNS5_IJNSA_ILi32EEENSA_ILi4EEEEEEiEEENS5_IJNS5_IJNSA_ILi16EEESO_EEEiEEENS5_IJSC_iEEEEEENS5_IJST_NS5_IJNS5_IJNSA_ILi0EEESC_EEENSA_ILi512EEEEEENS5_IJSW_iEEEEEEEEEEESK_S13_NS4_8TiledMMAINS4_8MMA_AtomIJNS4_23SM100_MMA_MXF4_2x1SM_SSISI_SI_fSJ_Li256ELi256ELi16ELNS4_4UMMA5MajorE0ELS18_0ELNS17_7ScaleInE0ELS19_0EEEEEENSM_INS5_IJSC_SC_SC_EEENS5_IJSW_SW_SW_EEEEENS5_IJNS4_10UnderscoreES1F_S1F_EEEEENS5_IJNS4_28SM100_TMA_2SM_LOAD_MULTICASTES1I_EEENS5_IJNS4_14ComposedLayoutINS4_7SwizzleILi1ELi4ELi3EEENS4_18smem_ptr_flag_bitsILi4EEENSM_INS5_IJNSA_ILi8EEESG_EEENS5_IJSG_SC_EEEEEEENSM_INS5_IJNS5_IJNS5_IJSP_SC_EEESS_EEESC_NS5_IJSC_SC_EEEEEENS5_IJNS5_IJNS5_IJSS_SY_EEESX_EEESW_NS5_IJSO_SY_EEEEEEEEEEEvNS4_8identityENS5_IJNS4_18SM100_TMA_2SM_LOADES1I_EEENS5_IJS1T_NSM_INS5_IJNS5_IJNS5_IJSP_SB_EEESS_EEESC_S1W_EEENS5_IJS1Z_SW_NS5_IJSO_NSA_ILi1024EEEEEEEEEEEEEEvS24_EENS_8epilogue10collective18CollectiveEpilogueINS2G_23Sm100TmaWarpSpecializedILi4ELi2ELi64ELb1ELb0EEEJNS5_IJNSA_ILi128EEESF_SG_EEENS5_IJNSM_IS2L_SC_EENSM_ISG_SC_EEEEENS_10bfloat16_tESL_S2Q_SL_NS2G_6fusion15FusionCallbacksIS2K_NS2R_17LinearCombinationIS2Q_fS2Q_fLNS_15FloatRoundStyleE2EEES2M_S2P_JEEENS4_5SM1004TMEM4LOAD26SM100_TMEM_LOAD_32dp32b64xENS4_13SM90_TMA_LOADENS1K_INS1L_ILi3ELi4ELi3EEENS1N_ILi16EEES1S_EENS4_39AutoVectorizingCopyWithAssumedAlignmentILi128EEENS4_14SM90_TMA_STOREES34_S36_S36_EEEvvEEEEvNT_6ParamsE,@function
        .size           _ZN7cutlass13device_kernelINS_4gemm6kernel13GemmUniversalIN4cute5tupleIJiiiiEEENS1_10collective13CollectiveMmaINS1_46MainloopSm100TmaUmmaWarpSpecializedBlockScaledILi16ELi2ELi1ENS5_IJNS4_1CILi2EEESB_NSA_ILi1EEEEEEEENS5_IJNSA_ILi256EEESF_NSA_ILi64EEEEEENS5_IJNS_12float_e2m1_tENS_13float_ue4m3_tEEEENS5_IJNS5_IJlSC_lEEENS4_6LayoutINS5_IJNS5_IJNS5_IJNSA_ILi32EEENSA_ILi4EEEEEEiEEENS5_IJNS5_IJNSA_ILi16EEESO_EEEiEEENS5_IJSC_iEEEEEENS5_IJST_NS5_IJNS5_IJNSA_ILi0EEESC_EEENSA_ILi512EEEEEENS5_IJSW_iEEEEEEEEEEESK_S13_NS4_8TiledMMAINS4_8MMA_AtomIJNS4_23SM100_MMA_MXF4_2x1SM_SSISI_SI_fSJ_Li256ELi256ELi16ELNS4_4UMMA5MajorE0ELS18_0ELNS17_7ScaleInE0ELS19_0EEEEEENSM_INS5_IJSC_SC_SC_EEENS5_IJSW_SW_SW_EEEEENS5_IJNS4_10UnderscoreES1F_S1F_EEEEENS5_IJNS4_28SM100_TMA_2SM_LOAD_MULTICASTES1I_EEENS5_IJNS4_14ComposedLayoutINS4_7SwizzleILi1ELi4ELi3EEENS4_18smem_ptr_flag_bitsILi4EEENSM_INS5_IJNSA_ILi8EEESG_EEENS5_IJSG_SC_EEEEEEENSM_INS5_IJNS5_IJNS5_IJSP_SC_EEESS_EEESC_NS5_IJSC_SC_EEEEEENS5_IJNS5_IJNS5_IJSS_SY_EEESX_EEESW_NS5_IJSO_SY_EEEEEEEEEEEvNS4_8identityENS5_IJNS4_18SM100_TMA_2SM_LOADES1I_EEENS5_IJS1T_NSM_INS5_IJNS5_IJNS5_IJSP_SB_EEESS_EEESC_S1W_EEENS5_IJS1Z_SW_NS5_IJSO_NSA_ILi1024EEEEEEEEEEEEEEvS24_EENS_8epilogue10collective18CollectiveEpilogueINS2G_23Sm100TmaWarpSpecializedILi4ELi2ELi64ELb1ELb0EEEJNS5_IJNSA_ILi128EEESF_SG_EEENS5_IJNSM_IS2L_SC_EENSM_ISG_SC_EEEEENS_10bfloat16_tESL_S2Q_SL_NS2G_6fusion15FusionCallbacksIS2K_NS2R_17LinearCombinationIS2Q_fS2Q_fLNS_15FloatRoundStyleE2EEES2M_S2P_JEEENS4_5SM1004TMEM4LOAD26SM100_TMEM_LOAD_32dp32b64xENS4_13SM90_TMA_LOADENS1K_INS1L_ILi3ELi4ELi3EEENS1N_ILi16EEES1S_EENS4_39AutoVectorizingCopyWithAssumedAlignmentILi128EEENS4_14SM90_TMA_STOREES34_S36_S36_EEEvvEEEEvNT_6ParamsE,(.L_x_231 - _ZN7cutlass13device_kernelINS_4gemm6kernel13GemmUniversalIN4cute5tupleIJiiiiEEENS1_10collective13CollectiveMmaINS1_46MainloopSm100TmaUmmaWarpSpecializedBlockScaledILi16ELi2ELi1ENS5_IJNS4_1CILi2EEESB_NSA_ILi1EEEEEEEENS5_IJNSA_ILi256EEESF_NSA_ILi64EEEEEENS5_IJNS_12float_e2m1_tENS_13float_ue4m3_tEEEENS5_IJNS5_IJlSC_lEEENS4_6LayoutINS5_IJNS5_IJNS5_IJNSA_ILi32EEENSA_ILi4EEEEEEiEEENS5_IJNS5_IJNSA_ILi16EEESO_EEEiEEENS5_IJSC_iEEEEEENS5_IJST_NS5_IJNS5_IJNSA_ILi0EEESC_EEENSA_ILi512EEEEEENS5_IJSW_iEEEEEEEEEEESK_S13_NS4_8TiledMMAINS4_8MMA_AtomIJNS4_23SM100_MMA_MXF4_2x1SM_SSISI_SI_fSJ_Li256ELi256ELi16ELNS4_4UMMA5MajorE0ELS18_0ELNS17_7ScaleInE0ELS19_0EEEEEENSM_INS5_IJSC_SC_SC_EEENS5_IJSW_SW_SW_EEEEENS5_IJNS4_10UnderscoreES1F_S1F_EEEEENS5_IJNS4_28SM100_TMA_2SM_LOAD_MULTICASTES1I_EEENS5_IJNS4_14ComposedLayoutINS4_7SwizzleILi1ELi4ELi3EEENS4_18smem_ptr_flag_bitsILi4EEENSM_INS5_IJNSA_ILi8EEESG_EEENS5_IJSG_SC_EEEEEEENSM_INS5_IJNS5_IJNS5_IJSP_SC_EEESS_EEESC_NS5_IJSC_SC_EEEEEENS5_IJNS5_IJNS5_IJSS_SY_EEESX_EEESW_NS5_IJSO_SY_EEEEEEEEEEEvNS4_8identityENS5_IJNS4_18SM100_TMA_2SM_LOADES1I_EEENS5_IJS1T_NSM_INS5_IJNS5_IJNS5_IJSP_SB_EEESS_EEESC_S1W_EEENS5_IJS1Z_SW_NS5_IJSO_NSA_ILi1024EEEEEEEEEEEEEEvS24_EENS_8epilogue10collective18CollectiveEpilogueINS2G_23Sm100TmaWarpSpecializedILi4ELi2ELi64ELb1ELb0EEEJNS5_IJNSA_ILi128EEESF_SG_EEENS5_IJNSM_IS2L_SC_EENSM_ISG_SC_EEEEENS_10bfloat16_tESL_S2Q_SL_NS2G_6fusion15FusionCallbacksIS2K_NS2R_17LinearCombinationIS2Q_fS2Q_fLNS_15FloatRoundStyleE2EEES2M_S2P_JEEENS4_5SM1004TMEM4LOAD26SM100_TMEM_LOAD_32dp32b64xENS4_13SM90_TMA_LOADENS1K_INS1L_ILi3ELi4ELi3EEENS1N_ILi16EEES1S_EENS4_39AutoVectorizingCopyWithAssumedAlignmentILi128EEENS4_14SM90_TMA_STOREES34_S36_S36_EEEvvEEEEvNT_6ParamsE)
        .other          _ZN7cutlass13device_kernelINS_4gemm6kernel13GemmUniversalIN4cute5tupleIJiiiiEEENS1_10collective13CollectiveMmaINS1_46MainloopSm100TmaUmmaWarpSpecializedBlockScaledILi16ELi2ELi1ENS5_IJNS4_1CILi2EEESB_NSA_ILi1EEEEEEEENS5_IJNSA_ILi256EEESF_NSA_ILi64EEEEEENS5_IJNS_12float_e2m1_tENS_13float_ue4m3_tEEEENS5_IJNS5_IJlSC_lEEENS4_6LayoutINS5_IJNS5_IJNS5_IJNSA_ILi32EEENSA_ILi4EEEEEEiEEENS5_IJNS5_IJNSA_ILi16EEESO_EEEiEEENS5_IJSC_iEEEEEENS5_IJST_NS5_IJNS5_IJNSA_ILi0EEESC_EEENSA_ILi512EEEEEENS5_IJSW_iEEEEEEEEEEESK_S13_NS4_8TiledMMAINS4_8MMA_AtomIJNS4_23SM100_MMA_MXF4_2x1SM_SSISI_SI_fSJ_Li256ELi256ELi16ELNS4_4UMMA5MajorE0ELS18_0ELNS17_7ScaleInE0ELS19_0EEEEEENSM_INS5_IJSC_SC_SC_EEENS5_IJSW_SW_SW_EEEEENS5_IJNS4_10UnderscoreES1F_S1F_EEEEENS5_IJNS4_28SM100_TMA_2SM_LOAD_MULTICASTES1I_EEENS5_IJNS4_14ComposedLayoutINS4_7SwizzleILi1ELi4ELi3EEENS4_18smem_ptr_flag_bitsILi4EEENSM_INS5_IJNSA_ILi8EEESG_EEENS5_IJSG_SC_EEEEEEENSM_INS5_IJNS5_IJNS5_IJSP_SC_EEESS_EEESC_NS5_IJSC_SC_EEEEEENS5_IJNS5_IJNS5_IJSS_SY_EEESX_EEESW_NS5_IJSO_SY_EEEEEEEEEEEvNS4_8identityENS5_IJNS4_18SM100_TMA_2SM_LOADES1I_EEENS5_IJS1T_NSM_INS5_IJNS5_IJNS5_IJSP_SB_EEESS_EEESC_S1W_EEENS5_IJS1Z_SW_NS5_IJSO_NSA_ILi1024EEEEEEEEEEEEEEvS24_EENS_8epilogue10collective18CollectiveEpilogueINS2G_23Sm100TmaWarpSpecializedILi4ELi2ELi64ELb1ELb0EEEJNS5_IJNSA_ILi128EEESF_SG_EEENS5_IJNSM_IS2L_SC_EENSM_ISG_SC_EEEEENS_10bfloat16_tESL_S2Q_SL_NS2G_6fusion15FusionCallbacksIS2K_NS2R_17LinearCombinationIS2Q_fS2Q_fLNS_15FloatRoundStyleE2EEES2M_S2P_JEEENS4_5SM1004TMEM4LOAD26SM100_TMEM_LOAD_32dp32b64xENS4_13SM90_TMA_LOADENS1K_INS1L_ILi3ELi4ELi3EEENS1N_ILi16EEES1S_EENS4_39AutoVectorizingCopyWithAssumedAlignmentILi128EEENS4_14SM90_TMA_STOREES34_S36_S36_EEEvvEEEEvNT_6ParamsE,@"STO_CUDA_ENTRY STV_DEFAULT"
_ZN7cutlass13device_kernelINS_4gemm6kernel13GemmUniversalIN4cute5tupleIJiiiiEEENS1_10collective13CollectiveMmaINS1_46MainloopSm100TmaUmmaWarpSpecializedBlockScaledILi16ELi2ELi1ENS5_IJNS4_1CILi2EEESB_NSA_ILi1EEEEEEEENS5_IJNSA_ILi256EEESF_NSA_ILi64EEEEEENS5_IJNS_12float_e2m1_tENS_13float_ue4m3_tEEEENS5_IJNS5_IJlSC_lEEENS4_6LayoutINS5_IJNS5_IJNS5_IJNSA_ILi32EEENSA_ILi4EEEEEEiEEENS5_IJNS5_IJNSA_ILi16EEESO_EEEiEEENS5_IJSC_iEEEEEENS5_IJST_NS5_IJNS5_IJNSA_ILi0EEESC_EEENSA_ILi512EEEEEENS5_IJSW_iEEEEEEEEEEESK_S13_NS4_8TiledMMAINS4_8MMA_AtomIJNS4_23SM100_MMA_MXF4_2x1SM_SSISI_SI_fSJ_Li256ELi256ELi16ELNS4_4UMMA5MajorE0ELS18_0ELNS17_7ScaleInE0ELS19_0EEEEEENSM_INS5_IJSC_SC_SC_EEENS5_IJSW_SW_SW_EEEEENS5_IJNS4_10UnderscoreES1F_S1F_EEEEENS5_IJNS4_28SM100_TMA_2SM_LOAD_MULTICASTES1I_EEENS5_IJNS4_14ComposedLayoutINS4_7SwizzleILi1ELi4ELi3EEENS4_18smem_ptr_flag_bitsILi4EEENSM_INS5_IJNSA_ILi8EEESG_EEENS5_IJSG_SC_EEEEEEENSM_INS5_IJNS5_IJNS5_IJSP_SC_EEESS_EEESC_NS5_IJSC_SC_EEEEEENS5_IJNS5_IJNS5_IJSS_SY_EEESX_EEESW_NS5_IJSO_SY_EEEEEEEEEEEvNS4_8identityENS5_IJNS4_18SM100_TMA_2SM_LOADES1I_EEENS5_IJS1T_NSM_INS5_IJNS5_IJNS5_IJSP_SB_EEESS_EEESC_S1W_EEENS5_IJS1Z_SW_NS5_IJSO_NSA_ILi1024EEEEEEEEEEEEEEvS24_EENS_8epilogue10collective18CollectiveEpilogueINS2G_23Sm100TmaWarpSpecializedILi4ELi2ELi64ELb1ELb0EEEJNS5_IJNSA_ILi128EEESF_SG_EEENS5_IJNSM_IS2L_SC_EENSM_ISG_SC_EEEEENS_10bfloat16_tESL_S2Q_SL_NS2G_6fusion15FusionCallbacksIS2K_NS2R_17LinearCombinationIS2Q_fS2Q_fLNS_15FloatRoundStyleE2EEES2M_S2P_JEEENS4_5SM1004TMEM4LOAD26SM100_TMEM_LOAD_32dp32b64xENS4_13SM90_TMA_LOADENS1K_INS1L_ILi3ELi4ELi3EEENS1N_ILi16EEES1S_EENS4_39AutoVectorizingCopyWithAssumedAlignmentILi128EEENS4_14SM90_TMA_STOREES34_S36_S36_EEEvvEEEEvNT_6ParamsE:
[----:B------:R-:W1:Y:S01]  /*0000*/  LDC R1, c[0x0][0x37c] ;  /* 0x0000df00ff017b82 */ /* 0x000e620000000800 */
[----:B------:R-:W2:Y:S01]  /*0010*/  S2R R152, SR_TID.X ;  /* 0x0000000000987919 */ /* 0x000ea20000002100 */
[----:B------:R-:W3:Y:S06]  /*0020*/  LDCU.64 UR12, c[0x0][0xc90] ;  /* 0x00019200ff0c77ac */ /* 0x000eec0008000a00 */
[----:B------:R-:W4:Y:S01]  /*0030*/  S2UR UR4, SR_CgaCtaId ;  /* 0x00000000000479c3 */ /* 0x000f220000008800 */
[----:B------:R-:W-:Y:S02]  /*0040*/  PRMT R139, RZ, 0x7610, R139 ;  /* 0x00007610ff8b7816 */ /* 0x000fe4000000008b */
[----:B------:R-:W-:Y:S01]  /*0050*/  ELECT P1, URZ, PT ;  /* 0x0000000000ff782f */ /* 0x000fe20003820000 */
[----:B---3--:R-:W-:-:S04]  /*0060*/  UISETP.NE.U32.AND UP0, UPT, UR12, URZ, UPT ;  /* 0x000000ff0c00728c */ /* 0x008fc8000bf05070 */
[----:B------:R-:W-:Y:S02]  /*0070*/  UISETP.NE.AND.EX UP0, UPT, UR13, URZ, UPT, UP0 ;  /* 0x000000ff0d00728c */ /* 0x000fe4000bf05300 */
[----:B----4-:R-:W-:Y:S01]  /*0080*/  ULOP3.LUT UR32, UR4, 0x1, URZ, 0xc0, !UPT ;  /* 0x0000000104207892 */ /* 0x010fe2000f8ec0ff */
[----:B--2---:R-:W-:-:S05]  /*0090*/  SHF.R.U32.HI R140, RZ, 0x5, R152 ;  /* 0x00000005ff8c7819 */ /* 0x004fca0000011698 */
[----:B------:R-:W2:Y:S02]  /*00a0*/  SHFL.IDX PT, R0, R140, RZ, 0x1f ;  /* 0x00001fff8c007589 */ /* 0x000ea400000e0000 */
[----:B--2---:R-:W-:Y:S01]  /*00b0*/  R2UR UR17, R0 ;  /* 0x00000000001172ca */ /* 0x004fe200000e0000 */
[----:B-1----:R-:W-:-:S14]  /*00c0*/  BRA.U UP0, `(.L_x_0) ;  /* 0x0000000100307547 */ /* 0x002fdc000b800000 */
[----:B------:R-:W1:Y:S02]  /*00d0*/  LDCU.64 UR4, c[0x0][0xc88] ;  /* 0x00019100ff0477ac */ /* 0x000e640008000a00 */
[----:B-1----:R-:W-:-:S04]  /*00e0*/  UISETP.NE.U32.AND UP0, UPT, UR4, URZ, UPT ;  /* 0x000000ff0400728c */ /* 0x002fc8000bf05070 */
[----:B------:R-:W-:-:S09]  /*00f0*/  UISETP.NE.AND.EX UP0, UPT, UR5, URZ, UPT, UP0 ;  /* 0x000000ff0500728c */ /* 0x000fd2000bf05300 */
[----:B------:R-:W-:Y:S05]  /*0100*/  BRA.U !UP0, `(.L_x_1) ;  /* 0x0000000108147547 */ /* 0x000fea000b800000 */
[----:B------:R-:W1:Y:S01]  /*0110*/  LDC.64 R2, c[0x0][0xc88] ;  /* 0x00032200ff027b82 */ /* 0x000e620000000a00 */
[----:B------:R-:W1:Y:S02]  /*0120*/  LDCU.64 UR4, c[0x0][0x358] ;  /* 0x00006b00ff0477ac */ /* 0x000e640008000a00 */
[----:B-1----:R1:W5:Y:S01]  /*0130*/  LDG.E R71, desc[UR4][R2.64] ;  /* 0x0000000402477981 */ /* 0x002362000c1e1900 */
[----:B------:R-:W-:Y:S01]  /*0140*/  HFMA2 R139, -RZ, RZ, 0, 5.9604644775390625e-08 ;  /* 0x00000001ff8b7431 */ /* 0x000fe200000001ff */
[----:B------:R-:W-:Y:S05]  /*0150*/  BRA `(.L_x_0) ;  /* 0x00000000000c7947 */ /* 0x000fea0003800000 */
.L_x_1:
[----:B------:R-:W1:Y:S01]  /*0160*/  LDCU UR4, c[0x0][0xc80] ;  /* 0x00019000ff0477ac */ /* 0x000e620008000800 */
[----:B------:R-:W-:Y:S01]  /*0170*/  HFMA2 R139, -RZ, RZ, 0, 5.9604644775390625e-08 ;  /* 0x00000001ff8b7431 */ /* 0x000fe200000001ff */
[----:B-1----:R-:W-:-:S07]  /*0180*/  MOV R71, UR4 ;  /* 0x0000000400477c02 */ /* 0x002fce0008000f00 */
.L_x_0:
[----:B------:R-:W2:Y:S02]  /*0190*/  LDCU.64 UR4, c[0x0][0xcb0] ;  /* 0x00019600ff0477ac */ /* 0x000ea40008000a00 */
[----:B--2---:R-:W-:-:S04]  /*01a0*/  UISETP.NE.U32.AND UP0, UPT, UR4, URZ, UPT ;  /* 0x000000ff0400728c */ /* 0x004fc8000bf05070 */
[----:B------:R-:W-:-:S09]  /*01b0*/  UISETP.NE.AND.EX UP0, UPT, UR5, URZ, UPT, UP0 ;  /* 0x000000ff0500728c */ /* 0x000fd2000bf05300 */
[----:B------:R-:W-:Y:S05]  /*01c0*/  BRA.U UP0, `(.L_x_2) ;  /* 0x0000000100287547 */ /* 0x000fea000b800000 */
[----:B------:R-:W2:Y:S02]  /*01d0*/  LDCU.64 UR4, c[0x0][0xca8] ;  /* 0x00019500ff0477ac */ /* 0x000ea40008000a00 */
[----:B--2---:R-:W-:-:S04]  /*01e0*/  UISETP.NE.U32.AND UP0, UPT, UR4, URZ, UPT ;  /* 0x000000ff0400728c */ /* 0x004fc8000bf05070 */
[----:B------:R-:W-:-:S09]  /*01f0*/  UISETP.NE.AND.EX UP0, UPT, UR5, URZ, UPT, UP0 ;  /* 0x000000ff0500728c */ /* 0x000fd2000bf05300 */
[----:B------:R-:W-:Y:S05]  /*0200*/  BRA.U !UP0, `(.L_x_3) ;  /* 0x0000000108107547 */ /* 0x000fea000b800000 */
[----:B------:R-:W2:Y:S01]  /*0210*/  LDC.64 R68, c[0x0][0xca8] ;  /* 0x00032a00ff447b82 */ /* 0x000ea20000000a00 */
[----:B------:R-:W2:Y:S02]  /*0220*/  LDCU.64 UR4, c[0x0][0x358] ;  /* 0x00006b00ff0477ac */ /* 0x000ea40008000a00 */
[----:B--2---:R2:W5:Y:S01]  /*0230*/  LDG.E R68, desc[UR4][R68.64] ;  /* 0x0000000444447981 */ /* 0x004562000c1e1900 */
[----:B------:R-:W-:Y:S05]  /*0240*/  BRA `(.L_x_2) ;  /* 0x0000000000087947 */ /* 0x000fea0003800000 */
.L_x_3:
[----:B------:R-:W2:Y:S02]  /*0250*/  LDCU UR4, c[0x0][0xca0] ;  /* 0x00019400ff0477ac */ /* 0x000ea40008000800 */
[----:B--2---:R-:W-:Y:S02]  /*0260*/  MOV R68, UR4 ;  /* 0x0000000400447c02 */ /* 0x004fe40008000f00 */
.L_x_2:
[----:B------:R-:W-:Y:S01]  /*0270*/  IMAD.U32 R0, RZ, RZ, UR17 ;  /* 0x00000011ff007e24 */ /* 0x000fe2000f8e00ff */
[----:B------:R-:W-:Y:S04]  /*0280*/  BSSY.RECONVERGENT B0, `(.L_x_4) ;  /* 0x0000012000007945 */ /* 0x000fe80003800200 */
[C---:B------:R-:W-:Y:S02]  /*0290*/  ISETP.NE.OR P2, PT, R0.reuse, 0x1, !P1 ;  /* 0x000000010000780c */ /* 0x040fe40004f45670 */
[----:B------:R-:W-:-:S11]  /*02a0*/  ISETP.NE.OR P0, PT, R0, 0x3, !P1 ;  /* 0x000000030000780c */ /* 0x000fd60004f05670 */
[----:B------:R-:W-:Y:S05]  /*02b0*/  @P2 BRA `(.L_x_5) ;  /* 0x0000000000382947 */ /* 0x000fea0003800000 */
[----:B------:R-:W3:Y:S02]  /*02c0*/  LDCU.64 UR4, c[0x0][0x348] ;  /* 0x00006900ff0477ac */ /* 0x000ee40008000a00 */
[----:B---3--:R-:W-:Y:S02]  /*02d0*/  UIADD3 UR10, UP3, UPT, UR4, 0x80, URZ ;  /* 0x00000080040a7890 */ /* 0x008fe4000ff7e0ff */
[----:B------:R-:W-:Y:S02]  /*02e0*/  UIADD3 UR8, UP2, UPT, UR4, 0x180, URZ ;  /* 0x0000018004087890 */ /* 0x000fe4000ff5e0ff */
[----:B------:R-:W-:Y:S02]  /*02f0*/  UIADD3 UR6, UP1, UPT, UR4, 0x280, URZ ;  /* 0x0000028004067890 */ /* 0x000fe4000ff3e0ff */
[----:B------:R-:W-:Y:S02]  /*0300*/  UIADD3 UR4, UP0, UPT, UR4, 0x380, URZ ;  /* 0x0000038004047890 */ /* 0x000fe4000ff1e0ff */
[----:B------:R-:W-:-:S02]  /*0310*/  UIADD3.X UR11, UPT, UPT, URZ, UR5, URZ, UP3, !UPT ;  /* 0x00000005ff0b7290 */ /* 0x000fc40009ffe4ff */
[----:B------:R-:W-:Y:S02]  /*0320*/  UIADD3.X UR9, UPT, UPT, URZ, UR5, URZ, UP2, !UPT ;  /* 0x00000005ff097290 */ /* 0x000fe400097fe4ff */
[----:B------:R-:W-:Y:S02]  /*0330*/  UIADD3.X UR7, UPT, UPT, URZ, UR5, URZ, UP1, !UPT ;  /* 0x00000005ff077290 */ /* 0x000fe40008ffe4ff */
[----:B------:R-:W-:-:S03]  /*0340*/  UIADD3.X UR5, UPT, UPT, URZ, UR5, URZ, UP0, !UPT ;  /* 0x00000005ff057290 */ /* 0x000fc600087fe4ff */
[----:B------:R3:W-:Y:S02]  /*0350*/  UTMACCTL.PF [UR10] ;  /* 0x000000000a0079b9 */ /* 0x0007e40008040000 */
[----:B------:R3:W-:Y:S02]  /*0360*/  UTMACCTL.PF [UR8] ;  /* 0x00000000080079b9 */ /* 0x0007e40008040000 */
[----:B------:R3:W-:Y:S02]  /*0370*/  UTMACCTL.PF [UR6] ;  /* 0x00000000060079b9 */ /* 0x0007e40008040000 */
[----:B------:R3:W-:Y:S02]  /*0380*/  UTMACCTL.PF [UR4] ;  /* 0x00000000040079b9 */ /* 0x0007e40008040000 */
[----:B---3--:R-:W-:Y:S01]  /*0390*/  NOP ;  /* 0x0000000000007918 */ /* 0x008fe20000000000 */
.L_x_5:
[----:B------:R-:W-:Y:S05]  /*03a0*/  BSYNC.RECONVERGENT B0 ;  /* 0x0000000000007941 */ /* 0x000fea0003800200 */
.L_x_4:
[----:B------:R-:W-:Y:S04]  /*03b0*/  BSSY.RECONVERGENT B0, `(.L_x_6) ;  /* 0x000000a000007945 */ /* 0x000fe80003800200 */
[----:B------:R-:W-:Y:S05]  /*03c0*/  @P0 BRA `(.L_x_7) ;  /* 0x0000000000200947 */ /* 0x000fea0003800000 */
[----:B------:R-:W3:Y:S02]  /*03d0*/  LDCU.64 UR4, c[0x0][0x348] ;  /* 0x00006900ff0477ac */ /* 0x000ee40008000a00 */
[----:B---3--:R-:W-:Y:S02]  /*03e0*/  UIADD3 UR6, UP1, UPT, UR4, 0x980, URZ ;  /* 0x0000098004067890 */ /* 0x008fe4000ff3e0ff */
[----:B------:R-:W-:Y:S02]  /*03f0*/  UIADD3 UR4, UP0, UPT, UR4, 0xa80, URZ ;  /* 0x00000a8004047890 */ /* 0x000fe4000ff1e0ff */
[----:B------:R-:W-:Y:S02]  /*0400*/  UIADD3.X UR7, UPT, UPT, URZ, UR5, URZ, UP1, !UPT ;  /* 0x00000005ff077290 */ /* 0x000fe40008ffe4ff */
[----:B------:R-:W-:-:S07]  /*0410*/  UIADD3.X UR5, UPT, UPT, URZ, UR5, URZ, UP0, !UPT ;  /* 0x00000005ff057290 */ /* 0x000fce00087fe4ff */
[----:B------:R3:W-:Y:S02]  /*0420*/  UTMACCTL.PF [UR6] ;  /* 0x00000000060079b9 */ /* 0x0007e40008040000 */
[----:B------:R3:W-:Y:S02]  /*0430*/  UTMACCTL.PF [UR4] ;  /* 0x00000000040079b9 */ /* 0x0007e40008040000 */
[----:B---3--:R-:W-:Y:S01]  /*0440*/  NOP ;  /* 0x0000000000007918 */ /* 0x008fe20000000000 */
.L_x_7:
[----:B------:R-:W-:Y:S05]  /*0450*/  BSYNC.RECONVERGENT B0 ;  /* 0x0000000000007941 */ /* 0x000fea0003800200 */
.L_x_6:
[----:B------:R-:W3:Y:S01]  /*0460*/  LDCU.64 UR4, c[0x0][0xc88] ;  /* 0x00019100ff0477ac */ /* 0x000ee20008000a00 */
[----:B------:R-:W-:Y:S02]  /*0470*/  UISETP.EQ.U32.AND UP1, UPT, UR12, URZ, UPT ;  /* 0x000000ff0c00728c */ /* 0x000fe4000bf22070 */
[----:B------:R-:W-:Y:S02]  /*0480*/  UPLOP3.LUT UP3, UPT, UPT, UPT, UPT, 0x80, 0x8 ;  /* 0x000000000008789c */ /* 0x000fe40003f6f070 */
[----:B---3--:R-:W-:-:S04]  /*0490*/  UISETP.NE.U32.AND UP0, UPT, UR4, URZ, UPT ;  /* 0x000000ff0400728c */ /* 0x008fc8000bf05070 */
[----:B------:R-:W-:-:S04]  /*04a0*/  UISETP.NE.AND.EX UP0, UPT, UR5, URZ, UPT, UP0 ;  /* 0x000000ff0500728c */ /* 0x000fc8000bf05300 */
[----:B------:R-:W-:-:S04]  /*04b0*/  UISETP.EQ.OR.EX UP2, UPT, UR13, URZ, !UP0, UP1 ;  /* 0x000000ff0d00728c */ /* 0x000fc8000c742710 */
[----:B------:R-:W-:-:S06]  /*04c0*/  UP2UR UR4, UPR, URZ, 0x4 ;  /* 0x00000004ff047883 */ /* 0x000fcc0008000000 */
[----:B------:R-:W-:Y:S01]  /*04d0*/  MOV R143, UR4 ;  /* 0x00000004008f7c02 */ /* 0x000fe20008000f00 */
[----:B------:R-:W-:Y:S06]  /*04e0*/  BRA.U !UP2, `(.L_x_8) ;  /* 0x000000010a207547 */ /* 0x000fec000b800000 */
[----:B------:R-:W-:Y:S01]  /*04f0*/  UISETP.NE.U32.AND UP1, UPT, UR12, URZ, UPT ;  /* 0x000000ff0c00728c */ /* 0x000fe2000bf25070 */
[----:B-----5:R-:W-:Y:S01]  /*0500*/  FSETP.NEU.AND P0, PT, R71, RZ, PT ;  /* 0x000000ff4700720b */ /* 0x020fe20003f0d000 */
[----:B------:R-:W-:Y:S02]  /*0510*/  USEL UR4, URZ, 0xffffffff, UP0 ;  /* 0xffffffffff047887 */ /* 0x000fe40008000000 */
[----:B------:R-:W-:-:S10]  /*0520*/  UISETP.NE.AND.EX UP1, UPT, UR13, URZ, UPT, UP1 ;  /* 0x000000ff0d00728c */ /* 0x000fd4000bf25310 */
[----:B------:R-:W-:Y:S01]  /*0530*/  VOTEU.ANY UP0, P0 ;  /* 0x0000000000ff7886 */ /* 0x000fe20000000100 */
[----:B------:R-:W-:-:S04]  /*0540*/  @!UP1 USEL UR4, URZ, 0xffffffff, UP0 ;  /* 0xffffffffff049887 */ /* 0x000fc80008000000 */
[----:B------:R-:W-:-:S04]  /*0550*/  ULOP3.LUT UR4, UR4, 0x1, URZ, 0xc0, !UPT ;  /* 0x0000000104047892 */ /* 0x000fc8000f8ec0ff */
[----:B------:R-:W-:-:S11]  /*0560*/  UISETP.NE.U32.AND UP3, UPT, UR4, 0x1, UPT ;  /* 0x000000010400788c */ /* 0x000fd6000bf65070 */
.L_x_8:
[----:B------:R-:W3:Y:S01]  /*0570*/  SHFL.IDX PT, R0, R140, RZ, 0x1f ;  /* 0x00001fff8c007589 */ /* 0x000ee200000e0000 */
[----:B------:R-:W-:-:S04]  /*0580*/  UISETP.NE.AND UP0, UPT, UR17, 0x2, UPT ;  /* 0x000000021100788c */ /* 0x000fc8000bf05270 */
[----:B------:R-:W-:Y:S02]  /*0590*/  UISETP.EQ.AND UP1, UPT, UR32, URZ, !UP0 ;  /* 0x000000ff2000728c */ /* 0x000fe4000c722270 */
[----:B------:R-:W-:-:S04]  /*05a0*/  USEL UR52, URZ, 0x1, UP0 ;  /* 0x00000001ff347887 */ /* 0x000fc80008000000 */
[----:B------:R-:W-:Y:S02]  /*05b0*/  PLOP3.LUT P4, PT, P1, PT, UP1, 0x80, 0x8 ;  /* 0x000000000008781c */ /* 0x000fe40000f8f018 */
[----:B---3--:R-:W-:-:S13]  /*05c0*/  ISETP.NE.AND P0, PT, R0, RZ, PT ;  /* 0x000000ff0000720c */ /* 0x008fda0003f05270 */
[----:B------:R-:W-:Y:S05]  /*05d0*/  @P0 BRA `(.L_x_9) ;  /* 0x0000000000c40947 */ /* 0x000fea0003800000 */
[----:B------:R-:W-:Y:S01]  /*05e0*/  ELECT P0, URZ, PT ;  /* 0x0000000000ff782f */ /* 0x000fe20003800000 */
[----:B------:R-:W-:-:S12]  /*05f0*/  BSSY.RECONVERGENT B0, `(.L_x_9) ;  /* 0x000002f000007945 */ /* 0x000fd80003800200 */
[----:B------:R-:W-:Y:S05]  /*0600*/  @!P0 BRA `(.L_x_10) ;  /* 0x0000000000b48947 */ /* 0x000fea0003800000 */
[----:B------:R-:W3:Y:S01]  /*0610*/  S2UR UR5, SR_CgaCtaId ;  /* 0x00000000000579c3 */ /* 0x000ee20000008800 */
[----:B------:R-:W-:Y:S01]  /*0620*/  UMOV UR4, 0x400 ;  /* 0x0000040000047882 */ /* 0x000fe20000000000 */
[----:B------:R-:W-:Y:S01]  /*0630*/  UMOV UR8, 0x1 ;  /* 0x0000000100087882 */ /* 0x000fe20000000000 */
[----:B------:R-:W-:Y:S01]  /*0640*/  UMOV UR6, 0x2 ;  /* 0x0000000200067882 */ /* 0x000fe20000000000 */
[----:B------:R-:W-:-:S04]  /*0650*/  UIADD3 UR8, UPT, UPT, -UR8, 0x100000, URZ ;  /* 0x0010000008087890 */ /* 0x000fc8000fffe1ff */
[----:B------:R-:W-:Y:S02]  /*0660*/  USHF.L.U32 UR9, UR8, 0xb, URZ ;  /* 0x0000000b08097899 */ /* 0x000fe400080006ff */
[----:B------:R-:W-:Y:S02]  /*0670*/  USHF.L.U32 UR8, UR8, 0x1, URZ ;  /* 0x0000000108087899 */ /* 0x000fe400080006ff */
[----:B------:R-:W-:-:S04]  /*0680*/  UIADD3 UR6, UPT, UPT, -UR6, 0x100000, URZ ;  /* 0x0010000006067890 */ /* 0x000fc8000fffe1ff */
[----:B------:R-:W-:Y:S02]  /*0690*/  USHF.L.U32 UR7, UR6, 0xb, URZ ;  /* 0x0000000b06077899 */ /* 0x000fe400080006ff */
[----:B------:R-:W-:Y:S02]  /*06a0*/  USHF.L.U32 UR6, UR6, 0x1, URZ ;  /* 0x0000000106067899 */ /* 0x000fe400080006ff */
[----:B---3--:R-:W-:Y:S01]  /*06b0*/  ULEA UR4, UR5, UR4, 0x18 ;  /* 0x0000000405047291 */ /* 0x008fe2000f8ec0ff */
[----:B------:R-:W3:Y:S11]  /*06c0*/  FENCE.VIEW.ASYNC.S ;  /* 0x00000000000073c6 */ /* 0x000ef60000000000 */
[----:B---3--:R3:W4:Y:S01]  /*06d0*/  SYNCS.EXCH.64 URZ, [UR4], UR8 ;  /* 0x0000000804ff75b2 */ /* 0x0087220008000100 */
[----:B------:R3:W1:Y:S01]  /*06e0*/  SYNCS.EXCH.64 URZ, [UR4+0x80], UR6 ;  /* 0x0000800604ff75b2 */ /* 0x0006620008000100 */
        /* <DEDUP_REMOVED lines=29> */
[----:B------:R3:W1:Y:S02]  /*08c0*/  SYNCS.EXCH.64 URZ, [UR4+0xf8], UR6 ;  /* 0x0000f80604ff75b2 */ /* 0x0006640008000100 */
[----:B---34-:R-:W-:Y:S01]  /*08d0*/  NOP ;  /* 0x0000000000007918 */ /* 0x018fe20000000000 */
.L_x_10:
[----:B------:R-:W-:Y:S05]  /*08e0*/  BSYNC.RECONVERGENT B0 ;  /* 0x0000000000007941 */ /* 0x000fea0003800200 */
.L_x_9:
[----:B------:R-:W3:Y:S01]  /*08f0*/  SHFL.IDX PT, R0, R140, RZ, 0x1f ;  /* 0x00001fff8c007589 */ /* 0x000ee200000e0000 */
[----:B------:R-:W-:Y:S01]  /*0900*/  NOP ;  /* 0x0000000000007918 */ /* 0x000fe20000000000 */
[----:B---3--:R-:W-:-:S13]  /*0910*/  ISETP.NE.AND P0, PT, R0, 0x1, PT ;  /* 0x000000010000780c */ /* 0x008fda0003f05270 */
[----:B------:R-:W-:Y:S05]  /*0920*/  @P0 BRA `(.L_x_11) ;  /* 0x0000000000580947 */ /* 0x000fea0003800000 */
        /* <DEDUP_REMOVED lines=9> */
[----:B------:R-:W-:Y:S01]  /*09c0*/  USHF.L.U32 UR6, UR6, 0x1, URZ ;  /* 0x0000000106067899 */ /* 0x000fe200080006ff */
[----:B------:R-:W-:Y:S01]  /*09d0*/  ELECT P0, URZ, PT ;  /* 0x0000000000ff782f */ /* 0x000fe20003800000 */
[----:B---3--:R-:W-:Y:S01]  /*09e0*/  ULEA UR4, UR5, UR4, 0x18 ;  /* 0x0000000405047291 */ /* 0x008fe2000f8ec0ff */
[----:B------:R-:W3:Y:S11]  /*09f0*/  FENCE.VIEW.ASYNC.S ;  /* 0x00000000000073c6 */ /* 0x000ef60000000000 */
[----:B---3--:R3:W4:Y:S01]  /*0a00*/  SYNCS.EXCH.64 URZ, [UR4+0x100], UR8 ;  /* 0x0001000804ff75b2 */ /* 0x0087220008000100 */
[----:B------:R3:W1:Y:S01]  /*0a10*/  SYNCS.EXCH.64 URZ, [UR4+0x120], UR6 ;  /* 0x0001200604ff75b2 */ /* 0x0006620008000100 */
[----:B------:R3:W1:Y:S01]  /*0a20*/  SYNCS.EXCH.64 URZ, [UR4+0x108], UR8 ;  /* 0x0001080804ff75b2 */ /* 0x0006620008000100 */
[----:B------:R3:W1:Y:S01]  /*0a30*/  SYNCS.EXCH.64 URZ, [UR4+0x128], UR6 ;  /* 0x0001280604ff75b2 */ /* 0x0006620008000100 */
[----:B------:R3:W1:Y:S01]  /*0a40*/  SYNCS.EXCH.64 URZ, [UR4+0x110], UR8 ;  /* 0x0001100804ff75b2 */ /* 0x0006620008000100 */
[----:B------:R3:W1:Y:S01]  /*0a50*/  SYNCS.EXCH.64 URZ, [UR4+0x130], UR6 ;  /* 0x0001300604ff75b2 */ /* 0x0006620008000100 */
[----:B------:R3:W1:Y:S01]  /*0a60*/  SYNCS.EXCH.64 URZ, [UR4+0x118], UR8 ;  /* 0x0001180804ff75b2 */ /* 0x0006620008000100 */
[----:B------:R3:W1:Y:S01]  /*0a70*/  SYNCS.EXCH.64 URZ, [UR4+0x138], UR6 ;  /* 0x0001380604ff75b2 */ /* 0x0006620008000100 */
[----:B------:R-:W-:Y:S01]  /*0a80*/  NOP ;  /* 0x0000000000007918 */ /* 0x000fe20000000000 */
.L_x_11:
[----:B------:R-:W2:Y:S01]  /*0a90*/  SHFL.IDX PT, R0, R140, RZ, 0x1f ;  /* 0x00001fff8c007589 */ /* 0x000ea200000e0000 */
[----:B------:R-:W-:Y:S01]  /*0aa0*/  NOP ;  /* 0x0000000000007918 */ /* 0x000fe20000000000 */
[----:B--2---:R-:W-:-:S13]  /*0ab0*/  ISETP.NE.AND P0, PT, R0, 0x3, PT ;  /* 0x000000030000780c */ /* 0x004fda0003f05270 */
[----:B------:R-:W-:Y:S05]  /*0ac0*/  @P0 BRA `(.L_x_12) ;  /* 0x0000000000300947 */ /* 0x000fea0003800000 */
[----:B---3--:R-:W2:Y:S01]  /*0ad0*/  S2UR UR6, SR_CgaCtaId ;  /* 0x00000000000679c3 */ /* 0x008ea20000008800 */
[----:B------:R-:W-:Y:S01]  /*0ae0*/  UMOV UR4, 0x400 ;  /* 0x0000040000047882 */ /* 0x000fe20000000000 */
[----:B------:R-:W-:Y:S01]  /*0af0*/  UMOV UR5, 0x20 ;  /* 0x0000002000057882 */ /* 0x000fe20000000000 */
[----:B------:R-:W-:Y:S01]  /*0b00*/  ELECT P0, URZ, PT ;  /* 0x0000000000ff782f */ /* 0x000fe20003800000 */
[----:B--2---:R-:W-:Y:S02]  /*0b10*/  ULEA UR6, UR6, UR4, 0x18 ;  /* 0x0000000406067291 */ /* 0x004fe4000f8ec0ff */
[----:B------:R-:W-:-:S04]  /*0b20*/  UIADD3 UR4, UPT, UPT, -UR5, 0x100000, URZ ;  /* 0x0010000005047890 */ /* 0x000fc8000fffe1ff */
[----:B------:R-:W-:Y:S02]  /*0b30*/  USHF.L.U32 UR5, UR4, 0xb, URZ ;  /* 0x0000000b04057899 */ /* 0x000fe400080006ff */
[----:B------:R-:W-:Y:S01]  /*0b40*/  USHF.L.U32 UR4, UR4, 0x1, URZ ;  /* 0x0000000104047899 */ /* 0x000fe200080006ff */
[----:B------:R-:W2:Y:S11]  /*0b50*/  FENCE.VIEW.ASYNC.S ;  /* 0x00000000000073c6 */ /* 0x000eb60000000000 */
[----:B--2---:R2:W3:Y:S01]  /*0b60*/  SYNCS.EXCH.64 URZ, [UR6+0x140], UR4 ;  /* 0x0001400406ff75b2 */ /* 0x0044e20008000100 */
[----:B------:R2:W1:Y:S01]  /*0b70*/  SYNCS.EXCH.64 URZ, [UR6+0x148], UR4 ;  /* 0x0001480406ff75b2 */ /* 0x0004620008000100 */
[----:B------:R-:W-:Y:S01]  /*0b80*/  NOP ;  /* 0x0000000000007918 */ /* 0x000fe20000000000 */
.L_x_12:
[----:B------:R-:W4:Y:S01]  /*0b90*/  SHFL.IDX PT, R0, R140, RZ, 0x1f ;  /* 0x00001fff8c007589 */ /* 0x000f2200000e0000 */
[----:B------:R-:W-:Y:S01]  /*0ba0*/  NOP ;  /* 0x0000000000007918 */ /* 0x000fe20000000000 */
[----:B----4-:R-:W-:-:S13]  /*0bb0*/  ISETP.NE.AND P0, PT, R0, 0x4, PT ;  /* 0x000000040000780c */ /* 0x010fda0003f05270 */
[----:B------:R-:W-:Y:S05]  /*0bc0*/  @P0 BRA `(.L_x_13) ;  /* 0x00000000004c0947 */ /* 0x000fea0003800000 */
[----:B--2---:R-:W2:Y:S01]  /*0bd0*/  S2UR UR5, SR_CgaCtaId ;  /* 0x00000000000579c3 */ /* 0x004ea20000008800 */
[----:B---3--:R-:W-:Y:S01]  /*0be0*/  UMOV UR4, 0x3a0 ;  /* 0x000003a000047882 */ /* 0x008fe20000000000 */
[----:B------:R-:W-:Y:S01]  /*0bf0*/  UMOV UR6, 0x400 ;  /* 0x0000040000067882 */ /* 0x000fe20000000000 */
[----:B------:R-:W-:Y:S01]  /*0c00*/  USEL UR4, UR4, 0x320, UP3 ;  /* 0x0000032004047887 */ /* 0x000fe20009800000 */
[----:B------:R-:W-:Y:S01]  /*0c10*/  UMOV UR8, 0x1 ;  /* 0x0000000100087882 */ /* 0x000fe20000000000 */
[----:B------:R-:W-:Y:S01]  /*0c20*/  ELECT P0, URZ, PT ;  /* 0x0000000000ff782f */ /* 0x000fe20003800000 */
[----:B------:R-:W-:-:S04]  /*0c30*/  UIADD3 UR8, UPT, UPT, -UR8, 0x100000, URZ ;  /* 0x0010000008087890 */ /* 0x000fc8000fffe1ff */
[----:B------:R-:W-:Y:S02]  /*0c40*/  USHF.L.U32 UR9, UR8, 0xb, URZ ;  /* 0x0000000b08097899 */ /* 0x000fe400080006ff */
[----:B------:R-:W-:Y:S02]  /*0c50*/  USHF.L.U32 UR8, UR8, 0x1, URZ ;  /* 0x0000000108087899 */ /* 0x000fe400080006ff */
[----:B--2---:R-:W-:Y:S02]  /*0c60*/  ULEA UR6, UR5, UR6, 0x18 ;  /* 0x0000000605067291 */ /* 0x004fe4000f8ec0ff */
[----:B------:R-:W-:-:S04]  /*0c70*/  UIADD3 UR4, UPT, UPT, -UR4, 0x100000, URZ ;  /* 0x0010000004047890 */ /* 0x000fc8000fffe1ff */
[----:B------:R-:W-:Y:S02]  /*0c80*/  USHF.L.U32 UR5, UR4, 0xb, URZ ;  /* 0x0000000b04057899 */ /* 0x000fe400080006ff */
[----:B------:R-:W-:Y:S01]  /*0c90*/  USHF.L.U32 UR4, UR4, 0x1, URZ ;  /* 0x0000000104047899 */ /* 0x000fe200080006ff */
[----:B------:R-:W2:Y:S03]  /*0ca0*/  FENCE.VIEW.ASYNC.S ;  /* 0x00000000000073c6 */ /* 0x000ea60000000000 */
[----:B--2---:R4:W2:Y:S08]  /*0cb0*/  SYNCS.EXCH.64 URZ, [UR6+0x150], UR8 ;  /* 0x0001500806ff75b2 */ /* 0x0048b00008000100 */
[----:B------:R4:W3:Y:S01]  /*0cc0*/  SYNCS.EXCH.64 URZ, [UR6+0x160], UR4 ;  /* 0x0001600406ff75b2 */ /* 0x0008e20008000100 */
[----:B------:R4:W1:Y:S01]  /*0cd0*/  SYNCS.EXCH.64 URZ, [UR6+0x158], UR8 ;  /* 0x0001580806ff75b2 */ /* 0x0008620008000100 */
[----:B------:R4:W1:Y:S02]  /*0ce0*/  SYNCS.EXCH.64 URZ, [UR6+0x168], UR4 ;  /* 0x0001680406ff75b2 */ /* 0x0008640008000100 */
[----:B----4-:R-:W-:Y:S01]  /*0cf0*/  NOP ;  /* 0x0000000000007918 */ /* 0x010fe20000000000 */
.L_x_13:
[----:B------:R-:W4:Y:S01]  /*0d00*/  SHFL.IDX PT, R0, R140, RZ, 0x1f ;  /* 0x00001fff8c007589 */ /* 0x000f2200000e0000 */
[----:B------:R-:W-:Y:S01]  /*0d10*/  NOP ;  /* 0x0000000000007918 */ /* 0x000fe20000000000 */
[----:B----4-:R-:W-:-:S13]  /*0d20*/  ISETP.NE.AND P0, PT, R0, 0x5, PT ;  /* 0x000000050000780c */ /* 0x010fda0003f05270 */
[----:B------:R-:W-:Y:S05]  /*0d30*/  @P0 BRA `(.L_x_14) ;  /* 0x0000000000400947 */ /* 0x000fea0003800000 */
[----:B--2---:R-:W2:Y:S01]  /*0d40*/  S2UR UR5, SR_CgaCtaId ;  /* 0x00000000000579c3 */ /* 0x004ea20000008800 */
[----:B---3--:R-:W-:Y:S01]  /*0d50*/  UMOV UR4, 0x400 ;  /* 0x0000040000047882 */ /* 0x008fe20000000000 */
        /* <DEDUP_REMOVED lines=9> */
[----:B--2---:R-:W-:Y:S01]  /*0df0*/  ULEA UR4, UR5, UR4, 0x18 ;  /* 0x0000000405047291 */ /* 0x004fe2000f8ec0ff */
[----:B------:R-:W2:Y:S11]  /*0e00*/  FENCE.VIEW.ASYNC.S ;  /* 0x00000000000073c6 */ /* 0x000eb60000000000 */
[----:B--2---:R4:W2:Y:S01]  /*0e10*/  SYNCS.EXCH.64 URZ, [UR4+0x170], UR6 ;  /* 0x0001700604ff75b2 */ /* 0x0048a20008000100 */
[----:B------:R4:W3:Y:S02]  /*0e20*/  SYNCS.EXCH.64 URZ, [UR4+0x178], UR8 ;  /* 0x0001780804ff75b2 */ /* 0x0008e40008000100 */
[----:B----4-:R-:W-:Y:S01]  /*0e30*/  NOP ;  /* 0x0000000000007918 */ /* 0x010fe20000000000 */
.L_x_14:
[----:B------:R-:W4:Y:S01]  /*0e40*/  SHFL.IDX PT, R0, R140, RZ, 0x1f ;  /* 0x00001fff8c007589 */ /* 0x000f2200000e0000 */
[----:B------:R-:W-:Y:S01]  /*0e50*/  ISETP.NE.OR P1, PT, RZ, UR17, !P1 ;  /* 0x00000011ff007c0c */ /* 0x000fe2000cf25670 */
[----:B------:R-:W-:Y:S01]  /*0e60*/  NOP ;  /* 0x0000000000007918 */ /* 0x000fe20000000000 */
[----:B----4-:R-:W-:-:S13]  /*0e70*/  ISETP.NE.AND P0, PT, R0, 0x3, PT ;  /* 0x000000030000780c */ /* 0x010fda0003f05270 */
[----:B------:R-:W-:Y:S05]  /*0e80*/  @P0 BRA `(.L_x_15) ;  /* 0x0000000000380947 */ /* 0x000fea0003800000 */
[----:B--2---:R-:W2:Y:S01]  /*0e90*/  S2UR UR5, SR_CgaCtaId ;  /* 0x00000000000579c3 */ /* 0x004ea20000008800 */
[----:B---3--:R-:W-:Y:S01]  /*0ea0*/  UMOV UR4, 0x400 ;  /* 0x0000040000047882 */ /* 0x008fe20000000000 */
[----:B------:R-:W-:Y:S01]  /*0eb0*/  UMOV UR6, 0x20 ;  /* 0x0000002000067882 */ /* 0x000fe20000000000 */
[----:B------:R-:W-:Y:S01]  /*0ec0*/  ELECT P0, URZ, PT ;  /* 0x0000000000ff782f */ /* 0x000fe20003800000 */
[----:B------:R-:W-:-:S04]  /*0ed0*/  UIADD3 UR6, UPT, UPT, -UR6, 0x100000, URZ ;  /* 0x0010000006067890 */ /* 0x000fc8000fffe1ff */
[----:B------:R-:W-:Y:S02]  /*0ee0*/  USHF.L.U32 UR7, UR6, 0xb, URZ ;  /* 0x0000000b06077899 */ /* 0x000fe400080006ff */
[----:B------:R-:W-:Y:S02]  /*0ef0*/  USHF.L.U32 UR6, UR6, 0x1, URZ ;  /* 0x0000000106067899 */ /* 0x000fe400080006ff */
[----:B--2---:R-:W-:Y:S01]  /*0f00*/  ULEA UR4, UR5, UR4, 0x18 ;  /* 0x0000000405047291 */ /* 0x004fe2000f8ec0ff */
[----:B------:R-:W2:Y:S11]  /*0f10*/  FENCE.VIEW.ASYNC.S ;  /* 0x00000000000073c6 */ /* 0x000eb60000000000 */
[----:B--2---:R4:W2:Y:S01]  /*0f20*/  SYNCS.EXCH.64 URZ, [UR4+0x180], UR6 ;  /* 0x0001800604ff75b2 */ /* 0x0048a20008000100 */
[----:B------:R4:W3:Y:S01]  /*0f30*/  SYNCS.EXCH.64 URZ, [UR4+0x190], UR6 ;  /* 0x0001900604ff75b2 */ /* 0x0008e20008000100 */
[----:B------:R4:W1:Y:S01]  /*0f40*/  SYNCS.EXCH.64 URZ, [UR4+0x188], UR6 ;  /* 0x0001880604ff75b2 */ /* 0x0008620008000100 */
[----:B------:R4:W1:Y:S02]  /*0f50*/  SYNCS.EXCH.64 URZ, [UR4+0x198], UR6 ;  /* 0x0001980604ff75b2 */ /* 0x0008640008000100 */
[----:B----4-:R-:W-:Y:S01]  /*0f60*/  NOP ;  /* 0x0000000000007918 */ /* 0x010fe20000000000 */
.L_x_15:
[----:B---3--:R-:W3:Y:S01]  /*0f70*/  S2UR UR7, SR_CgaCtaId ;  /* 0x00000000000779c3 */ /* 0x008ee20000008800 */
[----:B------:R-:W-:Y:S01]  /*0f80*/  VOTEU.ALL UP0, P1 ;  /* 0x0000000000ff7886 */ /* 0x000fe20000800000 */
[----:B--2---:R-:W-:Y:S01]  /*0f90*/  UMOV UR4, 0x100 ;  /* 0x0000010000047882 */ /* 0x004fe20000000000 */
[----:B------:R-:W-:Y:S01]  /*0fa0*/  NOP ;  /* 0x0000000000007918 */ /* 0x000fe20000000000 */
[----:B-1----:R-:W-:Y:S01]  /*0fb0*/  LOP3.LUT R3, R152, 0x1f, RZ, 0xc0, !PT ;  /* 0x0000001f98037812 */ /* 0x002fe200078ec0ff */
[----:B------:R-:W-:Y:S01]  /*0fc0*/  UISETP.NE.AND UP4, UPT, UR17, URZ, UPT ;  /* 0x000000ff1100728c */ /* 0x000fe2000bf85270 */
[----:B------:R-:W-:Y:S01]  /*0fd0*/  @!UP0 UMOV UR6, 0x400 ;  /* 0x0000040000068882 */ /* 0x000fe20000000000 */
[----:B------:R-:W-:-:S04]  /*0fe0*/  @!UP0 UIADD3 UR4, UPT, UPT, -UR4, 0x100000, URZ ;  /* 0x0010000004048890 */ /* 0x000fc8000fffe1ff */
[----:B------:R-:W-:Y:S02]  /*0ff0*/  @!UP0 USHF.L.U32 UR5, UR4, 0xb, URZ ;  /* 0x0000000b04058899 */ /* 0x000fe400080006ff */
[----:B------:R-:W-:Y:S02]  /*1000*/  @!UP0 USHF.L.U32 UR4, UR4, 0x1, URZ ;  /* 0x0000000104048899 */ /* 0x000fe400080006ff */
[----:B---3--:R-:W-:Y:S01]  /*1010*/  @!UP0 ULEA UR6, UR7, UR6, 0x18 ;  /* 0x0000000607068291 */ /* 0x008fe2000f8ec0ff */
[----:B------:R-:W1:Y:S01]  /*1020*/  LDCU UR7, c[0x0][0x36c] ;  /* 0x00006d80ff0777ac */ /* 0x000e620008000800 */
[----:B------:R-:W-:Y:S01]  /*1030*/  VOTEU.ALL UP0, P1 ;  /* 0x0000000000ff7886 */ /* 0x000fe20000800000 */
[----:B------:R-:W2:Y:S09]  /*1040*/  FENCE.VIEW.ASYNC.S ;  /* 0x00000000000073c6 */ /* 0x000eb20000000000 */
[----:B--2---:R2:W3:Y:S01]  /*1050*/  @!UP0 SYNCS.EXCH.64 URZ, [UR6+0x1a0], UR4 ;  /* 0x0001a00406ff85b2 */ /* 0x0044e20008000100 */
[----:B-1----:R-:W-:-:S09]  /*1060*/  UISETP.EQ.U32.AND UP5, UPT, UR7, 0x1, UPT ;  /* 0x000000010700788c */ /* 0x002fd2000bfa2070 */
[----:B--2---:R-:W-:Y:S05]  /*1070*/  BRA.U !UP5, `(.L_x_16) ;  /* 0x000000010d087547 */ /* 0x004fea000b800000 */
[----:B---3--:R-:W-:Y:S01]  /*1080*/  UCGABAR_ARV ;  /* 0x00000000000079c7 */ /* 0x008fe20008000000 */
[----:B------:R-:W-:Y:S05]  /*1090*/  BRA `(.L_x_17) ;  /* 0x0000000000047947 */ /* 0x000fea0003800000 */
.L_x_16:
[----:B---3--:R-:W-:Y:S01]  /*10a0*/  NOP ;  /* 0x0000000000007918 */ /* 0x008fe20000000000 */
.L_x_17:
[----:B------:R-:W1:Y:S01]  /*10b0*/  S2UR UR67, SR_CTAID.X ;  /* 0x00000000004379c3 */ /* 0x000e620000002500 */
[----:B------:R-:W-:-:S05]  /*10c0*/  CS2R.32 R142, SR_CgaSize ;  /* 0x00000000008e7805 */ /* 0x000fca0000008a00 */
[----:B------:R-:W-:-:S05]  /*10d0*/  IMAD R142, R142, -0xa0, RZ ;  /* 0xffffff608e8e7824 */ /* 0x000fca00078e02ff */
[----:B------:R-:W-:-:S14]  /*10e0*/  R2UR UR5, R142 ;  /* 0x000000008e0572ca */ /* 0x000fdc00000e0000 */
[----:B------:R-:W2:Y:S01]  /*10f0*/  LDCU UR5, c[0x0][UR5+0x2b0] ;  /* 0x00005600050577ac */ /* 0x000ea20008000800 */
[----:B------:R-:W-:-:S05]  /*1100*/  CS2R.32 R142, SR_CgaSize ;  /* 0x00000000008e7805 */ /* 0x000fca0000008a00 */
[----:B------:R-:W-:-:S05]  /*1110*/  IMAD R142, R142, -0xa0, RZ ;  /* 0xffffff608e8e7824 */ /* 0x000fca00078e02ff */
[----:B------:R-:W-:-:S14]  /*1120*/  R2UR UR4, R142 ;  /* 0x000000008e0472ca */ /* 0x000fdc00000e0000 */
[----:B------:R-:W3:Y:S01]  /*1130*/  LDCU UR4, c[0x0][UR4+0x2b4] ;  /* 0x00005680040477ac */ /* 0x000ee20008000800 */
[----:B------:R-:W4:Y:S01]  /*1140*/  S2UR UR7, SR_CTAID.Y ;  /* 0x00000000000779c3 */ /* 0x000f220000002600 */
[----:B------:R-:W-:-:S05]  /*1150*/  CS2R.32 R142, SR_CgaSize ;  /* 0x00000000008e7805 */ /* 0x000fca0000008a00 */
[----:B------:R-:W-:-:S05]  /*1160*/  IMAD R142, R142, -0xa0, RZ ;  /* 0xffffff608e8e7824 */ /* 0x000fca00078e02ff */
[----:B------:R-:W-:-:S14]  /*1170*/  R2UR UR8, R142 ;  /* 0x000000008e0872ca */ /* 0x000fdc00000e0000 */
[----:B------:R-:W3:Y:S01]  /*1180*/  LDCU UR8, c[0x0][UR8+0x2a0] ;  /* 0x00005400080877ac */ /* 0x000ee20008000800 */
[----:B------:R-:W-:-:S05]  /*1190*/  CS2R.32 R142, SR_CgaSize ;  /* 0x00000000008e7805 */ /* 0x000fca0000008a00 */
[----:B------:R-:W-:-:S05]  /*11a0*/  IMAD R142, R142, -0xa0, RZ ;  /* 0xffffff608e8e7824 */ /* 0x000fca00078e02ff */
[----:B------:R-:W-:-:S14]  /*11b0*/  R2UR UR9, R142 ;  /* 0x000000008e0972ca */ /* 0x000fdc00000e0000 */
[----:B------:R-:W3:Y:S01]  /*11c0*/  LDCU UR9, c[0x0][UR9+0x2a4] ;  /* 0x00005480090977ac */ /* 0x000ee20008000800 */
[----:B------:R-:W3:Y:S01]  /*11d0*/  S2UR UR6, SR_CgaCtaId ;  /* 0x00000000000679c3 */ /* 0x000ee20000008800 */
[----:B------:R-:W-:Y:S01]  /*11e0*/  UISETP.GT.U32.AND UP0, UPT, UR32, 0xffff, UPT ;  /* 0x0000ffff2000788c */ /* 0x000fe2000bf04070 */
[----:B------:R-:W3:Y:S03]  /*11f0*/  LDCU UR21, c[0x0][0xf24] ;  /* 0x0001e480ff1577ac */ /* 0x000ee60008000800 */
[----:B------:R-:W-:Y:S01]  /*1200*/  USEL UR46, UR32, 0xffff, !UP0 ;  /* 0x0000ffff202e7887 */ /* 0x000fe2000c000000 */
[----:B-1----:R-:W-:Y:S02]  /*1210*/  I2FP.F32.U32 R2, UR67 ;  /* 0x0000004300027c45 */ /* 0x002fe40008201000 */
[----:B------:R-:W1:Y:S01]  /*1220*/  S2UR UR44, SR_CTAID.Z ;  /* 0x00000000002c79c3 */ /* 0x000e620000002700 */
[----:B------:R-:W-:Y:S01]  /*1230*/  UMOV UR30, 0x5 ;  /* 0x00000005001e7882 */ /* 0x000fe20000000000 */
[----:B------:R-:W-:Y:S01]  /*1240*/  UMOV UR29, 0x3 ;  /* 0x00000003001d7882 */ /* 0x000fe20000000000 */
[----:B------:R-:W1:Y:S01]  /*1250*/  LDCU UR45, c[0x0][0xf24] ;  /* 0x0001e480ff2d77ac */ /* 0x000e620008000800 */
[----:B--2---:R-:W-:Y:S01]  /*1260*/  FMUL R2, R2, UR5 ;  /* 0x0000000502027c20 */ /* 0x004fe20008400000 */
[----:B----4-:R-:W-:Y:S01]  /*1270*/  I2FP.F32.U32 R0, UR7 ;  /* 0x0000000700007c45 */ /* 0x010fe20008201000 */
[----:B------:R-:W2:Y:S04]  /*1280*/  LDCU UR28, c[0x0][0xf30] ;  /* 0x0001e600ff1c77ac */ /* 0x000ea80008000800 */
[----:B------:R-:W4:Y:S01]  /*1290*/  F2I.U32.TRUNC.NTZ R2, R2 ;  /* 0x0000000200027305 */ /* 0x000f22000020f000 */
[----:B---3--:R-:W-:Y:S01]  /*12a0*/  FMUL R0, R0, UR4 ;  /* 0x0000000400007c20 */ /* 0x008fe20008400000 */
[----:B------:R-:W-:Y:S01]  /*12b0*/  UMOV UR20, UR67 ;  /* 0x0000004300147c82 */ /* 0x000fe20008000000 */
[----:B------:R-:W-:-:S02]  /*12c0*/  UISETP.GE.AND UP2, UPT, UR21, 0x1, UPT ;  /* 0x000000011500788c */ /* 0x000fc4000bf46270 */
[----:B------:R-:W-:-:S03]  /*12d0*/  ULOP3.LUT UR5, UR6, 0x2, URZ, 0xc0, !UPT ;  /* 0x0000000206057892 */ /* 0x000fc6000f8ec0ff */
[----:B------:R-:W3:Y:S01]  /*12e0*/  F2I.U32.TRUNC.NTZ R0, R0 ;  /* 0x0000000000007305 */ /* 0x000ee2000020f000 */
[----:B------:R-:W-:Y:S02]  /*12f0*/  USHF.L.U32 UR63, UR6, 0x5, URZ ;  /* 0x00000005063f7899 */ /* 0x000fe400080006ff */
[----:B------:R-:W-:Y:S02]  /*1300*/  USHF.L.U32 UR47, UR6, 0xa, URZ ;  /* 0x0000000a062f7899 */ /* 0x000fe400080006ff */
[----:B------:R-:W-:Y:S02]  /*1310*/  USHF.L.U32 UR51, UR6, 0x7, URZ ;  /* 0x0000000706337899 */ /* 0x000fe400080006ff */
[----:B------:R-:W-:Y:S01]  /*1320*/  USHF.L.U32 UR27, UR6, 0x6, URZ ;  /* 0x00000006061b7899 */ /* 0x000fe200080006ff */
[----:B----4-:R-:W-:Y:S01]  /*1330*/  R2UR UR4, R2 ;  /* 0x00000000020472ca */ /* 0x010fe200000e0000 */
[----:B------:R-:W-:Y:S01]  /*1340*/  USHF.L.U32 UR50, UR6, 0x9, URZ ;  /* 0x0000000906327899 */ /* 0x000fe200080006ff */
[----:B------:R-:W-:Y:S01]  /*1350*/  PRMT R2, RZ, 0x7610, R2 ;  /* 0x00007610ff027816 */ /* 0x000fe20000000002 */
[----:B------:R-:W-:Y:S01]  /*1360*/  UISETP.GT.U32.AND UP0, UPT, UR5, 0xffff, UPT ;  /* 0x0000ffff0500788c */ /* 0x000fe2000bf04070 */
[----:B------:R-:W-:Y:S01]  /*1370*/  UMOV UR16, UR7 ;  /* 0x0000000700107c82 */ /* 0x000fe20008000000 */
[----:B---3--:R-:W-:-:S02]  /*1380*/  R2UR UR6, R0 ;  /* 0x00000000000672ca */ /* 0x008fc400000e0000 */
[----:B------:R-:W-:Y:S01]  /*1390*/  USEL UR37, UR5, 0xffff, !UP0 ;  /* 0x0000ffff05257887 */ /* 0x000fe2000c000000 */
[----:B------:R-:W-:-:S05]  /*13a0*/  PRMT R0, RZ, 0x7610, R0 ;  /* 0x00007610ff007816 */ /* 0x000fca0000000000 */
[----:B------:R-:W-:-:S04]  /*13b0*/  UIADD3 UR5, UPT, UPT, -UR4, URZ, URZ ;  /* 0x000000ff04057290 */ /* 0x000fc8000fffe1ff */
[----:B------:R-:W-:Y:S02]  /*13c0*/  UIMAD UR5, UR8, UR5, UR67 ;  /* 0x00000005080572a4 */ /* 0x000fe4000f8e0243 */
[----:B------:R-:W-:-:S04]  /*13d0*/  UIADD3 UR4, UPT, UPT, -UR6, URZ, URZ ;  /* 0x000000ff06047290 */ /* 0x000fc8000fffe1ff */
[----:B------:R-:W-:Y:S01]  /*13e0*/  IMAD.U32 R142, RZ, RZ, UR5 ;  /* 0x00000005ff8e7e24 */ /* 0x000fe2000f8e00ff */
[----:B------:R-:W-:-:S06]  /*13f0*/  UIMAD UR4, UR9, UR4, UR7 ;  /* 0x00000004090472a4 */ /* 0x000fcc000f8e0207 */
[----:B------:R-:W-:Y:S01]  /*1400*/  IMAD.U32 R141, RZ, RZ, UR4 ;  /* 0x00000004ff8d7e24 */ /* 0x000fe2000f8e00ff */
[----:B-12---:R-:W-:Y:S06]  /*1410*/  BRA.U UP4, `(.L_x_18) ;  /* 0x0000000104407547 */ /* 0x006fec000b800000 */
[----:B------:R-:W-:Y:S02]  /*1420*/  R2UR UR4, R142 ;  /* 0x000000008e0472ca */ /* 0x000fe400000e0000 */
[----:B------:R-:W-:-:S11]  /*1430*/  R2UR UR8, R141 ;  /* 0x000000008d0872ca */ /* 0x000fd600000e0000 */
[----:B------:R-:W-:Y:S02]  /*1440*/  UISETP.GT.U32.AND UP0, UPT, UR4, 0x1, UPT ;  /* 0x000000010400788c */ /* 0x000fe4000bf04070 */
[----:B------:R-:W-:Y:S02]  /*1450*/  ULOP3.LUT UR4, UR4, 0xfffffffe, URZ, 0xc0, !UPT ;  /* 0xfffffffe04047892 */ /* 0x000fe4000f8ec0ff */
[----:B------:R-:W-:Y:S02]  /*1460*/  UISETP.NE.AND UP1, UPT, UR8, URZ, UP0 ;  /* 0x000000ff0800728c */ /* 0x000fe40008725270 */
[----:B------:R-:W-:Y:S02]  /*1470*/  UISETP.NE.AND UP0, UPT, UR8, 0x1, UP0 ;  /* 0x000000010800788c */ /* 0x000fe40008705270 */
[----:B------:R-:W-:Y:S02]  /*1480*/  USEL UR7, URZ, 0x1, UP1 ;  /* 0x00000001ff077887 */ /* 0x000fe40008800000 */
[----:B------:R-:W-:-:S02]  /*1490*/  USEL UR6, URZ, 0x4, UP0 ;  /* 0x00000004ff067887 */ /* 0x000fc40008000000 */
[----:B------:R-:W-:Y:S02]  /*14a0*/  USEL UR5, URZ, 0x2, UP1 ;  /* 0x00000002ff057887 */ /* 0x000fe40008800000 */
[----:B------:R-:W-:Y:S02]  /*14b0*/  ULEA UR4, UR8, UR4, 0x1 ;  /* 0x0000000408047291 */ /* 0x000fe4000f8e08ff */
[----:B------:R-:W-:Y:S02]  /*14c0*/  USEL UR8, URZ, 0x8, UP0 ;  /* 0x00000008ff087887 */ /* 0x000fe40008000000 */
[----:B------:R-:W-:Y:S02]  /*14d0*/  UIADD3 UR5, UPT, UPT, UR5, UR6, UR7 ;  /* 0x0000000605057290 */ /* 0x000fe4000fffe007 */
[----:B------:R-:W-:Y:S02]  /*14e0*/  USHF.L.U32 UR4, UR29, UR4, URZ ;  /* 0x000000041d047299 */ /* 0x000fe400080006ff */
[----:B------:R-:W-:-:S04]  /*14f0*/  UIADD3 UR5, UPT, UPT, UR5, UR8, URZ ;  /* 0x0000000805057290 */ /* 0x000fc8000fffe0ff */
[----:B------:R-:W-:Y:S02]  /*1500*/  IMAD.U32 R0, RZ, RZ, UR4 ;  /* 0x00000004ff007e24 */ /* 0x000fe4000f8e00ff */
[----:B------:R-:W-:Y:S02]  /*1510*/  IMAD.U32 R2, RZ, RZ, UR5 ;  /* 0x00000005ff027e24 */ /* 0x000fe4000f8e00ff */
.L_x_18:
[----:B------:R-:W-:Y:S05]  /*1520*/  BRA.U !UP2, `(.L_x_19) ;  /* 0x000000010ad47547 */ /* 0x000fea000b800000 */
[----:B------:R-:W1:Y:S01]  /*1530*/  LDCU.128 UR12, c[0x0][0xf10] ;  /* 0x0001e200ff0c77ac */ /* 0x000e620008000c00 */
[----:B------:R-:W2:Y:S01]  /*1540*/  LDCU UR6, c[0x0][0x370] ;  /* 0x00006e00ff0677ac */ /* 0x000ea20008000800 */
[----:B------:R-:W3:Y:S01]  /*1550*/  LDCU UR5, c[0x0][0x374] ;  /* 0x00006e80ff0577ac */ /* 0x000ee20008000800 */
[----:B------:R-:W4:Y:S01]  /*1560*/  LDCU UR26, c[0x0][0xf0c] ;  /* 0x0001e180ff1a77ac */ /* 0x000f220008000800 */
[----:B------:R-:W4:Y:S01]  /*1570*/  LDCU UR4, c[0x0][0xf20] ;  /* 0x0001e400ff0477ac */ /* 0x000f220008000800 */
[----:B------:R-:W4:Y:S01]  /*1580*/  LDCU.64 UR8, c[0x0][0xf28] ;  /* 0x0001e500ff0877ac */ /* 0x000f220008000a00 */
[----:B-1----:R-:W-:Y:S02]  /*1590*/  UISETP.NE.AND UP0, UPT, UR14, 0x1, UPT ;  /* 0x000000010e00788c */ /* 0x002fe4000bf05270 */
[----:B---3--:R-:W-:Y:S02]  /*15a0*/  UIMAD.WIDE.U32 UR10, UR5, UR15, URZ ;  /* 0x0000000f050a72a5 */ /* 0x008fe4000f8e00ff */
[----:B--2---:R-:W-:-:S02]  /*15b0*/  UIMAD.WIDE.U32 UR22, UR6, UR12, URZ ;  /* 0x0000000c061672a5 */ /* 0x004fc4000f8e00ff */
[----:B----4-:R-:W-:Y:S02]  /*15c0*/  UISETP.NE.AND UP1, UPT, UR26, 0x1, UPT ;  /* 0x000000011a00788c */ /* 0x010fe4000bf25270 */
[----:B------:R-:W-:Y:S01]  /*15d0*/  UISETP.NE.AND UP2, UPT, UR21, 0x1, UPT ;  /* 0x000000011500788c */ /* 0x000fe2000bf45270 */
[----:B------:R-:W-:Y:S02]  /*15e0*/  UMOV UR10, UR11 ;  /* 0x0000000b000a7c82 */ /* 0x000fe40008000000 */
[----:B------:R-:W-:Y:S01]  /*15f0*/  UMOV UR22, UR23 ;  /* 0x0000001700167c82 */ /* 0x000fe20008000000 */
[----:B------:R-:W-:Y:S02]  /*1600*/  @UP0 USHF.R.U32.HI UR5, URZ, UR4, UR10 ;  /* 0x00000004ff050299 */ /* 0x000fe4000801160a */
[----:B------:R-:W-:Y:S02]  /*1610*/  UIMAD.WIDE.U32 UR24, UR16, UR15, URZ ;  /* 0x0000000f101872a5 */ /* 0x000fe4000f8e00ff */
[----:B------:R-:W-:-:S02]  /*1620*/  UIMAD.WIDE.U32 UR10, UR5, UR8, URZ ;  /* 0x00000008050a72a5 */ /* 0x000fc4000f8e00ff */
[----:B------:R-:W-:Y:S02]  /*1630*/  @UP1 USHF.R.U32.HI UR6, URZ, UR13, UR22 ;  /* 0x0000000dff061299 */ /* 0x000fe40008011616 */
[----:B------:R-:W-:Y:S02]  /*1640*/  UIMAD.WIDE.U32 UR18, UR20, UR12, URZ ;  /* 0x0000000c141272a5 */ /* 0x000fe4000f8e00ff */
[----:B------:R-:W-:Y:S01]  /*1650*/  UIMAD.WIDE.U32 UR22, UR6, UR8, URZ ;  /* 0x00000008061672a5 */ /* 0x000fe2000f8e00ff */
[----:B------:R-:W-:Y:S01]  /*1660*/  UMOV UR24, UR25 ;  /* 0x0000001900187c82 */ /* 0x000fe20008000000 */
[----:B------:R-:W-:Y:S01]  /*1670*/  UMOV UR10, UR11 ;  /* 0x0000000b000a7c82 */ /* 0x000fe20008000000 */
[----:B------:R-:W-:Y:S02]  /*1680*/  USHF.R.U32.HI UR24, URZ, UR4, UR24 ;  /* 0x00000004ff187299 */ /* 0x000fe40008011618 */
[----:B------:R-:W-:Y:S02]  /*1690*/  @UP2 USHF.R.U32.HI UR5, URZ, UR9, UR10 ;  /* 0x00000009ff052299 */ /* 0x000fe4000801160a */
[----:B------:R-:W-:Y:S01]  /*16a0*/  UMOV UR7, UR23 ;  /* 0x0000001700077c82 */ /* 0x000fe20008000000 */
[----:B------:R-:W-:Y:S01]  /*16b0*/  UMOV UR18, UR19 ;  /* 0x0000001300127c82 */ /* 0x000fe20008000000 */
[----:B------:R-:W-:-:S02]  /*16c0*/  @UP2 USHF.R.U32.HI UR6, URZ, UR9, UR7 ;  /* 0x00000009ff062299 */ /* 0x000fc40008011607 */
[----:B------:R-:W-:Y:S02]  /*16d0*/  USHF.R.U32.HI UR18, URZ, UR13, UR18 ;  /* 0x0000000dff127299 */ /* 0x000fe40008011612 */
[----:B------:R-:W-:Y:S02]  /*16e0*/  USEL UR4, UR16, UR24, !UP0 ;  /* 0x0000001810047287 */ /* 0x000fe4000c000000 */
[----:B------:R-:W-:Y:S02]  /*16f0*/  UIMAD UR7, UR5, UR21, URZ ;  /* 0x00000015050772a4 */ /* 0x000fe4000f8e02ff */
[----:B------:R-:W-:Y:S02]  /*1700*/  USEL UR5, UR20, UR18, !UP1 ;  /* 0x0000001214057287 */ /* 0x000fe4000c800000 */
[----:B------:R-:W-:Y:S02]  /*1710*/  UIMAD UR12, UR6, UR21, URZ ;  /* 0x00000015060c72a4 */ /* 0x000fe4000f8e02ff */
[----:B------:R-:W-:-:S02]  /*1720*/  UISETP.GE.AND UP0, UPT, UR4, UR7, UPT ;  /* 0x000000070400728c */ /* 0x000fc4000bf06270 */
[----:B------:R-:W-:Y:S02]  /*1730*/  UIMAD.WIDE.U32 UR10, UR4, UR8, URZ ;  /* 0x00000008040a72a5 */ /* 0x000fe4000f8e00ff */
[----:B------:R-:W-:Y:S02]  /*1740*/  UISETP.GE.OR UP0, UPT, UR5, UR12, UP0 ;  /* 0x0000000c0500728c */ /* 0x000fe40008706670 */
[----:B------:R-:W-:Y:S02]  /*1750*/  UIMAD.WIDE.U32 UR12, UR5, UR8, URZ ;  /* 0x00000008050c72a5 */ /* 0x000fe4000f8e00ff */
[----:B------:R-:W-:Y:S01]  /*1760*/  UIADD3 UR10, UPT, UPT, -UR4, URZ, URZ ;  /* 0x000000ff040a7290 */ /* 0x000fe2000fffe1ff */
[----:B------:R-:W-:Y:S01]  /*1770*/  UMOV UR8, UR11 ;  /* 0x0000000b00087c82 */ /* 0x000fe20008000000 */
[----:B------:R-:W-:Y:S02]  /*1780*/  UIADD3 UR11, UPT, UPT, -UR5, URZ, URZ ;  /* 0x000000ff050b7290 */ /* 0x000fe4000fffe1ff */
[----:B------:R-:W-:-:S03]  /*1790*/  USHF.R.U32.HI UR8, URZ, UR9, UR8 ;  /* 0x00000009ff087299 */ /* 0x000fc60008011608 */
[----:B------:R-:W-:Y:S01]  /*17a0*/  @!UP0 UMOV UR7, UR13 ;  /* 0x0000000d00078c82 */ /* 0x000fe20008000000 */
[----:B------:R-:W-:Y:S02]  /*17b0*/  UIMAD UR16, UR14, UR10, UR16 ;  /* 0x0000000a0e1072a4 */ /* 0x000fe4000f8e0210 */
[----:B------:R-:W-:Y:S02]  /*17c0*/  USEL UR8, UR4, UR8, !UP2 ;  /* 0x0000000804087287 */ /* 0x000fe4000d000000 */
[----:B------:R-:W-:Y:S02]  /*17d0*/  @!UP0 USHF.R.U32.HI UR7, URZ, UR9, UR7 ;  /* 0x00000009ff078299 */ /* 0x000fe40008011607 */
[----:B------:R-:W-:Y:S02]  /*17e0*/  UIADD3 UR9, UPT, UPT, -UR8, URZ, URZ ;  /* 0x000000ff08097290 */ /* 0x000fe4000fffe1ff */
[----:B------:R-:W-:Y:S02]  /*17f0*/  @!UP0 USEL UR7, UR5, UR7, !UP2 ;  /* 0x0000000705078287 */ /* 0x000fe4000d000000 */
[----:B------:R-:W-:-:S02]  /*1800*/  UIMAD UR9, UR21, UR9, UR4 ;  /* 0x00000009150972a4 */ /* 0x000fc4000f8e0204 */
[----:B------:R-:W-:Y:S02]  /*1810*/  @!UP0 UIADD3 UR8, UPT, UPT, UR8, -UR7, URZ ;  /* 0x8000000708088290 */ /* 0x000fe4000fffe0ff */
[----:B------:R-:W-:Y:S02]  /*1820*/  @!UP0 UIMAD UR6, UR9, UR6, UR7 ;  /* 0x00000006090682a4 */ /* 0x000fe4000f8e0207 */
[----:B------:R-:W-:Y:S02]  /*1830*/  @!UP0 UIMAD UR4, UR8, UR21, UR5 ;  /* 0x00000015080482a4 */ /* 0x000fe4000f8e0205 */
[----:B------:R-:W-:Y:S02]  /*1840*/  UIMAD UR20, UR26, UR11, UR20 ;  /* 0x0000000b1a1472a4 */ /* 0x000fe4000f8e0214 */
[----:B------:R-:W-:Y:S01]  /*1850*/  UIMAD UR16, UR4, UR14, UR16 ;  /* 0x0000000e041072a4 */ /* 0x000fe2000f8e0210 */
[----:B------:R-:W-:Y:S02]  /*1860*/  @!UP0 UMOV UR5, UR6 ;  /* 0x0000000600058c82 */ /* 0x000fe40008000000 */
[----:B------:R-:W-:-:S12]  /*1870*/  UIMAD UR20, UR5, UR26, UR20 ;  /* 0x0000001a051472a4 */ /* 0x000fd8000f8e0214 */
.L_x_19:
[----:B------:R-:W-:Y:S02]  /*1880*/  UISETP.NE.AND UP1, UPT, UR28, 0x1, UPT ;  /* 0x000000011c00788c */ /* 0x000fe4000bf25270 */
[----:B------:R-:W-:Y:S02]  /*1890*/  USHF.L.U32 UR4, UR67, 0x7, URZ ;  /* 0x0000000743047899 */ /* 0x000fe400080006ff */
[----:B------:R-:W-:Y:S02]  /*18a0*/  ULOP3.LUT UR46, UR46, 0xffff, URZ, 0xc0, !UPT ;  /* 0x0000ffff2e2e7892 */ /* 0x000fe4000f8ec0ff */
[----:B------:R-:W-:Y:S02]  /*18b0*/  ULOP3.LUT UR37, UR37, 0xffff, URZ, 0xc0, !UPT ;  /* 0x0000ffff25257892 */ /* 0x000fe4000f8ec0ff */
[----:B------:R-:W-:Y:S02]  /*18c0*/  UISETP.NE.AND UP0, UPT, UR17, 0x2, UPT ;  /* 0x000000021100788c */ /* 0x000fe4000bf05270 */
[----:B------:R-:W-:-:S02]  /*18d0*/  ULOP3.LUT UR63, UR63, 0x40, URZ, 0xc0, !UPT ;  /* 0x000000403f3f7892 */ /* 0x000fc4000f8ec0ff */
[----:B------:R-:W-:Y:S02]  /*18e0*/  ULOP3.LUT UR47, UR47, 0x800, URZ, 0xc0, !UPT ;  /* 0x000008002f2f7892 */ /* 0x000fe4000f8ec0ff */
[----:B------:R-:W-:Y:S02]  /*18f0*/  ULOP3.LUT UR51, UR51, 0x100, URZ, 0xc0, !UPT ;  /* 0x0000010033337892 */ /* 0x000fe4000f8ec0ff */
[----:B------:R-:W-:Y:S02]  /*1900*/  ULOP3.LUT UR50, UR50, 0x200, URZ, 0xc0, !UPT ;  /* 0x0000020032327892 */ /* 0x000fe4000f8ec0ff */
[----:B------:R-:W-:Y:S02]  /*1910*/  ULOP3.LUT UR18, UR27, 0x80, URZ, 0xc0, !UPT ;  /* 0x000000801b127892 */ /* 0x000fe4000f8ec0ff */
[----:B------:R-:W-:Y:S02]  /*1920*/  ULOP3.LUT UR65, UR4, 0x80, URZ, 0xc0, !UPT ;  /* 0x0000008004417892 */ /* 0x000fe4000f8ec0ff */
[----:B------:R-:W-:-:S02]  /*1930*/  USHF.L.U32 UR46, UR30, UR46, URZ ;  /* 0x0000002e1e2e7299 */ /* 0x000fc400080006ff */
[----:B------:R-:W-:Y:S01]  /*1940*/  USHF.L.U32 UR37, UR29, UR37, URZ ;  /* 0x000000251d257299 */ /* 0x000fe200080006ff */
[----:B------:R-:W-:Y:S11]  /*1950*/  BRA.U UP1, `(.L_x_20) ;  /* 0x0000000101447547 */ /* 0x000ff6000b800000 */
[----:B------:R-:W1:Y:S01]  /*1960*/  LDCU.128 UR8, c[0x0][0xf10] ;  /* 0x0001e200ff0877ac */ /* 0x000e620008000c00 */
[----:B------:R-:W2:Y:S01]  /*1970*/  LDCU UR12, c[0x0][0xf0c] ;  /* 0x0001e180ff0c77ac */ /* 0x000ea20008000800 */
[----:B------:R-:W3:Y:S01]  /*1980*/  LDCU UR13, c[0x0][0xf20] ;  /* 0x0001e400ff0d77ac */ /* 0x000ee20008000800 */
[----:B-1----:R-:W-:Y:S02]  /*1990*/  UIMAD.WIDE.U32 UR6, UR20, UR8, URZ ;  /* 0x00000008140672a5 */ /* 0x002fe4000f8e00ff */
[----:B------:R-:W-:Y:S02]  /*19a0*/  UIMAD.WIDE.U32 UR4, UR16, UR11, URZ ;  /* 0x0000000b100472a5 */ /* 0x000fe4000f8e00ff */
[----:B--2---:R-:W-:Y:S02]  /*19b0*/  UISETP.NE.AND UP2, UPT, UR12, 0x1, UPT ;  /* 0x000000010c00788c */ /* 0x004fe4000bf45270 */
[----:B------:R-:W-:Y:S01]  /*19c0*/  UISETP.NE.AND UP1, UPT, UR10, 0x1, UPT ;  /* 0x000000010a00788c */ /* 0x000fe2000bf25270 */
[----:B------:R-:W-:-:S02]  /*19d0*/  UMOV UR6, UR7 ;  /* 0x0000000700067c82 */ /* 0x000fc40008000000 */
[----:B------:R-:W-:Y:S01]  /*19e0*/  UMOV UR4, UR5 ;  /* 0x0000000500047c82 */ /* 0x000fe20008000000 */
[----:B------:R-:W-:Y:S02]  /*19f0*/  USHF.R.U32.HI UR9, URZ, UR9, UR6 ;  /* 0x00000009ff097299 */ /* 0x000fe40008011606 */
[----:B---3--:R-:W-:Y:S02]  /*1a00*/  USHF.R.U32.HI UR4, URZ, UR13, UR4 ;  /* 0x0000000dff047299 */ /* 0x008fe40008011604 */
[----:B------:R-:W-:Y:S02]  /*1a10*/  USEL UR5, UR20, UR9, !UP2 ;  /* 0x0000000914057287 */ /* 0x000fe4000d000000 */
[----:B------:R-:W-:-:S04]  /*1a20*/  USEL UR4, UR16, UR4, !UP1 ;  /* 0x0000000410047287 */ /* 0x000fc8000c800000 */
[----:B------:R-:W-:Y:S02]  /*1a30*/  UIADD3 UR6, UPT, UPT, UR5, -UR4, URZ ;  /* 0x8000000405067290 */ /* 0x000fe4000fffe0ff */
[----:B------:R-:W-:Y:S02]  /*1a40*/  UIADD3 UR4, UPT, UPT, -UR5, UR4, URZ ;  /* 0x0000000405047290 */ /* 0x000fe4000fffe1ff */
[----:B------:R-:W-:Y:S02]  /*1a50*/  UIMAD UR16, UR6, UR10, UR16 ;  /* 0x0000000a061072a4 */ /* 0x000fe4000f8e0210 */
[----:B------:R-:W-:-:S12]  /*1a60*/  UIMAD UR20, UR4, UR12, UR20 ;  /* 0x0000000c041472a4 */ /* 0x000fd8000f8e0214 */
.L_x_20:
[----:B------:R-:W-:Y:S05]  /*1a70*/  BRA.U !UP5, `(.L_x_21) ;  /* 0x000000010d0c7547 */ /* 0x000fea000b800000 */
[----:B------:R-:W-:Y:S01]  /*1a80*/  UCGABAR_WAIT ;  /* 0x0000000000007dc7 */ /* 0x000fe20008000000 */
[----:B------:R-:W-:Y:S01]  /*1a90*/  CCTL.IVALL ;  /* 0x00000000ff00798f */ /* 0x000fe20002000000 */
[----:B------:R-:W-:Y:S05]  /*1aa0*/  BRA `(.L_x_22) ;  /* 0x0000000000047947 */ /* 0x000fea0003800000 */
.L_x_21:
[----:B------:R-:W-:Y:S06]  /*1ab0*/  BAR.SYNC.DEFER_BLOCKING 0x0 ;  /* 0x0000000000007b1d */ /* 0x000fec0000010000 */
.L_x_22:
[----:B------:R-:W-:Y:S05]  /*1ac0*/  BRA.U UP0, `(.L_x_23) ;  /* 0x0000001d00507547 */ /* 0x000fea000b800000 */
[----:B------:R-:W1:Y:S01]  /*1ad0*/  LDCU UR6, c[0x0][0x38c] ;  /* 0x00007180ff0677ac */ /* 0x000e620008000800 */
[----:B------:R-:W2:Y:S01]  /*1ae0*/  S2UR UR8, SR_CgaCtaId ;  /* 0x00000000000879c3 */ /* 0x000ea20000008800 */
[----:B------:R-:W-:Y:S01]  /*1af0*/  PLOP3.LUT P2, PT, PT, PT, UP3, 0x80, 0x8 ;  /* 0x000000000008781c */ /* 0x000fe20003f4f038 */
[----:B------:R-:W-:Y:S01]  /*1b00*/  IMAD.MOV.U32 R12, RZ, RZ, 0x1 ;  /* 0x00000001ff0c7424 */ /* 0x000fe200078e00ff */
[----:B------:R-:W-:Y:S01]  /*1b10*/  UMOV UR7, 0x400 ;  /* 0x0000040000077882 */ /* 0x000fe20000000000 */
[----:B------:R-:W-:Y:S01]  /*1b20*/  UISETP.NE.AND UP1, UPT, UR17, URZ, UPT ;  /* 0x000000ff1100728c */ /* 0x000fe2000bf25270 */
[----:B------:R-:W-:Y:S02]  /*1b30*/  ISETP.NE.AND P3, PT, R3, RZ, P4 ;  /* 0x000000ff0300720c */ /* 0x000fe40002765270 */
[----:B------:R-:W-:Y:S02]  /*1b40*/  CS2R R10, SRZ ;  /* 0x00000000000a7805 */ /* 0x000fe4000001ff00 */
[----:B------:R-:W-:Y:S01]  /*1b50*/  PLOP3.LUT P2, PT, P2, PT, PT, 0x8, 0x80 ;  /* 0x000000000080781c */ /* 0x000fe2000174e170 */
[----:B------:R-:W-:Y:S01]  /*1b60*/  IMAD.MOV.U32 R9, RZ, RZ, RZ ;  /* 0x000000ffff097224 */ /* 0x000fe200078e00ff */
[----:B------:R-:W3:Y:S01]  /*1b70*/  LDCU UR58, c[0x0][0x370] ;  /* 0x00006e00ff3a77ac */ /* 0x000ee20008000800 */
[----:B------:R-:W-:Y:S01]  /*1b80*/  IMAD.MOV.U32 R8, RZ, RZ, 0x1 ;  /* 0x00000001ff087424 */ /* 0x000fe200078e00ff */
[----:B------:R-:W-:Y:S01]  /*1b90*/  USEL UR31, UR52, 0x2, UP1 ;  /* 0x00000002341f7887 */ /* 0x000fe20008800000 */
[----:B------:R-:W4:Y:S01]  /*1ba0*/  LDCU.64 UR38, c[0x0][0x348] ;  /* 0x00006900ff2677ac */ /* 0x000f220008000a00 */
[----:B-1----:R-:W-:-:S02]  /*1bb0*/  UIADD3 UR5, UPT, UPT, UR6, 0x3f, URZ ;  /* 0x0000003f06057890 */ /* 0x002fc4000fffe0ff */
[----:B------:R-:W-:Y:S02]  /*1bc0*/  USHF.R.U32.HI UR64, URZ, 0x9, UR50 ;  /* 0x00000009ff407899 */ /* 0x000fe40008011632 */
[----:B------:R-:W-:Y:S02]  /*1bd0*/  USHF.R.S32.HI UR4, URZ, 0x1f, UR5 ;  /* 0x0000001fff047899 */ /* 0x000fe40008011405 */
[----:B--2---:R-:W-:Y:S02]  /*1be0*/  ULEA UR7, UR8, UR7, 0x18 ;  /* 0x0000000708077291 */ /* 0x004fe4000f8ec0ff */
[----:B------:R-:W-:Y:S02]  /*1bf0*/  ULEA.HI UR4, UR4, UR5, URZ, 0x6 ;  /* 0x0000000504047291 */ /* 0x000fe4000f8f30ff */
[----:B------:R-:W-:Y:S02]  /*1c00*/  UIADD3 UR63, UPT, UPT, UR65, UR63, URZ ;  /* 0x0000003f413f7290 */ /* 0x000fe4000fffe0ff */
[----:B------:R-:W-:-:S02]  /*1c10*/  USHF.R.S32.HI UR60, URZ, 0x6, UR4 ;  /* 0x00000006ff3c7899 */ /* 0x000fc40008011404 */
[----:B------:R-:W-:Y:S02]  /*1c20*/  UIADD3 UR4, UPT, UPT, UR6, -0x1, URZ ;  /* 0xffffffff06047890 */ /* 0x000fe4000fffe0ff */
[----:B------:R-:W-:Y:S02]  /*1c30*/  UISETP.LT.U32.AND UP0, UPT, UR60, 0x10, UPT ;  /* 0x000000103c00788c */ /* 0x000fe4000bf01070 */
[----:B------:R-:W-:Y:S02]  /*1c40*/  UISETP.GE.U32.AND UP2, UPT, UR4, -0x7f, UPT ;  /* 0xffffff810400788c */ /* 0x000fe4000bf46070 */
[----:B------:R-:W-:Y:S02]  /*1c50*/  USEL UR59, UR60, 0x10, UP0 ;  /* 0x000000103c3b7887 */ /* 0x000fe40008000000 */
[----:B------:R-:W-:Y:S02]  /*1c60*/  UIADD3 UR66, UPT, UPT, UR6, 0x7e, URZ ;  /* 0x0000007e06427890 */ /* 0x000fe4000fffe0ff */
[----:B------:R-:W-:Y:S01]  /*1c70*/  UIADD3 UR4, UPT, UPT, UR59, -0x1, URZ ;  /* 0xffffffff3b047890 */ /* 0x000fe2000fffe0ff */
[----:B------:R-:W1:Y:S04]  /*1c80*/  LDCU UR57, c[0x0][0x374] ;  /* 0x00006e80ff3977ac */ /* 0x000e680008000800 */
[----:B------:R-:W-:-:S02]  /*1c90*/  @UP2 UIADD3 UR4, UPT, UPT, UR59, URZ, URZ ;  /* 0x000000ff3b042290 */ /* 0x000fc4000fffe0ff */
[----:B------:R-:W-:Y:S02]  /*1ca0*/  UIADD3 UR54, UPT, UPT, UR7, 0x30800, UR51 ;  /* 0x0003080007367890 */ /* 0x000fe4000fffe033 */
[----:B------:R-:W-:Y:S02]  /*1cb0*/  UIADD3 UR53, UPT, UPT, UR7, 0x32800, UR50 ;  /* 0x0003280007357890 */ /* 0x000fe4000fffe032 */
[----:B------:R-:W-:Y:S02]  /*1cc0*/  UIADD3 UR62, UPT, UPT, UR60, -UR59, URZ ;  /* 0x8000003b3c3e7290 */ /* 0x000fe4000fffe0ff */
[----:B------:R-:W-:Y:S02]  /*1cd0*/  UIADD3 UR52, UPT, UPT, UR4, 0x1, URZ ;  /* 0x0000000104347890 */ /* 0x000fe4000fffe0ff */
[----:B------:R-:W-:Y:S01]  /*1ce0*/  UIADD3 UR61, UPT, UPT, -UR4, URZ, URZ ;  /* 0x000000ff043d7290 */ /* 0x000fe2000fffe1ff */
[----:B---34-:R-:W-:-:S11]  /*1cf0*/  UMOV UR14, URZ ;  /* 0x000000ff000e7c82 */ /* 0x018fd60008000000 */
.L_x_47:
[----:B------:R-:W2:Y:S02]  /*1d00*/  S2UR UR4, SR_CgaCtaId ;  /* 0x00000000000479c3 */ /* 0x000ea40000008800 */
[----:B--2---:R-:W-:-:S09]  /*1d10*/  UISETP.NE.AND UP0, UPT, UR4, URZ, UPT ;  /* 0x000000ff0400728c */ /* 0x004fd2000bf05270 */
[----:B-1-3--:R-:W-:Y:S05]  /*1d20*/  BRA.U UP0, `(.L_x_24) ;  /* 0x0000000100287547 */ /* 0x00afea000b800000 */
[----:B------:R-:W-:Y:S02]  /*1d30*/  LEA R0, R9, UR7, 0x3 ;  /* 0x0000000709007c11 */ /* 0x000fe4000f8e18ff */
[----:B------:R-:W-:-:S04]  /*1d40*/  SHF.L.U32 R3, R8, 0x1f, RZ ;  /* 0x0000001f08037819 */ /* 0x000fc800000006ff */
[----:B------:R-:W2:Y:S02]  /*1d50*/  SYNCS.PHASECHK.TRANS64.TRYWAIT P0, [R0+URZ+0x190], R3 ;  /* 0x00019003000075a7 */ /* 0x000ea400080011ff */
[----:B--2---:R-:W-:Y:S05]  /*1d60*/  @!P0 BRA `(.L_x_25) ;  /* 0x000000ac002c8947 */ /* 0x004fea0003800000 */
.L_x_164:
[----:B------:R3:W-:Y:S01]  /*1d70*/  SYNCS.ARRIVE.TRANS64.A1T0 RZ, [R0+URZ+0x180], RZ ;  /* 0x000180ff00ff79a7 */ /* 0x0007e200081000ff */
[----:B------:R-:W-:-:S05]  /*1d80*/  VIADD R9, R9, 0x1 ;  /* 0x0000000109097836 */ /* 0x000fca0000000000 */
[----:B------:R-:W-:-:S04]  /*1d90*/  ISETP.NE.AND P0, PT, R9, 0x2, PT ;  /* 0x000000020900780c */ /* 0x000fc80003f05270 */
[----:B--2---:R-:W-:Y:S02]  /*1da0*/  SEL R3, RZ, 0x1, P0 ;  /* 0x00000001ff037807 */ /* 0x004fe40000000000 */
[----:B------:R-:W-:Y:S02]  /*1db0*/  SEL R9, R9, RZ, P0 ;  /* 0x000000ff09097207 */ /* 0x000fe40000000000 */
[----:B------:R-:W-:Y:S02]  /*1dc0*/  LOP3.LUT R8, R8, R3, RZ, 0x3c, !PT ;  /* 0x0000000308087212 */ /* 0x000fe400078e3cff */
.L_x_24:
[----:B------:R-:W-:Y:S01]  /*1dd0*/  ULEA UR4, UR14, UR7, 0x3 ;  /* 0x000000070e047291 */ /* 0x000fe2000f8e18ff */
[----:B---3--:R-:W-:Y:S01]  /*1de0*/  SHF.L.U32 R0, R12, 0x1f, RZ ;  /* 0x0000001f0c007819 */ /* 0x008fe200000006ff */
[----:B------:R-:W-:Y:S02]  /*1df0*/  UISETP.GE.U32.AND UP0, UPT, UR66, 0x7f, UPT ;  /* 0x0000007f4200788c */ /* 0x000fe4000bf06070 */
[----:B------:R-:W-:Y:S02]  /*1e00*/  ULEA UR35, UR16, UR65, 0x8 ;  /* 0x0000004110237291 */ /* 0x000fe4000f8e40ff */
[----:B------:R-:W-:Y:S01]  /*1e10*/  ULEA UR11, UR16, UR64, 0x1 ;  /* 0x00000040100b7291 */ /* 0x000fe2000f8e08ff */
[----:B------:R-:W-:Y:S02]  /*1e20*/  UMOV UR28, URZ ;  /* 0x000000ff001c7c82 */ /* 0x000fe40008000000 */
[----:B------:R2:W3:Y:S01]  /*1e30*/  SYNCS.PHASECHK.TRANS64.TRYWAIT P1, [UR4+0x80], R0 ;  /* 0x00008000ff0075a7 */ /* 0x0004e20008021104 */
[----:B------:R-:W-:-:S04]  /*1e40*/  ULEA.HI UR4, UR20, UR20, URZ, 0x1 ;  /* 0x0000001414047291 */ /* 0x000fc8000f8f08ff */
[----:B------:R-:W-:Y:S02]  /*1e50*/  USHF.L.U32 UR5, UR4, 0x7, URZ ;  /* 0x0000000704057899 */ /* 0x000fe400080006ff */
[----:B------:R-:W-:Y:S02]  /*1e60*/  ULOP3.LUT UR19, UR4, 0xfffffffe, URZ, 0xc0, !UPT ;  /* 0xfffffffe04137892 */ /* 0x000fe4000f8ec0ff */
[----:B------:R-:W-:Y:S02]  /*1e70*/  ULOP3.LUT UR5, UR5, 0xffffff00, URZ, 0xc0, !UPT ;  /* 0xffffff0005057892 */ /* 0x000fe4000f8ec0ff */
[----:B------:R-:W-:Y:S02]  /*1e80*/  ULOP3.LUT UR19, UR19, 0x1, UR67, 0xf8, !UPT ;  /* 0x0000000113137892 */ /* 0x000fe4000f8ef843 */
[----:B------:R-:W-:Y:S01]  /*1e90*/  UIADD3 UR43, UPT, UPT, UR63, UR5, URZ ;  /* 0x000000053f2b7290 */ /* 0x000fe2000fffe0ff */
[----:B------:R-:W-:Y:S11]  /*1ea0*/  BRA.U !UP0, `(.L_x_26) ;  /* 0x0000000508247547 */ /* 0x000ff6000b800000 */
[----:B------:R-:W-:Y:S01]  /*1eb0*/  UMOV UR15, UR61 ;  /* 0x0000003d000f7c82 */ /* 0x000fe20008000000 */
[----:B------:R-:W-:Y:S01]  /*1ec0*/  UMOV UR4, UR14 ;  /* 0x0000000e00047c82 */ /* 0x000fe20008000000 */
[----:B------:R-:W-:Y:S01]  /*1ed0*/  UMOV UR20, 0xffffffff ;  /* 0xffffffff00147882 */ /* 0x000fe20000000000 */
[----:B------:R-:W-:-:S05]  /*1ee0*/  UMOV UR42, URZ ;  /* 0x000000ff002a7c82 */ /* 0x000fca0008000000 */
.L_x_34:
[----:B------:R-:W-:Y:S01]  /*1ef0*/  ULEA UR5, UR4, UR7, 0x3 ;  /* 0x0000000704057291 */ /* 0x000fe2000f8e18ff */
[----:B---3--:R-:W-:Y:S01]  /*1f00*/  @P4 MOV R2, 0x4c00 ;  /* 0x00004c0000024802 */ /* 0x008fe20000000f00 */
[----:B-123--:R-:W-:Y:S10]  /*1f10*/  @P1 BRA `(.L_x_27) ;  /* 0x00000000000c1947 */ /* 0x00eff40003800000 */
[----:B------:R-:W-:-:S04]  /*1f20*/  SHF.L.U32 R3, R12, 0x1f, RZ ;  /* 0x0000001f0c037819 */ /* 0x000fc800000006ff */
[----:B------:R-:W3:Y:S02]  /*1f30*/  SYNCS.PHASECHK.TRANS64.TRYWAIT P0, [UR5+0x80], R3 ;  /* 0x00008003ff0075a7 */ /* 0x000ee40008001105 */
[----:B---3--:R-:W-:Y:S05]  /*1f40*/  @!P0 BRA `(.L_x_28) ;  /* 0x000000a800c88947 */ /* 0x008fea0003800000 */
.L_x_27:
[----:B------:R3:W-:Y:S01]  /*1f50*/  @P4 SYNCS.ARRIVE.TRANS64 RZ, [UR5], R2 ;  /* 0x00000002ffff49a7 */ /* 0x0007e20008000005 */
[----:B------:R-:W-:Y:S02]  /*1f60*/  ULOP3.LUT UR6, UR31, 0x2, URZ, 0xfc, !UPT ;  /* 0x000000021f067892 */ /* 0x000fe4000f8efcff */
[----:B------:R-:W-:Y:S02]  /*1f70*/  UIADD3 UR15, UPT, UPT, UR15, 0x1, URZ ;  /* 0x000000010f0f7890 */ /* 0x000fe4000fffe0ff */
[----:B------:R-:W-:Y:S02]  /*1f80*/  UISETP.NE.AND UP0, UPT, UR6, 0x2, UPT ;  /* 0x000000020600788c */ /* 0x000fe4000bf05270 */
[----:B------:R-:W-:Y:S02]  /*1f90*/  UIADD3 UR20, UPT, UPT, UR20, 0x1, URZ ;  /* 0x0000000114147890 */ /* 0x000fe4000fffe0ff */
[----:B------:R-:W-:-:S05]  /*1fa0*/  UISETP.NE.AND UP4, UPT, UR15, 0x1, UPT ;  /* 0x000000010f00788c */ /* 0x000fca000bf85270 */
[----:B------:R-:W-:Y:S05]  /*1fb0*/  BRA.U UP0, `(.L_x_29) ;  /* 0x0000000100047547 */ /* 0x000fea000b800000 */
[----:B-1----:R-:W-:Y:S05]  /*1fc0*/  BPT.TRAP 0x1 ;  /* 0x000000040000795c */ /* 0x002fea0000300000 */
.L_x_29:
[----:B------:R-:W-:Y:S04]  /*1fd0*/  BSSY.RECONVERGENT B0, `(.L_x_30) ;  /* 0x0000003000007945 */ /* 0x000fe80003800200 */
[----:B------:R-:W-:Y:S05]  /*1fe0*/  @!P3 BRA `(.L_x_31) ;  /* 0x000000000004b947 */ /* 0x000fea0003800000 */
[----:B-1----:R-:W-:Y:S05]  /*1ff0*/  BPT.TRAP 0x1 ;  /* 0x000000040000795c */ /* 0x002fea0000300000 */
.L_x_31:
[----:B-1----:R-:W-:Y:S05]  /*2000*/  BSYNC.RECONVERGENT B0 ;  /* 0x0000000000007941 */ /* 0x002fea0003800200 */
.L_x_30:
[----:B------:R-:W-:Y:S01]  /*2010*/  UIADD3 UR6, UPT, UPT, UR4, 0x1, URZ ;  /* 0x0000000104067890 */ /* 0x000fe2000fffe0ff */
[----:B------:R-:W-:Y:S01]  /*2020*/  BSSY.RECONVERGENT B0, `(.L_x_32) ;  /* 0x000002d000007945 */ /* 0x000fe20003800200 */
[----:B------:R-:W-:Y:S02]  /*2030*/  ELECT P0, URZ, PT ;  /* 0x0000000000ff782f */ /* 0x000fe40003800000 */
[----:B------:R-:W-:-:S04]  /*2040*/  UISETP.NE.AND UP0, UPT, UR6, 0x10, UPT ;  /* 0x000000100600788c */ /* 0x000fc8000bf05270 */
[----:B------:R-:W-:Y:S02]  /*2050*/  USEL UR8, URZ, 0x1, UP0 ;  /* 0x00000001ff087887 */ /* 0x000fe40008000000 */
[----:B------:R-:W-:-:S04]  /*2060*/  USEL UR14, UR6, URZ, UP0 ;  /* 0x000000ff060e7287 */ /* 0x000fc80008000000 */
[----:B------:R-:W-:Y:S01]  /*2070*/  ULEA UR6, UR14, UR7, 0x3 ;  /* 0x000000070e067291 */ /* 0x000fe2000f8e18ff */
[----:B------:R-:W-:-:S04]  /*2080*/  LOP3.LUT R12, R12, UR8, RZ, 0x3c, !PT ;  /* 0x000000080c0c7c12 */ /* 0x000fc8000f8e3cff */
[----:B--2---:R-:W-:-:S04]  /*2090*/  SHF.L.U32 R0, R12, 0x1f, RZ ;  /* 0x0000001f0c007819 */ /* 0x004fc800000006ff */
[----:B------:R1:W2:Y:S01]  /*20a0*/  SYNCS.PHASECHK.TRANS64.TRYWAIT P1, [UR6+0x80], R0 ;  /* 0x00008000ff0075a7 */ /* 0x0002a20008021106 */
[----:B------:R-:W-:Y:S05]  /*20b0*/  @!P0 BRA `(.L_x_33) ;  /* 0x00000000008c8947 */ /* 0x000fea0003800000 */
[----:B------:R-:W-:Y:S02]  /*20c0*/  USHF.L.U32 UR32, UR4, 0xc, URZ ;  /* 0x0000000c04207899 */ /* 0x000fe400080006ff */
[----:B------:R-:W-:Y:S02]  /*20d0*/  UIADD3 UR28, UP3, UPT, UR38, 0x80, URZ ;  /* 0x00000080261c7890 */ /* 0x000fe4000ff7e0ff */
[----:B------:R-:W-:Y:S02]  /*20e0*/  ULOP3.LUT UR40, UR32, UR47, URZ, 0xfc, !UPT ;  /* 0x0000002f20287292 */ /* 0x000fe4000f8efcff */
[----:B------:R-:W-:Y:S02]  /*20f0*/  UIADD3 UR26, UP2, UPT, UR38, 0x180, URZ ;  /* 0x00000180261a7890 */ /* 0x000fe4000ff5e0ff */
[----:B------:R-:W-:Y:S02]  /*2100*/  ULEA UR16, UR4, UR51, 0x9 ;  /* 0x0000003304107291 */ /* 0x000fe4000f8e48ff */
[----:B------:R-:W-:-:S02]  /*2110*/  UIADD3 UR24, UP1, UPT, UR38, 0x280, URZ ;  /* 0x0000028026187890 */ /* 0x000fc4000ff3e0ff */
[----:B------:R-:W-:Y:S02]  /*2120*/  ULEA UR8, UR4, UR50, 0xa ;  /* 0x0000003204087291 */ /* 0x000fe4000f8e50ff */
[----:B------:R-:W-:Y:S02]  /*2130*/  UIADD3 UR22, UP0, UPT, UR38, 0x380, URZ ;  /* 0x0000038026167890 */ /* 0x000fe4000ff1e0ff */
[----:B------:R-:W-:Y:S02]  /*2140*/  ULOP3.LUT UR41, UR5, 0xfefffff8, URZ, 0xc0, !UPT ;  /* 0xfefffff805297892 */ /* 0x000fe4000f8ec0ff */
[----:B------:R-:W-:Y:S02]  /*2150*/  UIADD3.X UR29, UPT, UPT, URZ, UR39, URZ, UP3, !UPT ;  /* 0x00000027ff1d7290 */ /* 0x000fe40009ffe4ff */
[----:B------:R-:W-:Y:S02]  /*2160*/  UPRMT UR6, URZ, 0x5410, UR46 ;  /* 0x00005410ff067896 */ /* 0x000fe4000800002e */
[----:B------:R-:W-:-:S02]  /*2170*/  UIADD3 UR40, UPT, UPT, UR7, 0x10800, UR40 ;  /* 0x0001080007287890 */ /* 0x000fc4000fffe028 */
[----:B------:R-:W-:Y:S02]  /*2180*/  UIADD3.X UR27, UPT, UPT, URZ, UR39, URZ, UP2, !UPT ;  /* 0x00000027ff1b7290 */ /* 0x000fe400097fe4ff */
[----:B------:R-:W-:Y:S02]  /*2190*/  UIADD3 UR32, UPT, UPT, UR7, 0x20800, UR32 ;  /* 0x0002080007207890 */ /* 0x000fe4000fffe020 */
[----:B------:R-:W-:Y:S02]  /*21a0*/  UIADD3.X UR25, UPT, UPT, URZ, UR39, URZ, UP1, !UPT ;  /* 0x00000027ff197290 */ /* 0x000fe40008ffe4ff */
[----:B------:R-:W-:Y:S02]  /*21b0*/  UIADD3 UR16, UPT, UPT, UR7, 0x30800, UR16 ;  /* 0x0003080007107890 */ /* 0x000fe4000fffe010 */
[----:B------:R-:W-:Y:S02]  /*21c0*/  UIADD3.X UR23, UPT, UPT, URZ, UR39, URZ, UP0, !UPT ;  /* 0x00000027ff177290 */ /* 0x000fe400087fe4ff */
[----:B------:R-:W-:-:S02]  /*21d0*/  UPRMT UR30, URZ, 0x5410, UR37 ;  /* 0x00005410ff1e7896 */ /* 0x000fc40008000025 */
[----:B------:R-:W-:Y:S01]  /*21e0*/  UIADD3 UR8, UPT, UPT, UR7, 0x32800, UR8 ;  /* 0x0003280007087890 */ /* 0x000fe2000fffe008 */
[----:B------:R-:W-:Y:S01]  /*21f0*/  UMOV UR48, 0x0 ;  /* 0x0000000000307882 */ /* 0x000fe20000000000 */
[----:B------:R-:W-:Y:S01]  /*2200*/  UMOV UR49, 0x10000000 ;  /* 0x1000000000317882 */ /* 0x000fe20000000000 */
[----:B------:R-:W-:Y:S01]  /*2210*/  UMOV UR34, UR42 ;  /* 0x0000002a00227c82 */ /* 0x000fe20008000000 */
[----:B------:R-:W-:Y:S01]  /*2220*/  UMOV UR36, UR44 ;  /* 0x0000002c00247c82 */ /* 0x000fe20008000000 */
[----:B------:R-:W-:Y:S01]  /*2230*/  UMOV UR33, UR41 ;  /* 0x0000002900217c82 */ /* 0x000fe20008000000 */
[----:B------:R-:W-:Y:S01]  /*2240*/  UMOV UR21, UR44 ;  /* 0x0000002c00157c82 */ /* 0x000fe20008000000 */
[----:B------:R-:W-:Y:S01]  /*2250*/  UMOV UR17, UR41 ;  /* 0x0000002900117c82 */ /* 0x000fe20008000000 */
[----:B------:R4:W-:Y:S01]  /*2260*/  UTMALDG.3D.MULTICAST.2CTA [UR40], [UR28], UR6, desc[UR48] ;  /* 0x000030281c0073b4 */ /* 0x0009e20008211806 */
[----:B------:R-:W-:Y:S01]  /*2270*/  UMOV UR10, URZ ;  /* 0x000000ff000a7c82 */ /* 0x000fe20008000000 */
[----:B------:R-:W-:Y:S01]  /*2280*/  UMOV UR12, UR20 ;  /* 0x00000014000c7c82 */ /* 0x000fe20008000000 */
[----:B------:R-:W-:Y:S01]  /*2290*/  UMOV UR13, UR44 ;  /* 0x0000002c000d7c82 */ /* 0x000fe20008000000 */
[----:B------:R-:W-:Y:S01]  /*22a0*/  UMOV UR9, UR41 ;  /* 0x0000002900097c82 */ /* 0x000fe20008000000 */
[----:B------:R4:W-:Y:S01]  /*22b0*/  UTMALDG.3D.2CTA [UR32], [UR26], desc[UR48] ;  /* 0x000030201a0075b4 */ /* 0x0009e20008211000 */
[----:B------:R4:W-:Y:S01]  /*22c0*/  UTMALDG.4D.MULTICAST.2CTA [UR16], [UR24], UR6, desc[UR48] ;  /* 0x00003010180073b4 */ /* 0x0009e20008219806 */
[----:B------:R4:W-:Y:S02]  /*22d0*/  UTMALDG.4D.MULTICAST.2CTA [UR8], [UR22], UR30, desc[UR48] ;  /* 0x00003008160073b4 */ /* 0x0009e4000821981e */
[----:B----4-:R-:W-:Y:S01]  /*22e0*/  NOP ;  /* 0x0000000000007918 */ /* 0x010fe20000000000 */
.L_x_33:
[----:B------:R-:W-:Y:S05]  /*22f0*/  BSYNC.RECONVERGENT B0 ;  /* 0x0000000000007941 */ /* 0x000fea0003800200 */
.L_x_32:
[----:B------:R-:W-:Y:S01]  /*2300*/  UIADD3 UR42, UPT, UPT, UR42, 0x40, URZ ;  /* 0x000000402a2a7890 */ /* 0x000fe2000fffe0ff */
[----:B------:R-:W-:Y:S01]  /*2310*/  UMOV UR4, UR14 ;  /* 0x0000000e00047c82 */ /* 0x000fe20008000000 */
[----:B------:R-:W-:Y:S01]  /*2320*/  UMOV UR28, UR52 ;  /* 0x00000034001c7c82 */ /* 0x000fe20008000000 */
[----:B------:R-:W-:Y:S09]  /*2330*/  BRA.U UP4, `(.L_x_34) ;  /* 0xfffffff904ec7547 */ /* 0x000ff2000b83ffff */
.L_x_26:
[----:B------:R-:W-:Y:S01]  /*2340*/  ULEA UR4, UR14, UR7, 0x3 ;  /* 0x000000070e047291 */ /* 0x000fe2000f8e18ff */
[----:B-12---:R-:W-:Y:S01]  /*2350*/  SHF.L.U32 R0, R12, 0x1f, RZ ;  /* 0x0000001f0c007819 */ /* 0x006fe200000006ff */
[----:B------:R-:W-:Y:S01]  /*2360*/  @!P2 SYNCS.ARRIVE.TRANS64.A1T0 RZ, [UR7+0x148], RZ ;  /* 0x000148ffffffa9a7 */ /* 0x000fe20008100007 */
[----:B------:R-:W-:-:S06]  /*2370*/  UISETP.GT.AND UP0, UPT, UR60, UR59, UPT ;  /* 0x0000003b3c00728c */ /* 0x000fcc000bf04270 */
[----:B---3--:R1:W2:Y:S03]  /*2380*/  SYNCS.PHASECHK.TRANS64.TRYWAIT P1, [UR4+0x80], R0 ;  /* 0x00008000ff0075a7 */ /* 0x0082a60008021104 */
[----:B------:R-:W-:Y:S05]  /*2390*/  BRA.U !UP0, `(.L_x_35) ;  /* 0x0000000508147547 */ /* 0x000fea000b800000 */
[----:B------:R-:W-:Y:S01]  /*23a0*/  UIADD3 UR30, UPT, UPT, UR62, UR28, URZ ;  /* 0x0000001c3e1e7290 */ /* 0x000fe2000fffe0ff */
[----:B------:R-:W-:-:S11]  /*23b0*/  UMOV UR5, UR14 ;  /* 0x0000000e00057c82 */ /* 0x000fd60008000000 */
.L_x_43:
[----:B------:R-:W-:Y:S01]  /*23c0*/  ULEA UR6, UR5, UR7, 0x3 ;  /* 0x0000000705067291 */ /* 0x000fe2000f8e18ff */
[----:B--2---:R-:W-:Y:S01]  /*23d0*/  @P4 MOV R2, 0x4c00 ;  /* 0x00004c0000024802 */ /* 0x004fe20000000f00 */
[----:B--23--:R-:W-:Y:S10]  /*23e0*/  @P1 BRA `(.L_x_36) ;  /* 0x00000000000c1947 */ /* 0x00cff40003800000 */
[----:B------:R-:W-:-:S04]  /*23f0*/  SHF.L.U32 R3, R12, 0x1f, RZ ;  /* 0x0000001f0c037819 */ /* 0x000fc800000006ff */
[----:B------:R-:W2:Y:S02]  /*2400*/  SYNCS.PHASECHK.TRANS64.TRYWAIT P0, [UR6+0x80], R3 ;  /* 0x00008003ff0075a7 */ /* 0x000ea40008001106 */
[----:B--2---:R-:W-:Y:S05]  /*2410*/  @!P0 BRA `(.L_x_37) ;  /* 0x000000a400ac8947 */ /* 0x004fea0003800000 */
.L_x_36:
[----:B------:R2:W-:Y:S01]  /*2420*/  @P4 SYNCS.ARRIVE.TRANS64 RZ, [UR6], R2 ;  /* 0x00000002ffff49a7 */ /* 0x0005e20008000006 */
[----:B------:R-:W-:-:S04]  /*2430*/  ULOP3.LUT UR4, UR31, 0x2, URZ, 0xfc, !UPT ;  /* 0x000000021f047892 */ /* 0x000fc8000f8efcff */
[----:B------:R-:W-:-:S09]  /*2440*/  UISETP.NE.AND UP0, UPT, UR4, 0x2, UPT ;  /* 0x000000020400788c */ /* 0x000fd2000bf05270 */
[----:B------:R-:W-:Y:S05]  /*2450*/  BRA.U UP0, `(.L_x_38) ;  /* 0x0000000100047547 */ /* 0x000fea000b800000 */
[----:B------:R-:W-:Y:S05]  /*2460*/  BPT.TRAP 0x1 ;  /* 0x000000040000795c */ /* 0x000fea0000300000 */
.L_x_38:
[----:B------:R-:W-:Y:S04]  /*2470*/  BSSY.RECONVERGENT B0, `(.L_x_39) ;  /* 0x0000003000007945 */ /* 0x000fe80003800200 */
[----:B------:R-:W-:Y:S05]  /*2480*/  @!P3 BRA `(.L_x_40) ;  /* 0x000000000004b947 */ /* 0x000fea0003800000 */
[----:B------:R-:W-:Y:S05]  /*2490*/  BPT.TRAP 0x1 ;  /* 0x000000040000795c */ /* 0x000fea0000300000 */
.L_x_40:
[----:B------:R-:W-:Y:S05]  /*24a0*/  BSYNC.RECONVERGENT B0 ;  /* 0x0000000000007941 */ /* 0x000fea0003800200 */
.L_x_39:
        /* <DEDUP_REMOVED lines=8> */
[----:B-1----:R-:W-:-:S04]  /*2530*/  SHF.L.U32 R0, R12, 0x1f, RZ ;  /* 0x0000001f0c007819 */ /* 0x002fc800000006ff */
[----:B------:R1:W3:Y:S01]  /*2540*/  SYNCS.PHASECHK.TRANS64.TRYWAIT P1, [UR4+0x80], R0 ;  /* 0x00008000ff0075a7 */ /* 0x0002e20008021104 */
[----:B------:R-:W-:Y:S05]  /*2550*/  @!P0 BRA `(.L_x_42) ;  /* 0x0000000000908947 */ /* 0x000fea0003800000 */
[----:B------:R-:W-:Y:S02]  /*2560*/  USHF.L.U32 UR32, UR5, 0xc, URZ ;  /* 0x0000000c05207899 */ /* 0x000fe400080006ff */
[----:B------:R-:W-:Y:S02]  /*2570*/  UIADD3 UR16, UP3, UPT, UR38, 0x80, URZ ;  /* 0x0000008026107890 */ /* 0x000fe4000ff7e0ff */
[----:B------:R-:W-:Y:S02]  /*2580*/  ULOP3.LUT UR40, UR47, UR32, URZ, 0xfc, !UPT ;  /* 0x000000202f287292 */ /* 0x000fe4000f8efcff */
[----:B------:R-:W-:Y:S02]  /*2590*/  UIADD3 UR12, UP2, UPT, UR38, 0x180, URZ ;  /* 0x00000180260c7890 */ /* 0x000fe4000ff5e0ff */
[----:B------:R-:W-:Y:S02]  /*25a0*/  UIADD3 UR22, UP1, UPT, UR38, 0x280, URZ ;  /* 0x0000028026167890 */ /* 0x000fe4000ff3e0ff */
[----:B------:R-:W-:-:S02]  /*25b0*/  UIADD3 UR20, UP0, UPT, UR38, 0x380, URZ ;  /* 0x0000038026147890 */ /* 0x000fc4000ff1e0ff */
[----:B------:R-:W-:Y:S02]  /*25c0*/  USHF.L.U32 UR42, UR28, 0x6, URZ ;  /* 0x000000061c2a7899 */ /* 0x000fe400080006ff */
[----:B------:R-:W-:Y:S02]  /*25d0*/  ULOP3.LUT UR41, UR6, 0xfefffff8, URZ, 0xc0, !UPT ;  /* 0xfefffff806297892 */ /* 0x000fe4000f8ec0ff */
[----:B------:R-:W-:Y:S02]  /*25e0*/  UIADD3.X UR17, UPT, UPT, URZ, UR39, URZ, UP3, !UPT ;  /* 0x00000027ff117290 */ /* 0x000fe40009ffe4ff */
[----:B------:R-:W-:Y:S02]  /*25f0*/  UIADD3 UR40, UPT, UPT, UR7, 0x10800, UR40 ;  /* 0x0001080007287890 */ /* 0x000fe4000fffe028 */
[----:B------:R-:W-:Y:S02]  /*2600*/  UPRMT UR4, URZ, 0x5410, UR46 ;  /* 0x00005410ff047896 */ /* 0x000fe4000800002e */
[----:B------:R-:W-:-:S02]  /*2610*/  UIADD3 UR32, UPT, UPT, UR7, 0x20800, UR32 ;  /* 0x0002080007207890 */ /* 0x000fc4000fffe020 */
[----:B------:R-:W-:Y:S02]  /*2620*/  UIADD3.X UR13, UPT, UPT, URZ, UR39, URZ, UP2, !UPT ;  /* 0x00000027ff0d7290 */ /* 0x000fe400097fe4ff */
[----:B------:R-:W-:Y:S02]  /*2630*/  ULEA UR24, UR5, UR54, 0x9 ;  /* 0x0000003605187291 */ /* 0x000fe4000f8e48ff */
[----:B------:R-:W-:Y:S02]  /*2640*/  UIADD3.X UR23, UPT, UPT, URZ, UR39, URZ, UP1, !UPT ;  /* 0x00000027ff177290 */ /* 0x000fe40008ffe4ff */
[----:B------:R-:W-:Y:S02]  /*2650*/  ULEA UR8, UR5, UR53, 0xa ;  /* 0x0000003505087291 */ /* 0x000fe4000f8e50ff */
[----:B------:R-:W-:Y:S02]  /*2660*/  UPRMT UR15, URZ, 0x5410, UR37 ;  /* 0x00005410ff0f7896 */ /* 0x000fe40008000025 */
[----:B------:R-:W-:Y:S01]  /*2670*/  UIADD3.X UR21, UPT, UPT, URZ, UR39, URZ, UP0, !UPT ;  /* 0x00000027ff157290 */ /* 0x000fe200087fe4ff */
[----:B------:R-:W-:Y:S01]  /*2680*/  UMOV UR48, 0x0 ;  /* 0x0000000000307882 */ /* 0x000fe20000000000 */
[----:B------:R-:W-:Y:S01]  /*2690*/  UMOV UR49, 0x10000000 ;  /* 0x1000000000317882 */ /* 0x000fe20000000000 */
[----:B------:R-:W-:Y:S01]  /*26a0*/  UMOV UR36, UR44 ;  /* 0x0000002c00247c82 */ /* 0x000fe20008000000 */
[----:B------:R-:W-:Y:S01]  /*26b0*/  UMOV UR33, UR41 ;  /* 0x0000002900217c82 */ /* 0x000fe20008000000 */
[----:B------:R-:W-:Y:S01]  /*26c0*/  UMOV UR34, UR42 ;  /* 0x0000002a00227c82 */ /* 0x000fe20008000000 */
[----:B------:R-:W-:Y:S01]  /*26d0*/  UTMALDG.3D.MULTICAST.2CTA [UR40], [UR16], UR4, desc[UR48] ;  /* 0x00003028100073b4 */ /* 0x000fe20008211804 */
[----:B------:R-:W-:Y:S01]  /*26e0*/  UMOV UR26, UR18 ;  /* 0x00000012001a7c82 */ /* 0x000fe20008000000 */
[----:B------:R-:W-:Y:S01]  /*26f0*/  UMOV UR27, UR19 ;  /* 0x00000013001b7c82 */ /* 0x000fe20008000000 */
[----:B------:R-:W-:Y:S01]  /*2700*/  UMOV UR29, UR44 ;  /* 0x0000002c001d7c82 */ /* 0x000fe20008000000 */
[----:B------:R-:W-:Y:S01]  /*2710*/  UMOV UR25, UR41 ;  /* 0x0000002900197c82 */ /* 0x000fe20008000000 */
[----:B------:R-:W-:Y:S01]  /*2720*/  UMOV UR10, URZ ;  /* 0x000000ff000a7c82 */ /* 0x000fe20008000000 */
[----:B------:R-:W-:Y:S01]  /*2730*/  UMOV UR9, UR41 ;  /* 0x0000002900097c82 */ /* 0x000fe20008000000 */
[----:B------:R4:W-:Y:S01]  /*2740*/  UTMALDG.3D.2CTA [UR32], [UR12], desc[UR48] ;  /* 0x000030200c0075b4 */ /* 0x0009e20008211000 */
[----:B------:R1:W-:Y:S01]  /*2750*/  UTMALDG.4D.MULTICAST.2CTA [UR24], [UR22], UR4, desc[UR48] ;  /* 0x00003018160073b4 */ /* 0x0003e20008219804 */
[----:B----4-:R-:W-:Y:S01]  /*2760*/  UMOV UR12, UR28 ;  /* 0x0000001c000c7c82 */ /* 0x010fe20008000000 */
[----:B------:R-:W-:-:S02]  /*2770*/  UMOV UR13, UR44 ;  /* 0x0000002c000d7c82 */ /* 0x000fc40008000000 */
[----:B------:R1:W-:Y:S02]  /*2780*/  UTMALDG.4D.MULTICAST.2CTA [UR8], [UR20], UR15, desc[UR48] ;  /* 0x00003008140073b4 */ /* 0x0003e4000821980f */
[----:B-1----:R-:W-:Y:S01]  /*2790*/  NOP ;  /* 0x0000000000007918 */ /* 0x002fe20000000000 */
.L_x_42:
[----:B------:R-:W-:Y:S05]  /*27a0*/  BSYNC.RECONVERGENT B0 ;  /* 0x0000000000007941 */ /* 0x000fea0003800200 */
.L_x_41:
[----:B------:R-:W-:Y:S01]  /*27b0*/  UIADD3 UR28, UPT, UPT, UR28, 0x1, URZ ;  /* 0x000000011c1c7890 */ /* 0x000fe2000fffe0ff */
[----:B------:R-:W-:-:S03]  /*27c0*/  UMOV UR5, UR14 ;  /* 0x0000000e00057c82 */ /* 0x000fc60008000000 */
[----:B------:R-:W-:-:S09]  /*27d0*/  UISETP.NE.AND UP0, UPT, UR28, UR30, UPT ;  /* 0x0000001e1c00728c */ /* 0x000fd2000bf05270 */
[----:B------:R-:W-:Y:S05]  /*27e0*/  BRA.U UP0, `(.L_x_43) ;  /* 0xfffffff900f47547 */ /* 0x000fea000b83ffff */
.L_x_35:
[C---:B------:R-:W-:Y:S01]  /*27f0*/  LEA R3, R11.reuse, UR7, 0x3 ;  /* 0x000000070b037c11 */ /* 0x040fe2000f8e18ff */
[----:B------:R-:W-:Y:S01]  /*2800*/  NOP ;  /* 0x0000000000007918 */ /* 0x000fe20000000000 */
[----:B-1----:R-:W-:Y:S02]  /*2810*/  SHF.L.U32 R0, R10, 0x1f, RZ ;  /* 0x0000001f0a007819 */ /* 0x002fe400000006ff */
[----:B------:R-:W-:Y:S02]  /*2820*/  LEA R5, R11, UR7, 0x4 ;  /* 0x000000070b057c11 */ /* 0x000fe4000f8e20ff */
[----:B------:R-:W1:Y:S02]  /*2830*/  SYNCS.PHASECHK.TRANS64.TRYWAIT P0, [R3+URZ+0x150], R0 ;  /* 0x00015000030075a7 */ /* 0x000e6400080011ff */
[----:B-1----:R-:W-:Y:S05]  /*2840*/  @!P0 BRA `(.L_x_44) ;  /* 0x000000a000b88947 */ /* 0x002fea0003800000 */
.L_x_167:
[----:B------:R-:W4:Y:S01]  /*2850*/  LDS.128 R4, [R5+0x1b0] ;  /* 0x0001b00005047984 */ /* 0x000f220000000c00 */
[----:B------:R-:W-:Y:S01]  /*2860*/  UISETP.GE.AND UP0, UPT, UR45, 0x1, UPT ;  /* 0x000000012d00788c */ /* 0x000fe2000bf06270 */
[----:B------:R-:W-:Y:S01]  /*2870*/  @!PT LDS RZ, [RZ] ;  /* 0x00000000fffff984 */ /* 0x000fe20000000800 */
[----:B------:R-:W-:Y:S01]  /*2880*/  @!PT LDS RZ, [RZ] ;  /* 0x00000000fffff984 */ /* 0x000fe20000000800 */
[----:B------:R-:W-:Y:S01]  /*2890*/  @!PT LDS RZ, [RZ] ;  /* 0x00000000fffff984 */ /* 0x000fe20000000800 */
[----:B------:R-:W-:Y:S01]  /*28a0*/  @!PT LDS RZ, [RZ] ;  /* 0x00000000fffff984 */ /* 0x000fe20000000800 */
[----:B------:R1:W-:Y:S06]  /*28b0*/  MEMBAR.ALL.CTA ;  /* 0x0000000000007992 */ /* 0x0003ec0000008000 */
[----:B-1----:R-:W1:Y:S01]  /*28c0*/  FENCE.VIEW.ASYNC.S ;  /* 0x00000000000073c6 */ /* 0x002e620000000000 */
[----:B----4-:R-:W-:-:S13]  /*28d0*/  LOP3.LUT P0, RZ, R6, 0x1, RZ, 0xc0, !PT ;  /* 0x0000000106ff7812 */ /* 0x010fda000780c0ff */
[----:B-1----:R-:W-:Y:S01]  /*28e0*/  VOTEU.ANY UP1, P0 ;  /* 0x0000000000ff7886 */ /* 0x002fe20000020100 */
[----:B------:R-:W-:-:S13]  /*28f0*/  PLOP3.LUT P0, PT, PT, PT, UP1, 0x80, 0x8 ;  /* 0x000000000008781c */ /* 0x000fda0003f0f018 */
[----:B------:R-:W-:Y:S02]  /*2900*/  @P0 LOP3.LUT R0, R5, 0xffff, RZ, 0xc0, !PT ;  /* 0x0000ffff05000812 */ /* 0x000fe400078ec0ff */
[----:B--2---:R-:W-:Y:S02]  /*2910*/  @P0 MOV R2, R4 ;  /* 0x0000000400020202 */ /* 0x004fe40000000f00 */
[----:B------:R-:W-:Y:S01]  /*2920*/  @P0 R2UR UR5, R0 ;  /* 0x00000000000502ca */ /* 0x000fe200000e0000 */
[----:B------:R-:W-:Y:S01]  /*2930*/  VIADD R0, R3, 0x160 ;  /* 0x0000016003007836 */ /* 0x000fe20000000000 */
[----:B------:R-:W-:Y:S02]  /*2940*/  @P0 SHF.R.U32.HI R4, RZ, 0x10, R5 ;  /* 0x00000010ff040819 */ /* 0x000fe40000011605 */
[----:B------:R-:W-:Y:S02]  /*2950*/  @P0 R2UR UR6, R2 ;  /* 0x00000000020602ca */ /* 0x000fe400000e0000 */
[----:B------:R-:W-:-:S02]  /*2960*/  PRMT R0, RZ, 0x654, R0 ;  /* 0x00000654ff007816 */ /* 0x000fc40000000000 */
[----:B------:R-:W-:Y:S02]  /*2970*/  @P0 R2UR UR4, R4 ;  /* 0x00000000040402ca */ /* 0x000fe400000e0000 */
[----:B------:R1:W-:Y:S03]  /*2980*/  SYNCS.ARRIVE.TRANS64.RED.A1T0 RZ, [R0+URZ], RZ ;  /* 0x000000ff00ff79a7 */ /* 0x0003e600081004ff */
[----:B------:R-:W-:-:S04]  /*2990*/  @UP1 UMOV UR55, UR5 ;  /* 0x0000000500371c82 */ /* 0x000fc80008000000 */
[----:B------:R-:W-:-:S04]  /*29a0*/  @UP1 UMOV UR56, UR6 ;  /* 0x0000000600381c82 */ /* 0x000fc80008000000 */
[----:B------:R-:W-:Y:S01]  /*29b0*/  @UP1 UMOV UR44, UR4 ;  /* 0x00000004002c1c82 */ /* 0x000fe20008000000 */
[----:B------:R-:W-:Y:S05]  /*29c0*/  BRA.U !UP0, `(.L_x_45) ;  /* 0x0000000108d47547 */ /* 0x000fea000b800000 */
[----:B------:R-:W2:Y:S01]  /*29d0*/  LDCU.128 UR20, c[0x0][0xf10] ;  /* 0x0001e200ff1477ac */ /* 0x000ea20008000c00 */
[----:B------:R-:W4:Y:S01]  /*29e0*/  LDCU UR19, c[0x0][0xf20] ;  /* 0x0001e400ff1377ac */ /* 0x000f220008000800 */
[----:B------:R-:W3:Y:S01]  /*29f0*/  LDCU UR15, c[0x0][0xf0c] ;  /* 0x0001e180ff0f77ac */ /* 0x000ee20008000800 */
[----:B------:R-:W1:Y:S01]  /*2a00*/  LDCU.64 UR8, c[0x0][0xf28] ;  /* 0x0001e500ff0877ac */ /* 0x000e620008000a00 */
[----:B------:R-:W-:Y:S02]  /*2a10*/  UISETP.NE.AND UP3, UPT, UR45, 0x1, UPT ;  /* 0x000000012d00788c */ /* 0x000fe4000bf65270 */
[----:B--2---:R-:W-:Y:S02]  /*2a20*/  UIMAD.WIDE.U32 UR10, UR57, UR23, URZ ;  /* 0x00000017390a72a5 */ /* 0x004fe4000f8e00ff */
[----:B------:R-:W-:Y:S02]  /*2a30*/  UIMAD.WIDE.U32 UR4, UR58, UR20, URZ ;  /* 0x000000143a0472a5 */ /* 0x000fe4000f8e00ff */
[----:B------:R-:W-:-:S02]  /*2a40*/  UISETP.NE.AND UP0, UPT, UR22, 0x1, UPT ;  /* 0x000000011600788c */ /* 0x000fc4000bf05270 */
[----:B------:R-:W-:Y:S01]  /*2a50*/  UIMAD.WIDE.U32 UR16, UR55, UR23, URZ ;  /* 0x00000017371072a5 */ /* 0x000fe2000f8e00ff */
[----:B------:R-:W-:Y:S02]  /*2a60*/  UMOV UR10, UR11 ;  /* 0x0000000b000a7c82 */ /* 0x000fe40008000000 */
[----:B------:R-:W-:Y:S01]  /*2a70*/  UMOV UR4, UR5 ;  /* 0x0000000500047c82 */ /* 0x000fe20008000000 */
[----:B----4-:R-:W-:Y:S02]  /*2a80*/  USHF.R.U32.HI UR10, URZ, UR19, UR10 ;  /* 0x00000013ff0a7299 */ /* 0x010fe4000801160a */
[----:B---3--:R-:W-:Y:S02]  /*2a90*/  UISETP.NE.AND UP2, UPT, UR15, 0x1, UPT ;  /* 0x000000010f00788c */ /* 0x008fe4000bf45270 */
[----:B------:R-:W-:Y:S02]  /*2aa0*/  USHF.R.U32.HI UR4, URZ, UR21, UR4 ;  /* 0x00000015ff047299 */ /* 0x000fe40008011604 */
[----:B------:R-:W-:-:S02]  /*2ab0*/  USEL UR5, UR57, UR10, !UP0 ;  /* 0x0000000a39057287 */ /* 0x000fc4000c000000 */
[----:B------:R-:W-:Y:S02]  /*2ac0*/  USEL UR6, UR58, UR4, !UP2 ;  /* 0x000000043a067287 */ /* 0x000fe4000d000000 */
[----:B-1----:R-:W-:Y:S01]  /*2ad0*/  UIMAD.WIDE.U32 UR10, UR5, UR8, URZ ;  /* 0x00000008050a72a5 */ /* 0x002fe2000f8e00ff */
[----:B------:R-:W-:Y:S01]  /*2ae0*/  UMOV UR4, UR17 ;  /* 0x0000001100047c82 */ /* 0x000fe20008000000 */
[----:B------:R-:W-:Y:S02]  /*2af0*/  UIMAD.WIDE.U32 UR12, UR56, UR20, URZ ;  /* 0x00000014380c72a5 */ /* 0x000fe4000f8e00ff */
[----:B------:R-:W-:-:S03]  /*2b00*/  UIMAD.WIDE.U32 UR16, UR6, UR8, URZ ;  /* 0x00000008061072a5 */ /* 0x000fc6000f8e00ff */
[----:B------:R-:W-:Y:S01]  /*2b10*/  UMOV UR10, UR11 ;  /* 0x0000000b000a7c82 */ /* 0x000fe20008000000 */
[----:B------:R-:W-:Y:S02]  /*2b20*/  USHF.R.U32.HI UR4, URZ, UR19, UR4 ;  /* 0x00000013ff047299 */ /* 0x000fe40008011604 */
[----:B------:R-:W-:Y:S01]  /*2b30*/  @UP3 USHF.R.U32.HI UR5, URZ, UR9, UR10 ;  /* 0x00000009ff053299 */ /* 0x000fe2000801160a */
[----:B------:R-:W-:Y:S01]  /*2b40*/  UMOV UR12, UR13 ;  /* 0x0000000d000c7c82 */ /* 0x000fe20008000000 */
[----:B------:R-:W-:Y:S01]  /*2b50*/  UMOV UR16, UR17 ;  /* 0x0000001100107c82 */ /* 0x000fe20008000000 */
[----:B------:R-:W-:Y:S02]  /*2b60*/  USHF.R.U32.HI UR21, URZ, UR21, UR12 ;  /* 0x00000015ff157299 */ /* 0x000fe4000801160c */
[----:B------:R-:W-:Y:S02]  /*2b70*/  USEL UR4, UR55, UR4, !UP0 ;  /* 0x0000000437047287 */ /* 0x000fe4000c000000 */
[----:B------:R-:W-:-:S02]  /*2b80*/  @UP3 USHF.R.U32.HI UR6, URZ, UR9, UR16 ;  /* 0x00000009ff063299 */ /* 0x000fc40008011610 */
[----:B------:R-:W-:Y:S02]  /*2b90*/  UIMAD UR10, UR45, UR5, URZ ;  /* 0x000000052d0a72a4 */ /* 0x000fe4000f8e02ff */
[----:B------:R-:W-:Y:S02]  /*2ba0*/  USEL UR5, UR56, UR21, !UP2 ;  /* 0x0000001538057287 */ /* 0x000fe4000d000000 */
[----:B------:R-:W-:Y:S02]  /*2bb0*/  UIMAD UR12, UR45, UR6, URZ ;  /* 0x000000062d0c72a4 */ /* 0x000fe4000f8e02ff */
[----:B------:R-:W-:Y:S02]  /*2bc0*/  UISETP.GE.AND UP0, UPT, UR4, UR10, UPT ;  /* 0x0000000a0400728c */ /* 0x000fe4000bf06270 */
[----:B------:R-:W-:Y:S02]  /*2bd0*/  UIMAD.WIDE.U32 UR10, UR4, UR8, URZ ;  /* 0x00000008040a72a5 */ /* 0x000fe4000f8e00ff */
[----:B------:R-:W-:-:S02]  /*2be0*/  UISETP.GE.OR UP0, UPT, UR5, UR12, UP0 ;  /* 0x0000000c0500728c */ /* 0x000fc40008706670 */
        /* <DEDUP_REMOVED lines=19> */
.L_x_45:
[----:B------:R-:W2:Y:S02]  /*2d20*/  LDCU UR4, c[0x0][0xf30] ;  /* 0x0001e600ff0477ac */ /* 0x000ea40008000800 */
[----:B--2---:R-:W-:-:S09]  /*2d30*/  UISETP.NE.AND UP0, UPT, UR4, 0x1, UPT ;  /* 0x000000010400788c */ /* 0x004fd2000bf05270 */
[----:B------:R-:W-:Y:S05]  /*2d40*/  BRA.U UP0, `(.L_x_46) ;  /* 0x0000000100447547 */ /* 0x000fea000b800000 */
[----:B------:R-:W2:Y:S01]  /*2d50*/  LDCU.128 UR20, c[0x0][0xf10] ;  /* 0x0001e200ff1477ac */ /* 0x000ea20008000c00 */
[----:B------:R-:W4:Y:S01]  /*2d60*/  LDCU UR10, c[0x0][0xf0c] ;  /* 0x0001e180ff0a77ac */ /* 0x000f220008000800 */
[----:B------:R-:W1:Y:S01]  /*2d70*/  LDCU UR6, c[0x0][0xf20] ;  /* 0x0001e400ff0677ac */ /* 0x000e620008000800 */
[----:B--2---:R-:W-:Y:S02]  /*2d80*/  UIMAD.WIDE.U32 UR8, UR56, UR20, URZ ;  /* 0x00000014380872a5 */ /* 0x004fe4000f8e00ff */
[----:B------:R-:W-:Y:S02]  /*2d90*/  UIMAD.WIDE.U32 UR4, UR55, UR23, URZ ;  /* 0x00000017370472a5 */ /* 0x000fe4000f8e00ff */
[----:B----4-:R-:W-:Y:S02]  /*2da0*/  UISETP.NE.AND UP2, UPT, UR10, 0x1, UPT ;  /* 0x000000010a00788c */ /* 0x010fe4000bf45270 */
[----:B------:R-:W-:Y:S01]  /*2db0*/  UISETP.NE.AND UP0, UPT, UR22, 0x1, UPT ;  /* 0x000000011600788c */ /* 0x000fe2000bf05270 */
[----:B------:R-:W-:-:S02]  /*2dc0*/  UMOV UR8, UR9 ;  /* 0x0000000900087c82 */ /* 0x000fc40008000000 */
[----:B------:R-:W-:Y:S01]  /*2dd0*/  UMOV UR4, UR5 ;  /* 0x0000000500047c82 */ /* 0x000fe20008000000 */
[----:B------:R-:W-:Y:S02]  /*2de0*/  USHF.R.U32.HI UR21, URZ, UR21, UR8 ;  /* 0x00000015ff157299 */ /* 0x000fe40008011608 */
[----:B-1----:R-:W-:Y:S02]  /*2df0*/  USHF.R.U32.HI UR4, URZ, UR6, UR4 ;  /* 0x00000006ff047299 */ /* 0x002fe40008011604 */
[----:B------:R-:W-:Y:S02]  /*2e00*/  USEL UR5, UR56, UR21, !UP2 ;  /* 0x0000001538057287 */ /* 0x000fe4000d000000 */
[----:B------:R-:W-:-:S04]  /*2e10*/  USEL UR4, UR55, UR4, !UP0 ;  /* 0x0000000437047287 */ /* 0x000fc8000c000000 */
[----:B------:R-:W-:Y:S02]  /*2e20*/  UIADD3 UR6, UPT, UPT, UR5, -UR4, URZ ;  /* 0x8000000405067290 */ /* 0x000fe4000fffe0ff */
[----:B------:R-:W-:Y:S02]  /*2e30*/  UIADD3 UR4, UPT, UPT, -UR5, UR4, URZ ;  /* 0x0000000405047290 */ /* 0x000fe4000fffe1ff */
[----:B------:R-:W-:Y:S02]  /*2e40*/  UIMAD UR55, UR6, UR22, UR55 ;  /* 0x00000016063772a4 */ /* 0x000fe4000f8e0237 */
[----:B------:R-:W-:-:S12]  /*2e50*/  UIMAD UR56, UR4, UR10, UR56 ;  /* 0x0000000a043872a4 */ /* 0x000fd8000f8e0238 */
.L_x_46:
[----:B------:R-:W-:Y:S01]  /*2e60*/  VIADD R11, R11, 0x1 ;  /* 0x000000010b0b7836 */ /* 0x000fe20000000000 */
[----:B------:R-:W-:Y:S02]  /*2e70*/  R2UR UR5, R142 ;  /* 0x000000008e0572ca */ /* 0x000fe400000e0000 */
[----:B------:R-:W-:Y:S02]  /*2e80*/  R2UR UR4, R141 ;  /* 0x000000008d0472ca */ /* 0x000fe400000e0000 */
[C---:B------:R-:W-:Y:S02]  /*2e90*/  ISETP.NE.AND P0, PT, R11.reuse, 0x2, PT ;  /* 0x000000020b00780c */ /* 0x040fe40003f05270 */
[----:B------:R-:W-:Y:S02]  /*2ea0*/  PLOP3.LUT P2, PT, PT, PT, PT, 0x80, 0x8 ;  /* 0x000000000008781c */ /* 0x000fe40003f4f070 */
[----:B------:R-:W-:Y:S02]  /*2eb0*/  SEL R3, RZ, 0x1, P0 ;  /* 0x00000001ff037807 */ /* 0x000fe40000000000 */
[----:B------:R-:W-:-:S02]  /*2ec0*/  SEL R11, R11, RZ, P0 ;  /* 0x000000ff0b0b7207 */ /* 0x000fc40000000000 */
[----:B------:R-:W-:Y:S01]  /*2ed0*/  LOP3.LUT R10, R10, R3, RZ, 0x3c, !PT ;  /* 0x000000030a0a7212 */ /* 0x000fe200078e3cff */
[----:B------:R-:W-:Y:S02]  /*2ee0*/  UIADD3 UR20, UPT, UPT, UR56, UR5, URZ ;  /* 0x0000000538147290 */ /* 0x000fe4000fffe0ff */
[----:B------:R-:W-:Y:S01]  /*2ef0*/  UIADD3 UR16, UPT, UPT, UR55, UR4, URZ ;  /* 0x0000000437107290 */ /* 0x000fe2000fffe0ff */
[----:B------:R-:W-:Y:S11]  /*2f00*/  BRA.U UP1, `(.L_x_47) ;  /* 0xffffffed017c7547 */ /* 0x000ff6000b83ffff */
[----:B------:R-:W-:Y:S01]  /*2f10*/  UIADD3 UR7, UPT, UPT, UR7, 0x80, URZ ;  /* 0x0000008007077890 */ /* 0x000fe2000fffe0ff */
[----:B------:R-:W-:-:S03]  /*2f20*/  SHF.L.U32 R3, R12, 0x1f, RZ ;  /* 0x0000001f0c037819 */ /* 0x000fc600000006ff */
[----:B------:R-:W-:-:S09]  /*2f30*/  ULEA UR4, UR14, UR7, 0x3 ;  /* 0x000000070e047291 */ /* 0x000fd2000f8e18ff */
[----:B------:R-:W2:Y:S02]  /*2f40*/  SYNCS.PHASECHK.TRANS64.TRYWAIT P0, [UR4], R3 ;  /* 0x00000003ff0075a7 */ /* 0x000ea40008001104 */
[----:B--2---:R-:W-:Y:S05]  /*2f50*/  @!P0 BRA `(.L_x_48) ;  /* 0x0000009c00088947 */ /* 0x004fea0003800000 */
.L_x_169:
[----:B------:R-:W-:-:S04]  /*2f60*/  UIADD3 UR4, UPT, UPT, UR14, 0x1, URZ ;  /* 0x000000010e047890 */ /* 0x000fc8000fffe0ff */
[----:B------:R-:W-:-:S04]  /*2f70*/  UISETP.NE.AND UP0, UPT, UR4, 0x10, UPT ;  /* 0x000000100400788c */ /* 0x000fc8000bf05270 */
[----:B------:R-:W-:Y:S02]  /*2f80*/  USEL UR6, URZ, 0x1, UP0 ;  /* 0x00000001ff067887 */ /* 0x000fe40008000000 */
[----:B------:R-:W-:-:S04]  /*2f90*/  USEL UR4, UR4, URZ, UP0 ;  /* 0x000000ff04047287 */ /* 0x000fc80008000000 */
[----:B------:R-:W-:Y:S01]  /*2fa0*/  ULEA UR5, UR4, UR7, 0x3 ;  /* 0x0000000704057291 */ /* 0x000fe2000f8e18ff */
[----:B------:R-:W-:-:S04]  /*2fb0*/  LOP3.LUT R2, R12, UR6, RZ, 0x3c, !PT ;  /* 0x000000060c027c12 */ /* 0x000fc8000f8e3cff */
[----:B-1----:R-:W-:-:S04]  /*2fc0*/  SHF.L.U32 R3, R2, 0x1f, RZ ;  /* 0x0000001f02037819 */ /* 0x002fc800000006ff */
[----:B------:R-:W1:Y:S02]  /*2fd0*/  SYNCS.PHASECHK.TRANS64.TRYWAIT P0, [UR5], R3 ;  /* 0x00000003ff0075a7 */ /* 0x000e640008001105 */
[----:B-1----:R-:W-:Y:S05]  /*2fe0*/  @!P0 BRA `(.L_x_49) ;  /* 0x0000009800fc8947 */ /* 0x002fea0003800000 */
.L_x_171:
        /* <DEDUP_REMOVED lines=9> */
.L_x_173:
        /* <DEDUP_REMOVED lines=9> */
.L_x_175:
        /* <DEDUP_REMOVED lines=9> */
.L_x_177:
        /* <DEDUP_REMOVED lines=9> */
.L_x_179:
        /* <DEDUP_REMOVED lines=9> */
.L_x_181:
        /* <DEDUP_REMOVED lines=9> */
.L_x_183:
        /* <DEDUP_REMOVED lines=9> */
.L_x_185:
        /* <DEDUP_REMOVED lines=9> */
.L_x_187:
        /* <DEDUP_REMOVED lines=9> */
.L_x_189:
        /* <DEDUP_REMOVED lines=9> */
.L_x_191:
        /* <DEDUP_REMOVED lines=9> */
.L_x_193:
        /* <DEDUP_REMOVED lines=9> */
.L_x_195:
        /* <DEDUP_REMOVED lines=9> */
.L_x_197:
[----:B------:R-:W-:-:S04]  /*3740*/  UIADD3 UR4, UPT, UPT, UR4, 0x1, URZ ;  /* 0x0000000104047890 */ /* 0x000fc8000fffe0ff */
[----:B------:R-:W-:-:S04]  /*3750*/  UISETP.NE.AND UP0, UPT, UR4, 0x10, UPT ;  /* 0x000000100400788c */ /* 0x000fc8000bf05270 */
[----:B------:R-:W-:Y:S02]  /*3760*/  USEL UR5, URZ, 0x1, UP0 ;  /* 0x00000001ff057887 */ /* 0x000fe40008000000 */
[----:B------:R-:W-:-:S04]  /*3770*/  USEL UR4, UR4, URZ, UP0 ;  /* 0x000000ff04047287 */ /* 0x000fc80008000000 */
[----:B------:R-:W-:Y:S01]  /*3780*/  ULEA UR4, UR4, UR7, 0x3 ;  /* 0x0000000704047291 */ /* 0x000fe2000f8e18ff */
[----:B-1----:R-:W-:-:S04]  /*3790*/  LOP3.LUT R3, R2, UR5, RZ, 0x3c, !PT ;  /* 0x0000000502037c12 */ /* 0x002fc8000f8e3cff */
[----:B------:R-:W-:Y:S01]  /*37a0*/  SHF.L.U32 R3, R3, 0x1f, RZ ;  /* 0x0000001f03037819 */ /* 0x000fe200000006ff */
[----:B------:R-:W-:-:S07]  /*37b0*/  IMAD.U32 R0, RZ, RZ, UR4 ;  /* 0x00000004ff007e24 */ /* 0x000fce000f8e00ff */
.L_x_63:
[----:B-1----:R1:W2:Y:S02]  /*37c0*/  SYNCS.PHASECHK.TRANS64.TRYWAIT P0, [R0+URZ], R3 ;  /* 0x00000003000075a7 */ /* 0x0022a400080011ff */
[----:B--2---:R-:W-:Y:S05]  /*37d0*/  @!P0 NANOSLEEP.SYNCS 0x989680 ;  /* 0x009896800000895d */ /* 0x004fea0003900000 */
[----:B------:R-:W2:Y:S02]  /*37e0*/  @!P0 SYNCS.PHASECHK.TRANS64 P0, [R0+URZ], R3 ;  /* 0x00000003000085a7 */ /* 0x000ea400080010ff */
[----:B--2---:R-:W-:Y:S05]  /*37f0*/  @P0 EXIT ;  /* 0x000000000000094d */ /* 0x004fea0003800000 */
[----:B------:R-:W-:Y:S05]  /*3800*/  BRA `(.L_x_63) ;  /* 0xfffffffc00ec7947 */ /* 0x000fea000383ffff */
.L_x_23:
[----:B------:R-:W1:Y:S02]  /*3810*/  S2UR UR4, SR_CgaCtaId ;  /* 0x00000000000479c3 */ /* 0x000e640000008800 */
[----:B-1----:R-:W-:-:S04]  /*3820*/  UISETP.NE.AND UP0, UPT, UR4, URZ, UPT ;  /* 0x000000ff0400728c */ /* 0x002fc8000bf05270 */
[----:B------:R-:W-:-:S09]  /*3830*/  UISETP.NE.OR UP0, UPT, UR17, 0x1, UP0 ;  /* 0x000000011100788c */ /* 0x000fd20008705670 */
[----:B------:R-:W-:Y:S05]  /*3840*/  BRA.U UP0, `(.L_x_64) ;  /* 0x00000005004c7547 */ /* 0x000fea000b800000 */
[----:B------:R-:W1:Y:S01]  /*3850*/  S2UR UR5, SR_CgaCtaId ;  /* 0x00000000000579c3 */ /* 0x000e620000008800 */
[----:B------:R-:W-:Y:S01]  /*3860*/  UMOV UR4, 0x400 ;  /* 0x0000040000047882 */ /* 0x000fe20000000000 */
[----:B------:R-:W-:Y:S01]  /*3870*/  ISETP.GE.U32.AND P2, PT, R3, 0x4, PT ;  /* 0x000000040300780c */ /* 0x000fe20003f46070 */
[----:B------:R-:W-:Y:S01]  /*3880*/  IMAD.MOV.U32 R12, RZ, RZ, 0x1 ;  /* 0x00000001ff0c7424 */ /* 0x000fe200078e00ff */
[----:B------:R-:W-:Y:S02]  /*3890*/  CS2R R10, SRZ ;  /* 0x00000000000a7805 */ /* 0x000fe4000001ff00 */
[----:B------:R-:W-:Y:S01]  /*38a0*/  CS2R R8, SRZ ;  /* 0x0000000000087805 */ /* 0x000fe2000001ff00 */
[----:B-1----:R-:W-:-:S03]  /*38b0*/  ULEA UR6, UR5, UR4, 0x18 ;  /* 0x0000000405067291 */ /* 0x002fc6000f8ec0ff */
[----:B------:R-:W-:-:S09]  /*38c0*/  UMOV UR5, URZ ;  /* 0x000000ff00057c82 */ /* 0x000fd20008000000 */
.L_x_68:
[----:B------:R-:W-:Y:S02]  /*38d0*/  LEA R0, R8, UR6, 0x3 ;  /* 0x0000000608007c11 */ /* 0x000fe4000f8e18ff */
[----:B------:R-:W-:-:S03]  /*38e0*/  SHF.L.U32 R5, R9, 0x1f, RZ ;  /* 0x0000001f09057819 */ /* 0x000fc600000006ff */
[----:B------:R-:W-:Y:S01]  /*38f0*/  VIADD R4, R0, 0x190 ;  /* 0x0000019000047836 */ /* 0x000fe20000000000 */
[----:B------:R-:W1:Y:S02]  /*3900*/  SYNCS.PHASECHK.TRANS64.TRYWAIT P0, [R0+URZ+0x180], R5 ;  /* 0x00018005000075a7 */ /* 0x000e6400080011ff */
[----:B-1----:R-:W-:Y:S05]  /*3910*/  @!P0 BRA `(.L_x_65) ;  /* 0x0000009800008947 */ /* 0x002fea0003800000 */
.L_x_198:
[----:B------:R-:W-:Y:S01]  /*3920*/  ULEA UR4, UR5, UR6, 0x3 ;  /* 0x0000000605047291 */ /* 0x000fe2000f8e18ff */
[----:B------:R-:W-:Y:S01]  /*3930*/  PRMT R4, RZ, 0x654, R4 ;  /* 0x00000654ff047816 */ /* 0x000fe20000000004 */
[----:B-1----:R-:W-:Y:S01]  /*3940*/  @!P2 IMAD.MOV.U32 R5, RZ, RZ, 0x10 ;  /* 0x00000010ff05a424 */ /* 0x002fe200078e00ff */
[----:B------:R-:W-:Y:S01]  /*3950*/  SHF.L.U32 R7, R12, 0x1f, RZ ;  /* 0x0000001f0c077819 */ /* 0x000fe200000006ff */
[----:B------:R-:W-:Y:S01]  /*3960*/  UIADD3 UR7, UPT, UPT, UR4, 0x150, URZ ;  /* 0x0000015004077890 */ /* 0x000fe2000fffe0ff */
[----:B------:R1:W-:Y:S05]  /*3970*/  SYNCS.ARRIVE.TRANS64.RED.A1T0 RZ, [R4+URZ], RZ ;  /* 0x000000ff04ff79a7 */ /* 0x0003ea00081004ff */
[----:B------:R-:W-:Y:S01]  /*3980*/  IMAD.U32 R0, RZ, RZ, UR7 ;  /* 0x00000007ff007e24 */ /* 0x000fe2000f8e00ff */
[----:B------:R-:W2:Y:S04]  /*3990*/  SYNCS.PHASECHK.TRANS64.TRYWAIT P0, [UR4+0x160], R7 ;  /* 0x00016007ff0075a7 */ /* 0x000ea80008001104 */
[----:B------:R-:W-:Y:S01]  /*39a0*/  PRMT R13, R3, 0x654, R0 ;  /* 0x00000654030d7816 */ /* 0x000fe20000000000 */
[----:B-12---:R-:W-:Y:S06]  /*39b0*/  @!P0 BRA `(.L_x_66) ;  /* 0x0000009400ec8947 */ /* 0x006fec0003800000 */
.L_x_200:
[----:B------:R-:W-:Y:S01]  /*39c0*/  ULEA UR8, UR5, UR6, 0x4 ;  /* 0x0000000605087291 */ /* 0x000fe2000f8e20ff */
[----:B------:R-:W-:Y:S01]  /*39d0*/  SEL R2, R13, R2, !P2 ;  /* 0x000000020d027207 */ /* 0x000fe20005000000 */
[----:B------:R-:W-:Y:S01]  /*39e0*/  UIADD3 UR9, UPT, UPT, UR4, 0x150, URZ ;  /* 0x0000015004097890 */ /* 0x000fe2000fffe0ff */
[----:B-1----:R-:W-:Y:S01]  /*39f0*/  LEA R0, R11, UR6, 0x3 ;  /* 0x000000060b007c11 */ /* 0x002fe2000f8e18ff */
[----:B------:R-:W-:Y:S01]  /*3a00*/  UIADD3 UR8, UPT, UPT, UR8, 0x1b0, URZ ;  /* 0x000001b008087890 */ /* 0x000fe2000fffe0ff */
[----:B------:R1:W-:Y:S01]  /*3a10*/  @!P2 SYNCS.ARRIVE.TRANS64.RED RZ, [R2+URZ], R5 ;  /* 0x0000000502ffa9a7 */ /* 0x0003e200080004ff */
[----:B------:R-:W-:Y:S01]  /*3a20*/  UIADD3 UR4, UPT, UPT, UR5, 0x1, URZ ;  /* 0x0000000105047890 */ /* 0x000fe2000fffe0ff */
[----:B------:R-:W-:-:S03]  /*3a30*/  VIADD R8, R8, 0x1 ;  /* 0x0000000108087836 */ /* 0x000fc60000000000 */
[----:B------:R-:W-:Y:S02]  /*3a40*/  UISETP.NE.AND UP0, UPT, UR4, 0x2, UPT ;  /* 0x000000020400788c */ /* 0x000fe4000bf05270 */
[----:B------:R-:W-:Y:S01]  /*3a50*/  ISETP.NE.AND P0, PT, R8, 0x2, PT ;  /* 0x000000020800780c */ /* 0x000fe20003f05270 */
[----:B------:R-:W-:Y:S06]  /*3a60*/  UGETNEXTWORKID.BROADCAST [UR8], [UR9] ;  /* 0x00000000080073ca */ /* 0x000fec0008000100 */
[----:B------:R-:W-:Y:S02]  /*3a70*/  USEL UR7, URZ, 0x1, UP0 ;  /* 0x00000001ff077887 */ /* 0x000fe40008000000 */
[----:B------:R-:W-:-:S04]  /*3a80*/  USEL UR5, UR4, URZ, UP0 ;  /* 0x000000ff04057287 */ /* 0x000fc80008000000 */
[----:B------:R-:W-:Y:S02]  /*3a90*/  LOP3.LUT R12, R12, UR7, RZ, 0x3c, !PT ;  /* 0x000000070c0c7c12 */ /* 0x000fe4000f8e3cff */
[----:B-1----:R-:W-:-:S04]  /*3aa0*/  SHF.L.U32 R5, R10, 0x1f, RZ ;  /* 0x0000001f0a057819 */ /* 0x002fc800000006ff */
[----:B------:R-:W1:Y:S02]  /*3ab0*/  SYNCS.PHASECHK.TRANS64.TRYWAIT P1, [R0+URZ+0x150], R5 ;  /* 0x00015005000075a7 */ /* 0x000e6400080211ff */
[----:B-1----:R-:W-:Y:S05]  /*3ac0*/  @!P1 BRA `(.L_x_67) ;  /* 0x0000009400c09947 */ /* 0x002fea0003800000 */
.L_x_201:
[C---:B------:R-:W-:Y:S01]  /*3ad0*/  LEA R4, R11.reuse, UR6, 0x4 ;  /* 0x000000060b047c11 */ /* 0x040fe2000f8e20ff */
[----:B-1----:R-:W-:Y:S01]  /*3ae0*/  VIADD R0, R0, 0x160 ;  /* 0x0000016000007836 */ /* 0x002fe20000000000 */
[----:B------:R-:W-:Y:S01]  /*3af0*/  SEL R8, R8, RZ, P0 ;  /* 0x000000ff08087207 */ /* 0x000fe20000000000 */
[----:B------:R-:W-:-:S03]  /*3b00*/  VIADD R11, R11, 0x1 ;  /* 0x000000010b0b7836 */ /* 0x000fc60000000000 */
[----:B------:R-:W1:Y:S01]  /*3b10*/  LDS.128 R4, [R4+0x1b0] ;  /* 0x0001b00004047984 */ /* 0x000e620000000c00 */
[----:B------:R-:W-:Y:S02]  /*3b20*/  PRMT R0, RZ, 0x654, R0 ;  /* 0x00000654ff007816 */ /* 0x000fe40000000000 */
[C---:B------:R-:W-:Y:S01]  /*3b30*/  ISETP.NE.AND P1, PT, R11.reuse, 0x2, PT ;  /* 0x000000020b00780c */ /* 0x040fe20003f25270 */
[----:B------:R-:W-:Y:S01]  /*3b40*/  @!PT LDS RZ, [RZ] ;  /* 0x00000000fffff984 */ /* 0x000fe20000000800 */
[----:B------:R-:W-:Y:S01]  /*3b50*/  @!PT LDS RZ, [RZ] ;  /* 0x00000000fffff984 */ /* 0x000fe20000000800 */
[----:B------:R-:W-:Y:S01]  /*3b60*/  @!PT LDS RZ, [RZ] ;  /* 0x00000000fffff984 */ /* 0x000fe20000000800 */
[----:B------:R-:W-:Y:S01]  /*3b70*/  @!PT LDS RZ, [RZ] ;  /* 0x00000000fffff984 */ /* 0x000fe20000000800 */
[----:B------:R2:W-:Y:S06]  /*3b80*/  MEMBAR.ALL.CTA ;  /* 0x0000000000007992 */ /* 0x0005ec0000008000 */
[----:B--2---:R-:W2:Y:S01]  /*3b90*/  FENCE.VIEW.ASYNC.S ;  /* 0x00000000000073c6 */ /* 0x004ea20000000000 */
[----:B------:R-:W-:Y:S01]  /*3ba0*/  SEL R11, R11, RZ, P1 ;  /* 0x000000ff0b0b7207 */ /* 0x000fe20000800000 */
[----:B--2---:R2:W-:Y:S01]  /*3bb0*/  SYNCS.ARRIVE.TRANS64.RED.A1T0 RZ, [R0+URZ], RZ ;  /* 0x000000ff00ff79a7 */ /* 0x0045e200081004ff */
[----:B-1----:R-:W-:-:S02]  /*3bc0*/  LOP3.LUT P3, RZ, R6, 0x1, RZ, 0xc0, !PT ;  /* 0x0000000106ff7812 */ /* 0x002fc4000786c0ff */
[----:B------:R-:W-:-:S04]  /*3bd0*/  SEL R5, RZ, 0x1, P1 ;  /* 0x00000001ff057807 */ /* 0x000fc80000800000 */
[----:B------:R-:W-:Y:S02]  /*3be0*/  LOP3.LUT R10, R10, R5, RZ, 0x3c, !PT ;  /* 0x000000050a0a7212 */ /* 0x000fe400078e3cff */
[----:B--2---:R-:W-:-:S04]  /*3bf0*/  SEL R0, RZ, 0x1, P0 ;  /* 0x00000001ff007807 */ /* 0x004fc80000000000 */
[----:B------:R-:W-:Y:S01]  /*3c00*/  LOP3.LUT R9, R9, R0, RZ, 0x3c, !PT ;  /* 0x0000000009097212 */ /* 0x000fe200078e3cff */
[----:B------:R-:W-:Y:S06]  /*3c10*/  @P3 BRA `(.L_x_68) ;  /* 0xfffffffc002c3947 */ /* 0x000fec000383ffff */
[----:B------:R-:W-:Y:S01]  /*3c20*/  ULEA UR4, UR5, UR6, 0x3 ;  /* 0x0000000605047291 */ /* 0x000fe2000f8e18ff */
[----:B------:R-:W-:-:S08]  /*3c30*/  SHF.L.U32 R3, R12, 0x1f, RZ ;  /* 0x0000001f0c037819 */ /* 0x000fd000000006ff */
[----:B------:R-:W1:Y:S02]  /*3c40*/  SYNCS.PHASECHK.TRANS64 P0, [UR4+0x160], R3 ;  /* 0x00016003ff0075a7 */ /* 0x000e640008001004 */
[----:B-1----:R-:W-:Y:S05]  /*3c50*/  @P0 BRA `(.L_x_69) ;  /* 0x0000000000080947 */ /* 0x002fea0003800000 */
[----:B------:R-:W1:Y:S02]  /*3c60*/  SYNCS.PHASECHK.TRANS64.TRYWAIT P0, [UR4+0x160], R3 ;  /* 0x00016003ff0075a7 */ /* 0x000e640008001104 */
[----:B-1----:R-:W-:Y:S05]  /*3c70*/  @!P0 BRA `(.L_x_70) ;  /* 0x0000009400688947 */ /* 0x002fea0003800000 */
.L_x_69:
[----:B------:R-:W-:-:S04]  /*3c80*/  UIADD3 UR7, UPT, UPT, UR5, 0x1, URZ ;  /* 0x0000000105077890 */ /* 0x000fc8000fffe0ff */
[----:B------:R-:W-:-:S04]  /*3c90*/  UISETP.NE.AND UP0, UPT, UR7, 0x2, UPT ;  /* 0x000000020700788c */ /* 0x000fc8000bf05270 */
[----:B------:R-:W-:Y:S02]  /*3ca0*/  USEL UR8, URZ, 0x1, UP0 ;  /* 0x00000001ff087887 */ /* 0x000fe40008000000 */
[----:B------:R-:W-:-:S04]  /*3cb0*/  USEL UR7, UR7, URZ, UP0 ;  /* 0x000000ff07077287 */ /* 0x000fc80008000000 */
[----:B------:R-:W-:Y:S01]  /*3cc0*/  ULEA UR7, UR7, UR6, 0x3 ;  /* 0x0000000607077291 */ /* 0x000fe2000f8e18ff */
[----:B-1----:R-:W-:-:S04]  /*3cd0*/  LOP3.LUT R3, R12, UR8, RZ, 0x3c, !PT ;  /* 0x000000080c037c12 */ /* 0x002fc8000f8e3cff */
[----:B------:R-:W-:-:S04]  /*3ce0*/  SHF.L.U32 R0, R3, 0x1f, RZ ;  /* 0x0000001f03007819 */ /* 0x000fc800000006ff */
[----:B------:R-:W1:Y:S02]  /*3cf0*/  SYNCS.PHASECHK.TRANS64 P0, [UR7+0x160], R0 ;  /* 0x00016000ff0075a7 */ /* 0x000e640008001007 */
[----:B-1----:R-:W-:Y:S05]  /*3d00*/  @P0 EXIT ;  /* 0x000000000000094d */ /* 0x002fea0003800000 */
[----:B------:R-:W-:Y:S02]  /*3d10*/  SHF.L.U32 R3, R3, 0x1f, RZ ;  /* 0x0000001f03037819 */ /* 0x000fe400000006ff */
[----:B------:R-:W-:-:S07]  /*3d20*/  MOV R0, UR7 ;  /* 0x0000000700007c02 */ /* 0x000fce0008000f00 */
.L_x_71:
[----:B-1----:R1:W2:Y:S02]  /*3d30*/  SYNCS.PHASECHK.TRANS64.TRYWAIT P0, [R0+URZ+0x160], R3 ;  /* 0x00016003000075a7 */ /* 0x0022a400080011ff */
[----:B--2---:R-:W-:Y:S05]  /*3d40*/  @!P0 NANOSLEEP.SYNCS 0x989680 ;  /* 0x009896800000895d */ /* 0x004fea0003900000 */
[----:B------:R-:W2:Y:S02]  /*3d50*/  @!P0 SYNCS.PHASECHK.TRANS64 P0, [R0+URZ+0x160], R3 ;  /* 0x00016003000085a7 */ /* 0x000ea400080010ff */
[----:B--2---:R-:W-:Y:S05]  /*3d60*/  @P0 EXIT ;  /* 0x000000000000094d */ /* 0x004fea0003800000 */
[----:B------:R-:W-:Y:S05]  /*3d70*/  BRA `(.L_x_71) ;  /* 0xfffffffc00ec7947 */ /* 0x000fea000383ffff */
.L_x_64:
[----:B------:R-:W-:Y:S05]  /*3d80*/  BRA.U UP4, `(.L_x_72) ;  /* 0x0000001104c87547 */ /* 0x000fea000b800000 */
[----:B------:R-:W1:Y:S01]  /*3d90*/  S2UR UR7, SR_CgaCtaId ;  /* 0x00000000000779c3 */ /* 0x000e620000008800 */
[----:B------:R-:W-:Y:S01]  /*3da0*/  UMOV UR4, 0x40 ;  /* 0x0000004000047882 */ /* 0x000fe20000000000 */
[----:B------:R-:W-:Y:S01]  /*3db0*/  NOP ;  /* 0x0000000000007918 */ /* 0x000fe20000000000 */
[----:B------:R-:W-:Y:S01]  /*3dc0*/  UMOV UR6, 0x400 ;  /* 0x0000040000067882 */ /* 0x000fe20000000000 */
[----:B-1----:R-:W-:Y:S02]  /*3dd0*/  ULEA UR5, UR7, UR4, 0x18 ;  /* 0x0000000407057291 */ /* 0x002fe4000f8ec0ff */
[----:B------:R-:W-:-:S07]  /*3de0*/  ULEA UR6, UR7, UR6, 0x18 ;  /* 0x0000000607067291 */ /* 0x000fce000f8ec0ff */
[----:B------:R-:W1:Y:S02]  /*3df0*/  LDS.U8 R3, [UR5+0x1c] ;  /* 0x00001c05ff037984 */ /* 0x000e640008000000 */
[----:B-1----:R-:W-:-:S13]  /*3e00*/  ISETP.NE.AND P0, PT, R3, RZ, PT ;  /* 0x000000ff0300720c */ /* 0x002fda0003f05270 */
[----:B------:R-:W-:Y:S05]  /*3e10*/  @P0 BRA `(.L_x_73) ;  /* 0x0000000400100947 */ /* 0x000fea0003800000 */
[----:B------:R-:W1:Y:S01]  /*3e20*/  S2UR UR4, SR_CgaCtaId ;  /* 0x00000000000479c3 */ /* 0x000e620000008800 */
[----:B------:R-:W-:Y:S02]  /*3e30*/  UISETP.NE.U32.AND UP1, UPT, UR32, 0x1, UPT ;  /* 0x000000012000788c */ /* 0x000fe4000bf25070 */
[----:B------:R-:W-:Y:S02]  /*3e40*/  UIADD3 UR7, UPT, UPT, UR5, 0x8, URZ ;  /* 0x0000000805077890 */ /* 0x000fe4000fffe0ff */
[----:B-1----:R-:W-:-:S05]  /*3e50*/  ULOP3.LUT UR8, UR4, 0x1, URZ, 0x3c, !UPT ;  /* 0x0000000104087892 */ /* 0x002fca000f8e3cff */
[----:B------:R-:W-:Y:S07]  /*3e60*/  BRA.U !UP1, `(.L_x_74) ;  /* 0x00000001099c7547 */ /* 0x000fee000b800000 */
[----:B------:R-:W-:Y:S01]  /*3e70*/  ELECT P0, URZ, PT ;  /* 0x0000000000ff782f */ /* 0x000fe20003800000 */
[----:B------:R-:W-:-:S12]  /*3e80*/  BSSY B0, `(.L_x_74) ;  /* 0x0000025000007945 */ /* 0x000fd80003800000 */
[----:B------:R-:W-:Y:S05]  /*3e90*/  @!P0 BRA `(.L_x_75) ;  /* 0x00000000008c8947 */ /* 0x000fea0003800000 */
[----:B------:R-:W-:-:S05]  /*3ea0*/  UMOV UR4, 0x10 ;  /* 0x0000001000047882 */ /* 0x000fca0000000000 */
[----:B------:R-:W-:Y:S04]  /*3eb0*/  DEPBAR.LE SB1, 0x36 ;  /* 0x00009d800000791a */ /* 0x000fe80000000000 */
[----:B------:R-:W1:Y:S02]  /*3ec0*/  UTCATOMSWS.2CTA.FIND_AND_SET.ALIGN UP0, UR4, UR4 ;  /* 0x00000004000475e3 */ /* 0x000e640008200800 */
[----:B-1----:R-:W-:Y:S01]  /*3ed0*/  MOV R10, UR4 ;  /* 0x00000004000a7c02 */ /* 0x002fe20008000f00 */
[----:B------:R-:W-:Y:S06]  /*3ee0*/  BRA.U UP0, `(.L_x_76) ;  /* 0x0000000100187547 */ /* 0x000fec000b800000 */
.L_x_77:
[----:B------:R-:W-:Y:S05]  /*3ef0*/  NANOSLEEP 0x64 ;  /* 0x000000640000795d */ /* 0x000fea0003800000 */
[----:B------:R-:W-:-:S05]  /*3f00*/  UMOV UR4, 0x10 ;  /* 0x0000001000047882 */ /* 0x000fca0000000000 */
[----:B------:R-:W-:Y:S04]  /*3f10*/  DEPBAR.LE SB1, 0x36 ;  /* 0x00009d800000791a */ /* 0x000fe80000000000 */
[----:B------:R-:W1:Y:S02]  /*3f20*/  UTCATOMSWS.2CTA.FIND_AND_SET.ALIGN UP0, UR4, UR4 ;  /* 0x00000004000475e3 */ /* 0x000e640008200800 */
[----:B-1----:R-:W-:Y:S01]  /*3f30*/  MOV R10, UR4 ;  /* 0x00000004000a7c02 */ /* 0x002fe20008000f00 */
[----:B------:R-:W-:Y:S05]  /*3f40*/  BRA.U !UP0, `(.L_x_77) ;  /* 0xfffffffd08e87547 */ /* 0x000fea000b83ffff */
.L_x_76:
[----:B------:R-:W1:Y:S01]  /*3f50*/  LDS R6, [UR5+0x10] ;  /* 0x00001005ff067984 */ /* 0x000e620008000800 */
[----:B------:R-:W-:Y:S01]  /*3f60*/  IMAD.U32 R3, RZ, RZ, UR6 ;  /* 0x00000006ff037e24 */ /* 0x000fe2000f8e00ff */
[----:B------:R-:W-:-:S03]  /*3f70*/  MOV R4, UR8 ;  /* 0x0000000800047c02 */ /* 0x000fc60008000f00 */
[----:B------:R-:W-:Y:S01]  /*3f80*/  VIADD R3, R3, 0x1d0 ;  /* 0x000001d003037836 */ /* 0x000fe20000000000 */
[----:B-1----:R-:W-:-:S04]  /*3f90*/  SHF.L.U32 R6, R6, 0x1f, RZ ;  /* 0x0000001f06067819 */ /* 0x002fc800000006ff */
[----:B------:R-:W1:Y:S02]  /*3fa0*/  SYNCS.PHASECHK.TRANS64.TRYWAIT P0, [UR5+0x8], R6 ;  /* 0x00000806ff0075a7 */ /* 0x000e640008001105 */
[----:B-1----:R-:W-:Y:S05]  /*3fb0*/  @P0 BRA `(.L_x_78) ;  /* 0x0000000000080947 */ /* 0x002fea0003800000 */
[----:B------:R-:W1:Y:S02]  /*3fc0*/  SYNCS.PHASECHK.TRANS64.TRYWAIT P0, [UR5+0x8], R6 ;  /* 0x00000806ff0075a7 */ /* 0x000e640008001105 */
[----:B-1----:R-:W-:Y:S05]  /*3fd0*/  @!P0 BRA `(.L_x_79) ;  /* 0x0000009000a88947 */ /* 0x002fea0003800000 */
.L_x_78:
[----:B------:R-:W-:Y:S01]  /*3fe0*/  PRMT R4, R4, 0x654, R3 ;  /* 0x0000065404047816 */ /* 0x000fe20000000003 */
[----:B------:R-:W-:Y:S01]  /*3ff0*/  HFMA2 R3, -RZ, RZ, 0, 5.9604644775390625e-08 ;  /* 0x00000001ff037431 */ /* 0x000fe200000001ff */
[----:B------:R-:W-:Y:S01]  /*4000*/  UPRMT UR4, UR8, 0x654, UR7 ;  /* 0x0000065408047896 */ /* 0x000fe20008000007 */
[----:B------:R-:W-:Y:S02]  /*4010*/  IMAD.MOV.U32 R7, RZ, RZ, 0xffff ;  /* 0x0000ffffff077424 */ /* 0x000fe400078e00ff */
[----:B-1----:R-:W-:Y:S02]  /*4020*/  IMAD.MOV.U32 R6, RZ, RZ, 0x4 ;  /* 0x00000004ff067424 */ /* 0x002fe400078e00ff */
[----:B------:R-:W-:Y:S01]  /*4030*/  IMAD.SHL.U32 R9, R10, 0x20, RZ ;  /* 0x000000200a097824 */ /* 0x000fe200078e00ff */
[----:B------:R-:W-:Y:S02]  /*4040*/  MOV R5, UR4 ;  /* 0x0000000400057c02 */ /* 0x000fe40008000f00 */
[-C--:B------:R-:W-:Y:S01]  /*4050*/  SHF.L.U32 R8, R7, R10.reuse, RZ ;  /* 0x0000000a07087219 */ /* 0x080fe200000006ff */
[----:B------:R1:W-:Y:S01]  /*4060*/  SYNCS.ARRIVE.TRANS64.RED RZ, [UR4], R6 ;  /* 0x00000006ffff79a7 */ /* 0x0003e20008000404 */
[----:B------:R-:W-:Y:S01]  /*4070*/  SHF.L.U32 R7, R3, R10, RZ ;  /* 0x0000000a03077219 */ /* 0x000fe200000006ff */
[----:B------:R1:W-:Y:S04]  /*4080*/  STS [UR6+0x1d0], R9 ;  /* 0x0001d009ff007988 */ /* 0x0003e80008000806 */
[----:B------:R1:W-:Y:S04]  /*4090*/  STAS [R4.64], R10 ;  /* 0x0000000a04007dbd */ /* 0x0003e8000c0008ff */
[----:B------:R1:W-:Y:S04]  /*40a0*/  ATOMS.OR RZ, [UR5+0x14], R8 ;  /* 0x00001408ffff798c */ /* 0x0003e8000b000005 */
[----:B------:R1:W-:Y:S04]  /*40b0*/  ATOMS.OR RZ, [UR5+0x18], R7 ;  /* 0x00001807ffff798c */ /* 0x0003e8000b000005 */
[----:B------:R1:W-:Y:S02]  /*40c0*/  ATOMS.XOR RZ, [UR5+0x10], R3 ;  /* 0x00001003ffff798c */ /* 0x0003e4000b800005 */
.L_x_75:
[----:B------:R-:W-:Y:S05]  /*40d0*/  BSYNC B0 ;  /* 0x0000000000007941 */ /* 0x000fea0003800000 */
.L_x_74:
[----:B------:R-:W-:Y:S05]  /*40e0*/  BRA.U UP1, `(.L_x_80) ;  /* 0x00000001016c7547 */ /* 0x000fea000b800000 */
[----:B------:R-:W-:-:S03]  /*40f0*/  UMOV UR4, 0xffffffff ;  /* 0xffffffff00047882 */ /* 0x000fc60000000000 */
[----:B------:R-:W-:Y:S05]  /*4100*/  BRA.DIV UR4, `(.L_x_81) ;  /* 0x0000009204747947 */ /* 0x000fea000b800000 */
[----:B------:R-:W-:-:S13]  /*4110*/  ELECT P6, URZ, PT ;  /* 0x0000000000ff782f */ /* 0x000fda00038c0000 */
.L_x_205:
[----:B------:R-:W-:Y:S05]  /*4120*/  @!P6 BRA `(.L_x_80) ;  /* 0x00000000005ce947 */ /* 0x000fea0003800000 */
[----:B-1----:R-:W1:Y:S02]  /*4130*/  LDS R4, [UR5+0x10] ;  /* 0x00001005ff047984 */ /* 0x002e640008000800 */
[----:B-1----:R-:W-:-:S04]  /*4140*/  SHF.L.U32 R4, R4, 0x1f, RZ ;  /* 0x0000001f04047819 */ /* 0x002fc800000006ff */
[----:B------:R-:W1:Y:S02]  /*4150*/  SYNCS.PHASECHK.TRANS64.TRYWAIT P0, [UR5+0x8], R4 ;  /* 0x00000804ff0075a7 */ /* 0x000e640008001105 */
[----:B-1----:R-:W-:Y:S05]  /*4160*/  @P0 BRA `(.L_x_82) ;  /* 0x0000000000080947 */ /* 0x002fea0003800000 */
[----:B------:R-:W1:Y:S02]  /*4170*/  SYNCS.PHASECHK.TRANS64.TRYWAIT P0, [UR5+0x8], R4 ;  /* 0x00000804ff0075a7 */ /* 0x000e640008001105 */
[----:B-1----:R-:W-:Y:S05]  /*4180*/  @!P0 BRA `(.L_x_83) ;  /* 0x0000009000748947 */ /* 0x002fea0003800000 */
.L_x_82:
[----:B------:R-:W2:Y:S01]  /*4190*/  LDS R6, [UR6+0x1d0] ;  /* 0x0001d006ff067984 */ /* 0x000ea20008000800 */
[----:B-1----:R-:W-:Y:S02]  /*41a0*/  HFMA2 R3, -RZ, RZ, 0, 5.9604644775390625e-08 ;  /* 0x00000001ff037431 */ /* 0x002fe400000001ff */
[----:B------:R-:W-:Y:S01]  /*41b0*/  IMAD.MOV.U32 R4, RZ, RZ, 0xffff ;  /* 0x0000ffffff047424 */ /* 0x000fe200078e00ff */
[----:B------:R-:W-:Y:S01]  /*41c0*/  UPRMT UR4, UR8, 0x654, UR7 ;  /* 0x0000065408047896 */ /* 0x000fe20008000007 */
[----:B--2---:R-:W-:-:S03]  /*41d0*/  IMAD.SHL.U32 R5, R6, 0x20, RZ ;  /* 0x0000002006057824 */ /* 0x004fc600078e00ff */
[-C--:B------:R-:W-:Y:S02]  /*41e0*/  SHF.L.U32 R4, R4, R6.reuse, RZ ;  /* 0x0000000604047219 */ /* 0x080fe400000006ff */
[----:B------:R-:W-:Y:S01]  /*41f0*/  SHF.L.U32 R6, R3, R6, RZ ;  /* 0x0000000603067219 */ /* 0x000fe200000006ff */
[----:B------:R2:W-:Y:S04]  /*4200*/  STS [UR6+0x1d0], R5 ;  /* 0x0001d005ff007988 */ /* 0x0005e80008000806 */
[----:B------:R2:W-:Y:S04]  /*4210*/  ATOMS.OR RZ, [UR5+0x14], R4 ;  /* 0x00001404ffff798c */ /* 0x0005e8000b000005 */
[----:B------:R2:W-:Y:S01]  /*4220*/  ATOMS.OR RZ, [UR5+0x18], R6 ;  /* 0x00001806ffff798c */ /* 0x0005e2000b000005 */
[----:B------:R-:W-:Y:S03]  /*4230*/  SYNCS.ARRIVE.TRANS64.RED.A1T0 RZ, [UR4], RZ ;  /* 0x000000ffffff79a7 */ /* 0x000fe60008100404 */
[----:B------:R2:W-:Y:S01]  /*4240*/  ATOMS.XOR RZ, [UR5+0x10], R3 ;  /* 0x00001003ffff798c */ /* 0x0005e2000b800005 */
[----:B------:R-:W-:Y:S05]  /*4250*/  BRA `(.L_x_80) ;  /* 0x0000000000107947 */ /* 0x000fea0003800000 */
.L_x_73:
[----:B------:R-:W-:Y:S02]  /*4260*/  MOV R3, 0xffffffff ;  /* 0xffffffff00037802 */ /* 0x000fe40000000f00 */
[----:B------:R-:W-:-:S03]  /*4270*/  MOV R4, 0x42a0 ;  /* 0x000042a000047802 */ /* 0x000fc60000000f00 */
[----:B------:R1:W-:Y:S04]  /*4280*/  STS [UR6+0x1d0], R3 ;  /* 0x0001d003ff007988 */ /* 0x0003e80008000806 */
[----:B-1---5:R-:W-:Y:S05]  /*4290*/  CALL.REL.NOINC `($__internal_1_$__cuda_sm10x_tcgen05_guardrail_trap_phase_invalid_during_alloc) ;  /* 0x00000098001c7944 */ /* 0x022fea0003c00000 */
.L_x_80:
[----:B------:R-:W-:Y:S05]  /*42a0*/  WARPSYNC.ALL ;  /* 0x0000000000007948 */ /* 0x000fea0003800000 */
[----:B------:R-:W3:Y:S01]  /*42b0*/  S2UR UR4, SR_CgaCtaId ;  /* 0x00000000000479c3 */ /* 0x000ee20000008800 */
[----:B------:R-:W-:Y:S01]  /*42c0*/  UMOV UR22, 0x400 ;  /* 0x0000040000167882 */ /* 0x000fe20000000000 */
[----:B------:R-:W-:-:S06]  /*42d0*/  NOP ;  /* 0x0000000000007918 */ /* 0x000fcc0000000000 */
[----:B------:R-:W-:Y:S08]  /*42e0*/  BAR.ARV 0x6, 0xa0 ;  /* 0x0182800000007b1d */ /* 0x000ff00000002000 */
[----:B-12---:R-:W1:Y:S01]  /*42f0*/  LDC R4, c[0x0][0x38c] ;  /* 0x0000e300ff047b82 */ /* 0x006e620000000800 */
[----:B------:R-:W-:Y:S02]  /*4300*/  LOP3.LUT R0, R0, 0xffff, RZ, 0xc0, !PT ;  /* 0x0000ffff00007812 */ /* 0x000fe400078ec0ff */
[----:B------:R-:W-:Y:S01]  /*4310*/  CS2R R8, SRZ ;  /* 0x0000000000087805 */ /* 0x000fe2000001ff00 */
[----:B------:R-:W-:Y:S01]  /*4320*/  UISETP.NE.AND UP3, UPT, UR32, URZ, UPT ;  /* 0x000000ff2000728c */ /* 0x000fe2000bf65270 */
[----:B------:R-:W-:-:S02]  /*4330*/  R2UR UR36, R0 ;  /* 0x00000000002472ca */ /* 0x000fc400000e0000 */
[----:B------:R-:W-:Y:S01]  /*4340*/  UMOV UR32, 0x1 ;  /* 0x0000000100207882 */ /* 0x000fe20000000000 */
[----:B------:R-:W-:Y:S01]  /*4350*/  UMOV UR24, URZ ;  /* 0x000000ff00187c82 */ /* 0x000fe20008000000 */
[----:B---3--:R-:W-:-:S04]  /*4360*/  ULEA UR22, UR4, UR22, 0x18 ;  /* 0x0000001604167291 */ /* 0x008fc8000f8ec0ff */
[----:B------:R-:W-:Y:S02]  /*4370*/  UIADD3 UR6, UPT, UPT, UR22, 0x10800, URZ ;  /* 0x0001080016067890 */ /* 0x000fe4000fffe0ff */
[----:B------:R-:W-:Y:S02]  /*4380*/  UIADD3 UR5, UPT, UPT, UR22, 0x20800, URZ ;  /* 0x0002080016057890 */ /* 0x000fe4000fffe0ff */
[----:B------:R-:W-:Y:S01]  /*4390*/  UIADD3 UR4, UPT, UPT, UR22, 0x30800, URZ ;  /* 0x0003080016047890 */ /* 0x000fe2000fffe0ff */
[----:B------:R-:W2:Y:S01]  /*43a0*/  LDS R3, [UR22+0x1d0] ;  /* 0x0001d016ff037984 */ /* 0x000ea20008000800 */
[----:B------:R-:W-:Y:S02]  /*43b0*/  USHF.R.U32.HI UR8, URZ, 0x4, UR6 ;  /* 0x00000004ff087899 */ /* 0x000fe40008011606 */
[----:B------:R-:W-:Y:S01]  /*43c0*/  USHF.R.U32.HI UR6, URZ, 0x4, UR5 ;  /* 0x00000004ff067899 */ /* 0x000fe20008011605 */
[----:B-1----:R-:W-:Y:S01]  /*43d0*/  VIADD R4, R4, 0x3f ;  /* 0x0000003f04047836 */ /* 0x002fe20000000000 */
[----:B------:R-:W-:-:S02]  /*43e0*/  UIADD3 UR7, UPT, UPT, UR22, 0x32800, URZ ;  /* 0x0003280016077890 */ /* 0x000fc4000fffe0ff */
[----:B------:R-:W-:Y:S02]  /*43f0*/  USHF.R.U32.HI UR5, URZ, 0x4, UR4 ;  /* 0x00000004ff057899 */ /* 0x000fe40008011604 */
[----:B------:R-:W-:Y:S02]  /*4400*/  USHF.R.U32.HI UR4, URZ, 0x4, UR7 ;  /* 0x00000004ff047899 */ /* 0x000fe40008011607 */
[----:B------:R-:W-:Y:S02]  /*4410*/  ULOP3.LUT UR5, UR5, 0x3fff, URZ, 0xc0, !UPT ;  /* 0x00003fff05057892 */ /* 0x000fe4000f8ec0ff */
[----:B------:R-:W-:Y:S02]  /*4420*/  ULOP3.LUT UR31, UR4, 0x3fff, URZ, 0xc0, !UPT ;  /* 0x00003fff041f7892 */ /* 0x000fe4000f8ec0ff */
[----:B------:R-:W-:Y:S02]  /*4430*/  ULOP3.LUT UR30, UR5, 0x10000, URZ, 0xfc, !UPT ;  /* 0x00010000051e7892 */ /* 0x000fe4000f8efcff */
[----:B------:R-:W-:-:S02]  /*4440*/  ULOP3.LUT UR8, UR8, 0x3fff, URZ, 0xc0, !UPT ;  /* 0x00003fff08087892 */ /* 0x000fc4000f8ec0ff */
[----:B------:R-:W-:Y:S02]  /*4450*/  ULOP3.LUT UR6, UR6, 0x3fff, URZ, 0xc0, !UPT ;  /* 0x00003fff06067892 */ /* 0x000fe4000f8ec0ff */
[----:B------:R-:W-:Y:S02]  /*4460*/  UIADD3 UR38, UPT, UPT, UR22, 0x170, URZ ;  /* 0x0000017016267890 */ /* 0x000fe4000fffe0ff */
[----:B------:R-:W-:Y:S02]  /*4470*/  ULOP3.LUT UR28, UR8, 0x10000, URZ, 0xfc, !UPT ;  /* 0x00010000081c7892 */ /* 0x000fe4000f8efcff */
[----:B------:R-:W-:Y:S02]  /*4480*/  ULOP3.LUT UR29, UR6, 0x10000, URZ, 0xfc, !UPT ;  /* 0x00010000061d7892 */ /* 0x000fe4000f8efcff */
[----:B------:R-:W-:Y:S01]  /*4490*/  ULOP3.LUT UR31, UR31, 0x10000, URZ, 0xfc, !UPT ;  /* 0x000100001f1f7892 */ /* 0x000fe2000f8efcff */
[----:B--2---:R-:W-:Y:S02]  /*44a0*/  R2UR UR18, R3 ;  /* 0x00000000031272ca */ /* 0x004fe400000e0000 */
[----:B------:R-:W-:-:S04]  /*44b0*/  SHF.R.S32.HI R3, RZ, 0x1f, R4 ;  /* 0x0000001fff037819 */ /* 0x000fc80000011404 */
[----:B------:R-:W-:-:S04]  /*44c0*/  LEA.HI R3, R3, R4, RZ, 0x6 ;  /* 0x0000000403037211 */ /* 0x000fc800078f30ff */
[----:B------:R-:W-:-:S03]  /*44d0*/  SHF.R.S32.HI R3, RZ, 0x6, R3 ;  /* 0x00000006ff037819 */ /* 0x000fc60000011403 */
[----:B------:R-:W-:Y:S01]  /*44e0*/  UIADD3 UR26, UPT, UPT, UR18, 0x1c0, URZ ;  /* 0x000001c0121a7890 */ /* 0x000fe2000fffe0ff */
[----:B------:R-:W-:Y:S01]  /*44f0*/  R2UR UR33, R3 ;  /* 0x00000000032172ca */ /* 0x000fe200000e0000 */
[----:B------:R-:W-:Y:S01]  /*4500*/  UIADD3 UR27, UPT, UPT, UR18, 0x1c4, URZ ;  /* 0x000001c4121b7890 */ /* 0x000fe2000fffe0ff */
[----:B------:R-:W-:Y:S01]  /*4510*/  IMAD.MOV.U32 R3, RZ, RZ, RZ ;  /* 0x000000ffff037224 */ /* 0x000fe200078e00ff */
[----:B------:R-:W-:Y:S02]  /*4520*/  USHF.R.U32.HI UR5, URZ, 0x11, UR26 ;  /* 0x00000011ff057899 */ /* 0x000fe4000801161a */
[----:B------:R-:W-:Y:S02]  /*4530*/  USHF.R.U32.HI UR4, URZ, 0x1a, UR27 ;  /* 0x0000001aff047899 */ /* 0x000fe4000801161b */
[----:B------:R-:W-:Y:S02]  /*4540*/  ULOP3.LUT UR5, UR5, 0x6000, URZ, 0xc0, !UPT ;  /* 0x0000600005057892 */ /* 0x000fe4000f8ec0ff */
[----:B------:R-:W-:-:S02]  /*4550*/  ULOP3.LUT UR4, UR4, 0x30, URZ, 0xc0, !UPT ;  /* 0x0000003004047892 */ /* 0x000fc4000f8ec0ff */
[----:B------:R-:W-:Y:S02]  /*4560*/  ULOP3.LUT UR5, UR5, 0x1040, URZ, 0xfc, !UPT ;  /* 0x0000104005057892 */ /* 0x000fe4000f8efcff */
[----:B------:R-:W-:Y:S02]  /*4570*/  ULOP3.LUT UR34, UR4, 0x480, URZ, 0xfc, !UPT ;  /* 0x0000048004227892 */ /* 0x000fe4000f8efcff */
[----:B------:R-:W-:Y:S02]  /*4580*/  UIADD3 UR37, UPT, UPT, UR33, -0x1, URZ ;  /* 0xffffffff21257890 */ /* 0x000fe4000fffe0ff */
[----:B------:R-:W-:Y:S01]  /*4590*/  UPRMT UR35, UR34, 0x5410, UR5 ;  /* 0x0000541022237896 */ /* 0x000fe20008000005 */
[----:B------:R-:W-:Y:S02]  /*45a0*/  UMOV UR4, URZ ;  /* 0x000000ff00047c82 */ /* 0x000fe40008000000 */
[----:B------:R-:W-:-:S04]  /*45b0*/  UMOV UR34, URZ ;  /* 0x000000ff00227c82 */ /* 0x000fc80008000000 */
[----:B------:R-:W-:-:S05]  /*45c0*/  UMOV UR25, UR35 ;  /* 0x0000002300197c82 */ /* 0x000fca0008000000 */
.L_x_94:
[C---:B------:R-:W-:Y:S02]  /*45d0*/  LEA R0, R9.reuse, UR22, 0x3 ;  /* 0x0000001609007c11 */ /* 0x040fe4000f8e18ff */
[----:B------:R-:W-:Y:S02]  /*45e0*/  SHF.L.U32 R5, R8, 0x1f, RZ ;  /* 0x0000001f08057819 */ /* 0x000fe400000006ff */
[----:B------:R-:W-:Y:S02]  /*45f0*/  LEA R4, R9, UR22, 0x4 ;  /* 0x0000001609047c11 */ /* 0x000fe4000f8e20ff */
[----:B------:R-:W1:Y:S02]  /*4600*/  SYNCS.PHASECHK.TRANS64.TRYWAIT P0, [R0+URZ+0x150], R5 ;  /* 0x00015005000075a7 */ /* 0x000e6400080011ff */
[----:B-12---:R-:W-:Y:S05]  /*4610*/  @!P0 BRA `(.L_x_84) ;  /* 0x0000008c00688947 */ /* 0x006fea0003800000 */
.L_x_206:
[----:B-1----:R-:W1:Y:S01]  /*4620*/  LDS.128 R4, [R4+0x1b0] ;  /* 0x0001b00004047984 */ /* 0x002e620000000c00 */
[----:B------:R-:W-:Y:S02]  /*4630*/  VIADD R0, R0, 0x160 ;  /* 0x0000016000007836 */ /* 0x000fe40000000000 */
[----:B------:R-:W-:Y:S01]  /*4640*/  VIADD R9, R9, 0x1 ;  /* 0x0000000109097836 */ /* 0x000fe20000000000 */
[----:B------:R-:W-:Y:S01]  /*4650*/  @!PT LDS RZ, [RZ] ;  /* 0x00000000fffff984 */ /* 0x000fe20000000800 */
[----:B------:R-:W-:Y:S01]  /*4660*/  @!PT LDS RZ, [RZ] ;  /* 0x00000000fffff984 */ /* 0x000fe20000000800 */
[----:B------:R-:W-:Y:S01]  /*4670*/  @!PT LDS RZ, [RZ] ;  /* 0x00000000fffff984 */ /* 0x000fe20000000800 */
[----:B------:R-:W-:Y:S01]  /*4680*/  @!PT LDS RZ, [RZ] ;  /* 0x00000000fffff984 */ /* 0x000fe20000000800 */
[----:B------:R2:W-:Y:S06]  /*4690*/  MEMBAR.ALL.CTA ;  /* 0x0000000000007992 */ /* 0x0005ec0000008000 */
[----:B--2---:R-:W2:Y:S01]  /*46a0*/  FENCE.VIEW.ASYNC.S ;  /* 0x00000000000073c6 */ /* 0x004ea20000000000 */
[----:B------:R-:W-:-:S04]  /*46b0*/  PRMT R0, RZ, 0x654, R0 ;  /* 0x00000654ff007816 */ /* 0x000fc80000000000 */
[----:B--2---:R2:W-:Y:S01]  /*46c0*/  SYNCS.ARRIVE.TRANS64.RED.A1T0 RZ, [R0+URZ], RZ ;  /* 0x000000ff00ff79a7 */ /* 0x0045e200081004ff */
[----:B-1----:R-:W-:Y:S01]  /*46d0*/  LOP3.LUT P2, RZ, R6, 0x1, RZ, 0xc0, !PT ;  /* 0x0000000106ff7812 */ /* 0x002fe2000784c0ff */
[----:B--2---:R-:W-:-:S12]  /*46e0*/  BRA.U UP3, `(.L_x_85) ;  /* 0x00000005039c7547 */ /* 0x004fd8000b800000 */
[----:B------:R-:W1:Y:S01]  /*46f0*/  LDCU UR7, c[0x0][0x38c] ;  /* 0x00007180ff0777ac */ /* 0x000e620008000800 */
[----:B------:R-:W-:Y:S01]  /*4700*/  ULOP3.LUT UR23, UR32, 0x1, URZ, 0x3c, !UPT ;  /* 0x0000000120177892 */ /* 0x000fe2000f8e3cff */
[----:B------:R-:W-:Y:S01]  /*4710*/  UMOV UR21, URZ ;  /* 0x000000ff00157c82 */ /* 0x000fe20008000000 */
[----:B------:R-:W-:Y:S02]  /*4720*/  UMOV UR6, 0x1 ;  /* 0x0000000100067882 */ /* 0x000fe40000000000 */
[----:B------:R-:W-:Y:S01]  /*4730*/  UIMAD UR23, UR23, 0xc0, UR18 ;  /* 0x000000c0171778a4 */ /* 0x000fe2000f8e0212 */
[----:B------:R-:W-:Y:S01]  /*4740*/  UMOV UR17, UR4 ;  /* 0x0000000400117c82 */ /* 0x000fe20008000000 */
[----:B------:R-:W-:Y:S01]  /*4750*/  UMOV UR16, UR33 ;  /* 0x0000002100107c82 */ /* 0x000fe20008000000 */
[----:B-1----:R-:W-:-:S09]  /*4760*/  UISETP.GE.AND UP0, UPT, UR7, 0x1, UPT ;  /* 0x000000010700788c */ /* 0x002fd2000bf06270 */
[----:B------:R-:W-:Y:S05]  /*4770*/  BRA.U !UP0, `(.L_x_86) ;  /* 0x0000000108b47547 */ /* 0x000fea000b800000 */
[----:B------:R-:W-:Y:S01]  /*4780*/  ULEA UR5, UR4, UR22, 0x3 ;  /* 0x0000001604057291 */ /* 0x000fe2000f8e18ff */
[----:B------:R-:W-:-:S08]  /*4790*/  SHF.L.U32 R5, R3, 0x1f, RZ ;  /* 0x0000001f03057819 */ /* 0x000fd000000006ff */
[----:B------:R-:W1:Y:S02]  /*47a0*/  SYNCS.PHASECHK.TRANS64.TRYWAIT P0, [UR5], R5 ;  /* 0x00000005ff0075a7 */ /* 0x000e640008001105 */
[----:B-1----:R-:W-:Y:S05]  /*47b0*/  @P0 BRA `(.L_x_87) ;  /* 0x0000000000080947 */ /* 0x002fea0003800000 */
[----:B------:R-:W1:Y:S02]  /*47c0*/  SYNCS.PHASECHK.TRANS64.TRYWAIT P0, [UR5], R5 ;  /* 0x00000005ff0075a7 */ /* 0x000e640008001105 */
[----:B-1----:R-:W-:Y:S05]  /*47d0*/  @!P0 BRA `(.L_x_88) ;  /* 0x0000008c000c8947 */ /* 0x002fea0003800000 */
.L_x_87:
[----:B------:R-:W-:Y:S01]  /*47e0*/  UISETP.GE.U32.AND UP1, UPT, UR7, 0x41, UPT ;  /* 0x000000410700788c */ /* 0x000fe2000bf26070 */
[----:B-1----:R-:W-:Y:S01]  /*47f0*/  IMAD.U32 R0, RZ, RZ, UR32 ;  /* 0x00000020ff007e24 */ /* 0x002fe2000f8e00ff */
[----:B------:R-:W-:Y:S02]  /*4800*/  UIADD3 UR17, UPT, UPT, UR4, 0x1, URZ ;  /* 0x0000000104117890 */ /* 0x000fe4000fffe0ff */
[----:B------:R-:W-:Y:S02]  /*4810*/  ULEA UR8, UR4, UR31, 0x6 ;  /* 0x0000001f04087291 */ /* 0x000fe4000f8e30ff */
[----:B------:R-:W-:Y:S01]  /*4820*/  UISETP.NE.AND UP0, UPT, UR17, 0x10, UPT ;  /* 0x000000101100788c */ /* 0x000fe2000bf05270 */
[----:B------:R-:W-:Y:S01]  /*4830*/  PLOP3.LUT P1, PT, PT, PT, UP1, 0x80, 0x8 ;  /* 0x000000000008781c */ /* 0x000fe20003f2f018 */
[----:B------:R-:W-:Y:S01]  /*4840*/  ULEA UR12, UR4, UR30, 0x5 ;  /* 0x0000001e040c7291 */ /* 0x000fe2000f8e28ff */
[----:B------:R-:W-:Y:S01]  /*4850*/  SHF.L.U32 R5, R0, 0x1f, RZ ;  /* 0x0000001f00057819 */ /* 0x000fe200000006ff */
[----:B------:R-:W-:-:S02]  /*4860*/  USEL UR6, URZ, 0x1, UP0 ;  /* 0x00000001ff067887 */ /* 0x000fc40008000000 */
[----:B------:R-:W-:Y:S02]  /*4870*/  USEL UR17, UR17, URZ, UP0 ;  /* 0x000000ff11117287 */ /* 0x000fe40008000000 */
[----:B------:R-:W-:Y:S02]  /*4880*/  UIADD3 UR10, UPT, UPT, UR8, 0x20, URZ ;  /* 0x00000020080a7890 */ /* 0x000fe4000fffe0ff */
[----:B------:R-:W-:Y:S01]  /*4890*/  @UP1 ULEA UR7, UR17, UR22, 0x3 ;  /* 0x0000001611071291 */ /* 0x000fe2000f8e18ff */
[----:B------:R-:W-:Y:S01]  /*48a0*/  LOP3.LUT R3, R3, UR6, RZ, 0x3c, !PT ;  /* 0x0000000603037c12 */ /* 0x000fe2000f8e3cff */
[----:B------:R-:W-:Y:S01]  /*48b0*/  UMOV UR13, 0x4008 ;  /* 0x00004008000d7882 */ /* 0x000fe20000000000 */
[----:B------:R-:W-:Y:S01]  /*48c0*/  UMOV UR9, 0x4008 ;  /* 0x0000400800097882 */ /* 0x000fe20000000000 */
[----:B------:R-:W-:Y:S01]  /*48d0*/  UMOV UR11, 0x4008 ;  /* 0x00004008000b7882 */ /* 0x000fe20000000000 */
[----:B------:R-:W-:Y:S01]  /*48e0*/  @P1 SHF.L.U32 R4, R3, 0x1f, RZ ;  /* 0x0000001f03041819 */ /* 0x000fe200000006ff */
[----:B------:R-:W-:-:S03]  /*48f0*/  UMOV UR6, 0x1 ;  /* 0x0000000100067882 */ /* 0x000fc60000000000 */
[----:B------:R-:W1:Y:S01]  /*4900*/  @P1 SYNCS.PHASECHK.TRANS64.TRYWAIT P0, [UR7], R4 ;  /* 0x00000004ff0015a7 */ /* 0x000e620008001107 */
[----:B------:R2:W-:Y:S01]  /*4910*/  UTCCP.T.S.2CTA.4x32dp128bit tmem[UR18+0x1c0], gdesc[UR12] ;  /* 0x0001c00c120079e7 */ /* 0x0005e20009300000 */
[----:B------:R2:W-:Y:S01]  /*4920*/  UTCCP.T.S.2CTA.4x32dp128bit tmem[UR18+0x1c4], gdesc[UR8] ;  /* 0x0001c408120079e7 */ /* 0x0005e20009300000 */
[----:B------:R2:W-:Y:S01]  /*4930*/  UTCCP.T.S.2CTA.4x32dp128bit tmem[UR18+0x1c8], gdesc[UR10] ;  /* 0x0001c80a120079e7 */ /* 0x0005e20009300000 */
[----:B------:R-:W3:Y:S01]  /*4940*/  SYNCS.PHASECHK.TRANS64.TRYWAIT P3, [UR22+0x178], R5 ;  /* 0x00017805ff0075a7 */ /* 0x000ee20008061116 */
[----:B-1----:R-:W-:Y:S01]  /*4950*/  @P1 VOTEU.ANY UP0, P0 ;  /* 0x0000000000ff1886 */ /* 0x002fe20000000100 */
[----:B------:R-:W-:Y:S01]  /*4960*/  @UP1 USEL UR6, URZ, 0x1, !UP0 ;  /* 0x00000001ff061887 */ /* 0x000fe2000c000000 */
[----:B--23--:R-:W-:Y:S11]  /*4970*/  @!P3 BRA `(.L_x_89) ;  /* 0x0000008800bcb947 */ /* 0x00cff60003800000 */
.L_x_209:
[----:B------:R-:W-:Y:S01]  /*4980*/  ELECT P0, URZ, PT ;  /* 0x0000000000ff782f */ /* 0x000fe20003800000 */
[----:B------:R-:W-:Y:S02]  /*4990*/  ULEA UR8, UR4, UR29, 0x8 ;  /* 0x0000001d04087291 */ /* 0x000fe4000f8e40ff */
[----:B------:R-:W-:Y:S02]  /*49a0*/  ULEA UR4, UR4, UR28, 0x8 ;  /* 0x0000001c04047291 */ /* 0x000fe4000f8e40ff */
[----:B------:R-:W-:Y:S01]  /*49b0*/  UIADD3 UR7, UPT, UPT, UR5, 0x80, URZ ;  /* 0x0000008005077890 */ /* 0x000fe2000fffe0ff */
[----:B------:R-:W-:Y:S02]  /*49c0*/  UMOV UR9, 0xc0004010 ;  /* 0xc000401000097882 */ /* 0x000fe40000000000 */
[----:B------:R-:W-:Y:S01]  /*49d0*/  UMOV UR5, 0xc0004010 ;  /* 0xc000401000057882 */ /* 0x000fe20000000000 */
[----:B------:R-:W-:Y:S01]  /*49e0*/  UMOV UR21, 0x1 ;  /* 0x0000000100157882 */ /* 0x000fe20000000000 */
[----:B------:R-:W-:-:S03]  /*49f0*/  UMOV UR16, UR37 ;  /* 0x0000002500107c82 */ /* 0x000fc60008000000 */
[----:B-1----:R-:W-:Y:S01]  /*4a00*/  @P0 LOP3.LUT R0, R2, 0xffff, RZ, 0xc0, !PT ;  /* 0x0000ffff02000812 */ /* 0x002fe200078ec0ff */
[----:B------:R1:W-:Y:S03]  /*4a10*/  UTCOMMA.2CTA.4X gdesc[UR4], gdesc[UR8], tmem[UR23], tmem[UR34], idesc[UR35], tmem[UR26], !UPT ;  /* 0x801a2208040075ea */ /* 0x0003e6000fa00017 */
[----:B------:R-:W-:-:S13]  /*4a20*/  @P0 R2UR UR10, R0 ;  /* 0x00000000000a02ca */ /* 0x000fda00000e0000 */
[----:B------:R1:W-:Y:S01]  /*4a30*/  UTCBAR.2CTA.MULTICAST [UR7], URZ, UR10 ;  /* 0x000000ff070073e9 */ /* 0x0003e2000820080a */
[----:B------:R-:W-:Y:S01]  /*4a40*/  NOP ;  /* 0x0000000000007918 */ /* 0x000fe20000000000 */
.L_x_86:
[----:B------:R-:W-:-:S09]  /*4a50*/  UISETP.GE.AND UP0, UPT, UR16, 0x1, UPT ;  /* 0x000000011000788c */ /* 0x000fd2000bf06270 */
[----:B------:R-:W-:Y:S05]  /*4a60*/  BRA.U !UP0, `(.L_x_90) ;  /* 0x0000000108b47547 */ /* 0x000fea000b800000 */
[----:B-1----:R-:W-:-:S05]  /*4a70*/  UMOV UR7, UR17 ;  /* 0x0000001100077c82 */ /* 0x002fca0008000000 */
.L_x_93:
[----:B------:R-:W-:Y:S02]  /*4a80*/  UISETP.NE.AND UP0, UPT, UR6, URZ, UPT ;  /* 0x000000ff0600728c */ /* 0x000fe4000bf05270 */
[----:B------:R-:W-:Y:S07]  /*4a90*/  ULEA UR6, UR7, UR22, 0x3 ;  /* 0x0000001607067291 */ /* 0x000fee000f8e18ff */
[----:B------:R-:W-:Y:S05]  /*4aa0*/  BRA.U UP0, `(.L_x_91) ;  /* 0x00000001000c7547 */ /* 0x000fea000b800000 */
[----:B------:R-:W-:Y:S04]  /*4ab0*/  SHF.L.U32 R5, R3, 0x1f, RZ ;  /* 0x0000001f03057819 */ /* 0x000fe800000006ff */
[----:B------:R-:W1:Y:S02]  /*4ac0*/  SYNCS.PHASECHK.TRANS64.TRYWAIT P0, [UR6], R5 ;  /* 0x00000005ff0075a7 */ /* 0x000e640008001106 */
[----:B-1----:R-:W-:Y:S05]  /*4ad0*/  @!P0 BRA `(.L_x_92) ;  /* 0x00000088007c8947 */ /* 0x002fea0003800000 */
.L_x_91:
[----:B------:R-:W-:Y:S02]  /*4ae0*/  UISETP.NE.AND UP1, UPT, UR16, 0x1, UPT ;  /* 0x000000011000788c */ /* 0x000fe4000bf25270 */
[----:B------:R-:W-:Y:S01]  /*4af0*/  UIADD3 UR4, UPT, UPT, UR7, 0x1, URZ ;  /* 0x0000000107047890 */ /* 0x000fe2000fffe0ff */
[----:B------:R-:W-:Y:S03]  /*4b00*/  ELECT P3, URZ, PT ;  /* 0x0000000000ff782f */ /* 0x000fe60003860000 */
[----:B------:R-:W-:Y:S01]  /*4b10*/  UISETP.NE.AND UP0, UPT, UR4, 0x10, UPT ;  /* 0x000000100400788c */ /* 0x000fe2000bf05270 */
[----:B------:R-:W-:Y:S01]  /*4b20*/  PLOP3.LUT P1, PT, PT, PT, UP1, 0x80, 0x8 ;  /* 0x000000000008781c */ /* 0x000fe20003f2f018 */
[----:B------:R-:W-:Y:S02]  /*4b30*/  ULEA UR14, UR7, UR30, 0x5 ;  /* 0x0000001e070e7291 */ /* 0x000fe4000f8e28ff */
[----:B------:R-:W-:Y:S02]  /*4b40*/  USEL UR5, URZ, 0x1, UP0 ;  /* 0x00000001ff057887 */ /* 0x000fe40008000000 */
[----:B------:R-:W-:Y:S02]  /*4b50*/  USEL UR17, UR4, URZ, UP0 ;  /* 0x000000ff04117287 */ /* 0x000fe40008000000 */
[----:B------:R-:W-:Y:S02]  /*4b60*/  UISETP.NE.U32.AND UP0, UPT, UR21, URZ, UPT ;  /* 0x000000ff1500728c */ /* 0x000fe4000bf05070 */
[----:B------:R-:W-:Y:S01]  /*4b70*/  @UP1 ULEA UR4, UR17, UR22, 0x3 ;  /* 0x0000001611041291 */ /* 0x000fe2000f8e18ff */
[----:B------:R-:W-:Y:S01]  /*4b80*/  LOP3.LUT R3, R3, UR5, RZ, 0x3c, !PT ;  /* 0x0000000503037c12 */ /* 0x000fe2000f8e3cff */
[----:B------:R-:W-:Y:S01]  /*4b90*/  ULEA UR12, UR7, UR29, 0x8 ;  /* 0x0000001d070c7291 */ /* 0x000fe2000f8e40ff */
[----:B-1----:R-:W-:Y:S01]  /*4ba0*/  @P3 LOP3.LUT R0, R2, 0xffff, RZ, 0xc0, !PT ;  /* 0x0000ffff02003812 */ /* 0x002fe200078ec0ff */
[----:B------:R-:W-:Y:S01]  /*4bb0*/  ULEA UR8, UR7, UR28, 0x8 ;  /* 0x0000001c07087291 */ /* 0x000fe2000f8e40ff */
[----:B------:R-:W-:Y:S01]  /*4bc0*/  @P1 SHF.L.U32 R4, R3, 0x1f, RZ ;  /* 0x0000001f03041819 */ /* 0x000fe200000006ff */
[----:B------:R-:W-:Y:S01]  /*4bd0*/  UIADD3 UR19, UPT, UPT, UR6, 0x80, URZ ;  /* 0x0000008006137890 */ /* 0x000fe2000fffe0ff */
[----:B------:R-:W-:Y:S01]  /*4be0*/  @P3 R2UR UR20, R0 ;  /* 0x00000000001432ca */ /* 0x000fe200000e0000 */
[----:B------:R-:W-:Y:S01]  /*4bf0*/  UMOV UR15, 0x4008 ;  /* 0x00004008000f7882 */ /* 0x000fe20000000000 */
[----:B------:R-:W1:Y:S01]  /*4c00*/  @P1 SYNCS.PHASECHK.TRANS64.TRYWAIT P0, [UR4], R4 ;  /* 0x00000004ff0015a7 */ /* 0x000e620008001104 */
[----:B------:R-:W-:Y:S01]  /*4c10*/  ULEA UR4, UR7, UR31, 0x6 ;  /* 0x0000001f07047291 */ /* 0x000fe2000f8e30ff */
[----:B------:R2:W-:Y:S01]  /*4c20*/  UTCCP.T.S.2CTA.4x32dp128bit tmem[UR18+0x1c0], gdesc[UR14] ;  /* 0x0001c00e120079e7 */ /* 0x0005e20009300000 */
[----:B------:R-:W-:Y:S01]  /*4c30*/  UMOV UR5, 0x4008 ;  /* 0x0000400800057882 */ /* 0x000fe20000000000 */
[----:B------:R-:W-:Y:S01]  /*4c40*/  UMOV UR11, 0x4008 ;  /* 0x00004008000b7882 */ /* 0x000fe20000000000 */
[----:B------:R-:W-:Y:S01]  /*4c50*/  UIADD3 UR10, UPT, UPT, UR4, 0x20, URZ ;  /* 0x00000020040a7890 */ /* 0x000fe2000fffe0ff */
[----:B------:R-:W-:Y:S01]  /*4c60*/  UMOV UR13, 0xc0004010 ;  /* 0xc0004010000d7882 */ /* 0x000fe20000000000 */
[----:B------:R-:W-:Y:S01]  /*4c70*/  UMOV UR9, 0xc0004010 ;  /* 0xc000401000097882 */ /* 0x000fe20000000000 */
[----:B------:R-:W-:Y:S02]  /*4c80*/  UMOV UR6, 0x1 ;  /* 0x0000000100067882 */ /* 0x000fe40000000000 */
[----:B------:R2:W-:Y:S01]  /*4c90*/  UTCCP.T.S.2CTA.4x32dp128bit tmem[UR18+0x1c4], gdesc[UR4] ;  /* 0x0001c404120079e7 */ /* 0x0005e20009300000 */
[----:B------:R-:W-:Y:S01]  /*4ca0*/  UMOV UR21, 0x1 ;  /* 0x0000000100157882 */ /* 0x000fe20000000000 */
[----:B------:R-:W-:Y:S02]  /*4cb0*/  UMOV UR7, UR17 ;  /* 0x0000001100077c82 */ /* 0x000fe40008000000 */
[----:B------:R2:W-:Y:S01]  /*4cc0*/  UTCCP.T.S.2CTA.4x32dp128bit tmem[UR18+0x1c8], gdesc[UR10] ;  /* 0x0001c80a120079e7 */ /* 0x0005e20009300000 */
[----:B------:R2:W-:Y:S01]  /*4cd0*/  UTCOMMA.2CTA.4X gdesc[UR8], gdesc[UR12], tmem[UR23], tmem[UR24], idesc[UR25], tmem[UR26], UP0 ;  /* 0x801a180c080075ea */ /* 0x0005e20008200017 */
[----:B------:R-:W-:Y:S01]  /*4ce0*/  UISETP.GT.U32.AND UP0, UPT, UR16, 0x1, UPT ;  /* 0x000000011000788c */ /* 0x000fe2000bf04070 */
[----:B------:R2:W-:Y:S01]  /*4cf0*/  UTCBAR.2CTA.MULTICAST [UR19], URZ, UR20 ;  /* 0x000000ff130073e9 */ /* 0x0005e20008200814 */
[----:B------:R-:W-:Y:S01]  /*4d00*/  UIADD3 UR16, UPT, UPT, UR16, -0x1, URZ ;  /* 0xffffffff10107890 */ /* 0x000fe2000fffe0ff */
[----:B-1----:R-:W-:Y:S01]  /*4d10*/  @P1 VOTEU.ANY UP2, P0 ;  /* 0x0000000000ff1886 */ /* 0x002fe20000040100 */
[----:B------:R-:W-:Y:S05]  /*4d20*/  @UP1 USEL UR6, URZ, 0x1, !UP2 ;  /* 0x00000001ff061887 */ /* 0x000fea000d000000 */
[----:B--2---:R-:W-:Y:S07]  /*4d30*/  BRA.U UP0, `(.L_x_93) ;  /* 0xfffffffd00507547 */ /* 0x004fee000b83ffff */
.L_x_90:
[----:B------:R2:W-:Y:S01]  /*4d40*/  UTCBAR.2CTA.MULTICAST [UR38], URZ, UR36 ;  /* 0x000000ff260073e9 */ /* 0x0005e20008200824 */
[----:B-1----:R-:W-:Y:S01]  /*4d50*/  UMOV UR4, UR17 ;  /* 0x0000001100047c82 */ /* 0x002fe20008000000 */
.L_x_85:
[----:B------:R-:W-:Y:S01]  /*4d60*/  ISETP.NE.AND P0, PT, R9, 0x2, PT ;  /* 0x000000020900780c */ /* 0x000fe20003f05270 */
[----:B------:R-:W-:-:S03]  /*4d70*/  ULOP3.LUT UR32, UR32, 0x1, URZ, 0x3c, !UPT ;  /* 0x0000000120207892 */ /* 0x000fc6000f8e3cff */
[----:B------:R-:W-:Y:S02]  /*4d80*/  SEL R5, RZ, 0x1, P0 ;  /* 0x00000001ff057807 */ /* 0x000fe40000000000 */
[----:B------:R-:W-:Y:S02]  /*4d90*/  SEL R9, R9, RZ, P0 ;  /* 0x000000ff09097207 */ /* 0x000fe40000000000 */
[----:B------:R-:W-:Y:S01]  /*4da0*/  LOP3.LUT R8, R8, R5, RZ, 0x3c, !PT ;  /* 0x0000000508087212 */ /* 0x000fe200078e3cff */
[----:B------:R-:W-:Y:S06]  /*4db0*/  @P2 BRA `(.L_x_94) ;  /* 0xfffffff800042947 */ /* 0x000fec000383ffff */
[----:B------:R-:W1:Y:S01]  /*4dc0*/  S2UR UR6, SR_CgaCtaId ;  /* 0x00000000000679c3 */ /* 0x000e620000008800 */
[----:B------:R-:W-:Y:S01]  /*4dd0*/  ELECT P0, URZ, PT ;  /* 0x0000000000ff782f */ /* 0x000fe20003800000 */
[----:B------:R-:W-:Y:S01]  /*4de0*/  IMAD.MOV.U32 R0, RZ, RZ, 0x1 ;  /* 0x00000001ff007424 */ /* 0x000fe200078e00ff */
[----:B------:R-:W-:Y:S01]  /*4df0*/  UMOV UR4, 0x40 ;  /* 0x0000004000047882 */ /* 0x000fe20000000000 */
[----:B------:R-:W-:-:S04]  /*4e00*/  SHF.L.U32 R3, RZ, 0x1f, RZ ;  /* 0x0000001fff037819 */ /* 0x000fc800000006ff */
[----:B------:R-:W-:Y:S01]  /*4e10*/  UVIRTCOUNT.DEALLOC.SMPOOL 0x80 ;  /* 0x000000800000784c */ /* 0x000fe20000000000 */
[----:B-1----:R-:W-:-:S09]  /*4e20*/  ULEA UR6, UR6, UR4, 0x18 ;  /* 0x0000000406067291 */ /* 0x002fd2000f8ec0ff */
[----:B------:R1:W-:Y:S01]  /*4e30*/  @P0 STS.U8 [UR6+0x1c], R0 ;  /* 0x00001c00ff000988 */ /* 0x0003e20008000006 */
[----:B------:R-:W3:Y:S02]  /*4e40*/  SYNCS.PHASECHK.TRANS64.TRYWAIT P0, [UR22+0x1a0], R3 ;  /* 0x0001a003ff0075a7 */ /* 0x000ee40008001116 */
[----:B-1-3--:R-:W-:Y:S05]  /*4e50*/  @!P0 BRA `(.L_x_95) ;  /* 0x0000008400b48947 */ /* 0x00afea0003800000 */
.L_x_212:
[----:B------:R-:W-:Y:S01]  /*4e60*/  NOP ;  /* 0x0000000000007918 */ /* 0x000fe20000000000 */
[----:B-1----:R-:W1:Y:S01]  /*4e70*/  LDS R0, [UR6+0x14] ;  /* 0x00001406ff007984 */ /* 0x002e620008000800 */
[----:B------:R-:W-:Y:S01]  /*4e80*/  ULOP3.LUT UR4, UR18, 0xffff, URZ, 0xc0, !UPT ;  /* 0x0000ffff12047892 */ /* 0x000fe2000f8ec0ff */
[----:B------:R-:W-:Y:S01]  /*4e90*/  UMOV UR5, 0xffff ;  /* 0x0000ffff00057882 */ /* 0x000fe20000000000 */
[----:B------:R-:W-:Y:S02]  /*4ea0*/  UMOV UR7, 0x1 ;  /* 0x0000000100077882 */ /* 0x000fe40000000000 */
[----:B------:R-:W-:-:S04]  /*4eb0*/  USHF.R.U32.HI UR4, URZ, 0x5, UR4 ;  /* 0x00000005ff047899 */ /* 0x000fc80008011604 */
[----:B------:R-:W-:Y:S02]  /*4ec0*/  USHF.L.U32 UR5, UR5, UR4, URZ ;  /* 0x0000000405057299 */ /* 0x000fe400080006ff */
[----:B------:R-:W-:-:S04]  /*4ed0*/  USHF.L.U32 UR4, UR7, UR4, URZ ;  /* 0x0000000407047299 */ /* 0x000fc800080006ff */
[----:B-1----:R-:W-:-:S04]  /*4ee0*/  LOP3.LUT R0, R0, UR5, RZ, 0xc0, !PT ;  /* 0x0000000500007c12 */ /* 0x002fc8000f8ec0ff */
[----:B------:R-:W-:-:S13]  /*4ef0*/  ISETP.NE.AND P0, PT, R0, UR5, PT ;  /* 0x0000000500007c0c */ /* 0x000fda000bf05270 */
[----:B------:R-:W-:Y:S05]  /*4f00*/  @P0 BRA `(.L_x_96) ;  /* 0x0000000000580947 */ /* 0x000fea0003800000 */
[----:B------:R-:W1:Y:S02]  /*4f10*/  LDS R0, [UR6+0x18] ;  /* 0x00001806ff007984 */ /* 0x000e640008000800 */
[----:B-1----:R-:W-:-:S04]  /*4f20*/  LOP3.LUT R0, R0, UR4, RZ, 0xc0, !PT ;  /* 0x0000000400007c12 */ /* 0x002fc8000f8ec0ff */
[----:B------:R-:W-:-:S13]  /*4f30*/  ISETP.NE.AND P0, PT, R0, UR4, PT ;  /* 0x0000000400007c0c */ /* 0x000fda000bf05270 */
[----:B------:R-:W-:Y:S05]  /*4f40*/  @P0 BRA `(.L_x_97) ;  /* 0x00000000003c0947 */ /* 0x000fea0003800000 */
[----:B------:R-:W1:Y:S01]  /*4f50*/  S2R R2, SR_LANEID ;  /* 0x0000000000027919 */ /* 0x000e620000000000 */
[----:B------:R-:W-:Y:S01]  /*4f60*/  ULOP3.LUT UR5, URZ, UR5, URZ, 0x33, !UPT ;  /* 0x00000005ff057292 */ /* 0x000fe2000f8e33ff */
[----:B------:R-:W-:Y:S01]  /*4f70*/  LOP3.LUT R4, RZ, UR4, RZ, 0x33, !PT ;  /* 0x00000004ff047c12 */ /* 0x000fe2000f8e33ff */
[----:B------:R-:W-:Y:S02]  /*4f80*/  VOTEU.ANY UR4, UPT, PT ;  /* 0x0000000000047886 */ /* 0x000fe400038e0100 */
[----:B------:R-:W-:Y:S01]  /*4f90*/  UFLO.U32 UR4, UR4 ;  /* 0x00000004000472bd */ /* 0x000fe200080e0000 */
[----:B------:R-:W3:Y:S01]  /*4fa0*/  REDUX UR7, R4 ;  /* 0x00000000040773c4 */ /* 0x000ee20000000000 */
[----:B------:R-:W-:-:S06]  /*4fb0*/  IMAD.U32 R0, RZ, RZ, UR5 ;  /* 0x00000005ff007e24 */ /* 0x000fcc000f8e00ff */
[----:B------:R4:W-:Y:S01]  /*4fc0*/  UTCATOMSWS.AND URZ, UR5 ;  /* 0x0000000500ff79e3 */ /* 0x0009e20008000000 */
[----:B------:R-:W2:Y:S01]  /*4fd0*/  REDUX UR8, R0 ;  /* 0x00000000000873c4 */ /* 0x000ea20000000000 */
[----:B-1----:R-:W-:Y:S01]  /*4fe0*/  ISETP.EQ.U32.AND P0, PT, R2, UR4, PT ;  /* 0x0000000402007c0c */ /* 0x002fe2000bf02070 */
[----:B---3--:R-:W-:Y:S01]  /*4ff0*/  IMAD.U32 R2, RZ, RZ, UR7 ;  /* 0x00000007ff027e24 */ /* 0x008fe2000f8e00ff */
[----:B--2---:R-:W-:-:S11]  /*5000*/  MOV R3, UR8 ;  /* 0x0000000800037c02 */ /* 0x004fd60008000f00 */
[----:B------:R4:W-:Y:S04]  /*5010*/  @P0 ATOMS.AND RZ, [UR6+0x14], R3 ;  /* 0x00001403ffff098c */ /* 0x0009e8000a800006 */
[----:B------:R4:W-:Y:S01]  /*5020*/  @P0 ATOMS.AND RZ, [UR6+0x18], R2 ;  /* 0x00001802ffff098c */ /* 0x0009e2000a800006 */
[----:B------:R-:W-:Y:S05]  /*5030*/  BRA `(.L_x_98) ;  /* 0x0000000000147947 */ /* 0x000fea0003800000 */
.L_x_97:
[----:B------:R-:W-:Y:S02]  /*5040*/  MOV R2, 0x5060 ;  /* 0x0000506000027802 */ /* 0x000fe40000000f00 */
[----:B--2--5:R-:W-:Y:S05]  /*5050*/  CALL.REL.NOINC `($__internal_0_$__cuda_sm10x_tcgen05_guardrail_trap_col_being_dealloced_not_returned_by_alloc) ;  /* 0x0000008800a07944 */ /* 0x024fea0003c00000 */
[----:B------:R-:W-:Y:S05]  /*5060*/  BRA `(.L_x_98) ;  /* 0x0000000000087947 */ /* 0x000fea0003800000 */
.L_x_96:
[----:B------:R-:W-:Y:S02]  /*5070*/  MOV R2, 0x5090 ;  /* 0x0000509000027802 */ /* 0x000fe40000000f00 */
[----:B--2--5:R-:W-:Y:S05]  /*5080*/  CALL.REL.NOINC `($__internal_2_$__cuda_sm10x_tcgen05_guardrail_trap_unallocated_columns_being_dealloced) ;  /* 0x0000008800ac7944 */ /* 0x024fea0003c00000 */
.L_x_98:
[----:B------:R-:W-:Y:S01]  /*5090*/  NOP ;  /* 0x0000000000007918 */ /* 0x000fe20000000000 */
[----:B----4-:R-:W-:Y:S05]  /*50a0*/  EXIT ;  /* 0x000000000000794d */ /* 0x010fea0003800000 */
.L_x_72:
[----:B------:R-:W-:-:S09]  /*50b0*/  UISETP.NE.OR UP0, UPT, UR17, 0x3, !UP3 ;  /* 0x000000031100788c */ /* 0x000fd2000df05670 */
[----:B------:R-:W-:Y:S05]  /*50c0*/  BRA.U UP0, `(.L_x_99) ;  /* 0x0000001100947547 */ /* 0x000fea000b800000 */
[----:B------:R-:W1:Y:S01]  /*50d0*/  S2UR UR10, SR_CgaCtaId ;  /* 0x00000000000a79c3 */ /* 0x000e620000008800 */
[----:B------:R-:W2:Y:S01]  /*50e0*/  LDCU UR37, c[0x0][0x370] ;  /* 0x00006e00ff2577ac */ /* 0x000ea20008000800 */
[----:B------:R-:W-:Y:S02]  /*50f0*/  HFMA2 R13, -RZ, RZ, 0, 0 ;  /* 0x00000000ff0d7431 */ /* 0x000fe400000001ff */
[----:B------:R-:W-:Y:S01]  /*5100*/  IMAD.MOV.U32 R15, RZ, RZ, 0x1 ;  /* 0x00000001ff0f7424 */ /* 0x000fe200078e00ff */
[----:B------:R-:W-:Y:S01]  /*5110*/  MOV R7, 0x4000 ;  /* 0x0000400000077802 */ /* 0x000fe20000000f00 */
[----:B------:R-:W2:Y:S01]  /*5120*/  LDCU.128 UR40, c[0x0][0xf10] ;  /* 0x0001e200ff2877ac */ /* 0x000ea20008000c00 */
[----:B------:R-:W-:Y:S01]  /*5130*/  IMAD.MOV.U32 R14, RZ, RZ, RZ ;  /* 0x000000ffff0e7224 */ /* 0x000fe200078e00ff */
[----:B------:R-:W3:Y:S01]  /*5140*/  LDC.64 R16, c[0x0][0x348] ;  /* 0x0000d200ff107b82 */ /* 0x000ee20000000a00 */
[----:B------:R-:W4:Y:S01]  /*5150*/  LDCU UR31, c[0x0][0x374] ;  /* 0x00006e80ff1f77ac */ /* 0x000f220008000800 */
[----:B------:R-:W1:Y:S06]  /*5160*/  LDCU UR15, c[0x0][0xf0c] ;  /* 0x0001e180ff0f77ac */ /* 0x000e6c0008000800 */
[----:B------:R-:W3:Y:S01]  /*5170*/  LDC.64 R2, c[0x0][0xc88] ;  /* 0x00032200ff027b82 */ /* 0x000ee20000000a00 */
[----:B------:R-:W3:Y:S01]  /*5180*/  LDCU UR50, c[0x0][0xf20] ;  /* 0x0001e400ff3277ac */ /* 0x000ee20008000800 */
[----:B------:R-:W3:Y:S06]  /*5190*/  LDCU UR4, c[0x0][0xf30] ;  /* 0x0001e600ff0477ac */ /* 0x000eec0008000800 */
[----:B------:R-:W3:Y:S01]  /*51a0*/  LDC.64 R4, c[0x0][0xc90] ;  /* 0x00032400ff047b82 */ /* 0x000ee20000000a00 */
[----:B------:R-:W-:Y:S01]  /*51b0*/  UMOV UR21, 0x400 ;  /* 0x0000040000157882 */ /* 0x000fe20000000000 */
[----:B--2---:R-:W-:-:S02]  /*51c0*/  UIMAD.WIDE.U32 UR6, UR37, UR40, URZ ;  /* 0x00000028250672a5 */ /* 0x004fc4000f8e00ff */
[----:B----4-:R-:W-:Y:S02]  /*51d0*/  UIMAD.WIDE.U32 UR8, UR31, UR43, URZ ;  /* 0x0000002b1f0872a5 */ /* 0x010fe4000f8e00ff */
[----:B-1----:R-:W-:Y:S02]  /*51e0*/  ULEA UR21, UR10, UR21, 0x18 ;  /* 0x000000150a157291 */ /* 0x002fe4000f8ec0ff */
[----:B------:R-:W-:Y:S02]  /*51f0*/  UPLOP3.LUT UP3, UPT, UPT, UPT, UPT, 0x40, 0x4 ;  /* 0x000000000004789c */ /* 0x000fe40003f6e870 */
[----:B------:R-:W-:Y:S02]  /*5200*/  UIADD3 UR38, UPT, UPT, UR21, 0x118, URZ ;  /* 0x0000011815267890 */ /* 0x000fe4000fffe0ff */
[----:B------:R-:W-:Y:S02]  /*5210*/  UIADD3 UR33, UPT, UPT, UR21, 0x100, URZ ;  /* 0x0000010015217890 */ /* 0x000fe4000fffe0ff */
[----:B------:R-:W-:-:S02]  /*5220*/  UIADD3 UR25, UPT, UPT, UR21, 0x108, URZ ;  /* 0x0000010815197890 */ /* 0x000fc4000fffe0ff */
[----:B------:R-:W-:Y:S01]  /*5230*/  UIADD3 UR17, UPT, UPT, UR21, 0x110, URZ ;  /* 0x0000011015117890 */ /* 0x000fe2000fffe0ff */
[----:B------:R-:W-:Y:S01]  /*5240*/  UMOV UR6, UR7 ;  /* 0x0000000700067c82 */ /* 0x000fe20008000000 */
[----:B------:R-:W-:Y:S01]  /*5250*/  UMOV UR48, UR9 ;  /* 0x0000000900307c82 */ /* 0x000fe20008000000 */
[----:B------:R-:W-:Y:S02]  /*5260*/  UISETP.GE.AND UP0, UPT, UR45, 0x1, UPT ;  /* 0x000000012d00788c */ /* 0x000fe4000bf06270 */
[----:B------:R-:W-:Y:S01]  /*5270*/  UISETP.NE.AND UP4, UPT, UR45, 0x1, UPT ;  /* 0x000000012d00788c */ /* 0x000fe2000bf85270 */
[----:B------:R-:W1:Y:S01]  /*5280*/  LDCU.64 UR22, c[0x0][0xf28] ;  /* 0x0001e500ff1677ac */ /* 0x000e620008000a00 */
[----:B------:R-:W-:Y:S02]  /*5290*/  UISETP.NE.AND UP6, UPT, UR15, 0x1, UPT ;  /* 0x000000010f00788c */ /* 0x000fe4000bfc5270 */
[----:B------:R-:W-:Y:S02]  /*52a0*/  UISETP.NE.AND UP5, UPT, UR42, 0x1, UPT ;  /* 0x000000012a00788c */ /* 0x000fe4000bfa5270 */
[----:B------:R-:W-:-:S02]  /*52b0*/  UPRMT UR38, UR10, 0x654, UR38 ;  /* 0x000006540a267896 */ /* 0x000fc40008000026 */
[----:B------:R-:W-:Y:S02]  /*52c0*/  USHF.R.U32.HI UR49, URZ, UR41, UR6 ;  /* 0x00000029ff317299 */ /* 0x000fe40008011606 */
[----:B------:R-:W-:Y:S02]  /*52d0*/  UPRMT UR47, UR10, 0x654, UR33 ;  /* 0x000006540a2f7896 */ /* 0x000fe40008000021 */
[----:B------:R-:W-:Y:S02]  /*52e0*/  UPRMT UR46, UR10, 0x654, UR25 ;  /* 0x000006540a2e7896 */ /* 0x000fe40008000019 */
[----:B------:R-:W-:Y:S02]  /*52f0*/  UPRMT UR39, UR10, 0x654, UR17 ;  /* 0x000006540a277896 */ /* 0x000fe40008000011 */
[----:B---3--:R-:W-:Y:S02]  /*5300*/  USHF.R.U32.HI UR48, URZ, UR50, UR48 ;  /* 0x00000032ff307299 */ /* 0x008fe40008011630 */
[----:B------:R-:W-:Y:S01]  /*5310*/  UISETP.NE.AND UP2, UPT, UR4, 0x1, UPT ;  /* 0x000000010400788c */ /* 0x000fe2000bf45270 */
[----:B-1----:R-:W-:-:S10]  /*5320*/  UMOV UR29, URZ ;  /* 0x000000ff001d7c82 */ /* 0x002fd40008000000 */
.L_x_110:
[C---:B------:R-:W-:Y:S02]  /*5330*/  LEA R12, R14.reuse, UR21, 0x3 ;  /* 0x000000150e0c7c11 */ /* 0x040fe4000f8e18ff */
[----:B------:R-:W-:Y:S02]  /*5340*/  SHF.L.U32 R9, R13, 0x1f, RZ ;  /* 0x0000001f0d097819 */ /* 0x000fe400000006ff */
[----:B------:R-:W-:Y:S02]  /*5350*/  LEA R10, R14, UR21, 0x4 ;  /* 0x000000150e0a7c11 */ /* 0x000fe4000f8e20ff */
[----:B-1----:R-:W1:Y:S02]  /*5360*/  SYNCS.PHASECHK.TRANS64.TRYWAIT P0, [R12+URZ+0x150], R9 ;  /* 0x000150090c0075a7 */ /* 0x002e6400080011ff */
[----:B-1----:R-:W-:Y:S05]  /*5370*/  @!P0 BRA `(.L_x_100) ;  /* 0x0000008000848947 */ /* 0x002fea0003800000 */
.L_x_213:
[----:B-1----:R-:W1:Y:S01]  /*5380*/  LDS.128 R8, [R10+0x1b0] ;  /* 0x0001b0000a087984 */ /* 0x002e620000000c00 */
[----:B------:R-:W-:Y:S01]  /*5390*/  UISETP.GE.AND UP0, UPT, UR45, 0x1, UPT ;  /* 0x000000012d00788c */ /* 0x000fe2000bf06270 */
[----:B------:R-:W-:Y:S01]  /*53a0*/  @!PT LDS RZ, [RZ] ;  /* 0x00000000fffff984 */ /* 0x000fe20000000800 */
[----:B------:R-:W-:Y:S01]  /*53b0*/  @!PT LDS RZ, [RZ] ;  /* 0x00000000fffff984 */ /* 0x000fe20000000800 */
[----:B------:R-:W-:Y:S01]  /*53c0*/  @!PT LDS RZ, [RZ] ;  /* 0x00000000fffff984 */ /* 0x000fe20000000800 */
[----:B------:R-:W-:Y:S01]  /*53d0*/  @!PT LDS RZ, [RZ] ;  /* 0x00000000fffff984 */ /* 0x000fe20000000800 */
[----:B------:R2:W-:Y:S06]  /*53e0*/  MEMBAR.ALL.CTA ;  /* 0x0000000000007992 */ /* 0x0005ec0000008000 */
[----:B--2---:R-:W2:Y:S01]  /*53f0*/  FENCE.VIEW.ASYNC.S ;  /* 0x00000000000073c6 */ /* 0x004ea20000000000 */
[----:B-1----:R-:W-:Y:S11]  /*5400*/  LOP3.LUT P0, RZ, R10, 0x1, RZ, 0xc0, !PT ;  /* 0x000000010aff7812 */ /* 0x002ff6000780c0ff */
[----:B------:R-:W-:Y:S02]  /*5410*/  @!UPT UIADD3 URZ, UPT, UPT, URZ, URZ, URZ ;  /* 0x000000fffffff290 */ /* 0x000fe4000fffe0ff */
[----:B--2---:R-:W-:Y:S01]  /*5420*/  VOTEU.ANY UP1, P0 ;  /* 0x0000000000ff7886 */ /* 0x004fe20000020100 */
[----:B------:R-:W-:Y:S11]  /*5430*/  PLOP3.LUT P0, PT, PT, PT, UP1, 0x80, 0x8 ;  /* 0x000000000008781c */ /* 0x000ff60003f0f018 */
[----:B------:R-:W-:Y:S02]  /*5440*/  @!UPT UIADD3 URZ, UPT, UPT, URZ, URZ, URZ ;  /* 0x000000fffffff290 */ /* 0x000fe4000fffe0ff */
[----:B------:R-:W-:Y:S02]  /*5450*/  @P0 SHF.R.U32.HI R0, RZ, 0x10, R9 ;  /* 0x00000010ff000819 */ /* 0x000fe40000011609 */
[----:B------:R-:W-:Y:S02]  /*5460*/  @P0 MOV R6, R8 ;  /* 0x0000000800060202 */ /* 0x000fe40000000f00 */
[----:B------:R-:W-:Y:S01]  /*5470*/  @P0 R2UR UR4, R0 ;  /* 0x00000000000402ca */ /* 0x000fe200000e0000 */
[----:B------:R-:W-:Y:S01]  /*5480*/  VIADD R0, R12, 0x160 ;  /* 0x000001600c007836 */ /* 0x000fe20000000000 */
[----:B------:R-:W-:Y:S02]  /*5490*/  @P0 LOP3.LUT R8, R9, 0xffff, RZ, 0xc0, !PT ;  /* 0x0000ffff09080812 */ /* 0x000fe400078ec0ff */
[----:B------:R-:W-:Y:S02]  /*54a0*/  @P0 R2UR UR6, R6 ;  /* 0x00000000060602ca */ /* 0x000fe400000e0000 */
[----:B------:R-:W-:Y:S02]  /*54b0*/  PRMT R0, RZ, 0x654, R0 ;  /* 0x00000654ff007816 */ /* 0x000fe40000000000 */
[----:B------:R-:W-:Y:S02]  /*54c0*/  @P0 R2UR UR5, R8 ;  /* 0x00000000080502ca */ /* 0x000fe400000e0000 */
[----:B------:R1:W-:Y:S03]  /*54d0*/  SYNCS.ARRIVE.TRANS64.RED.A1T0 RZ, [R0+URZ], RZ ;  /* 0x000000ff00ff79a7 */ /* 0x0003e600081004ff */
[----:B------:R-:W-:Y:S04]  /*54e0*/  @UP1 UMOV UR30, UR4 ;  /* 0x00000004001e1c82 */ /* 0x000fe80008000000 */
[----:B------:R-:W-:Y:S04]  /*54f0*/  @UP1 UMOV UR14, UR6 ;  /* 0x00000006000e1c82 */ /* 0x000fe80008000000 */
[----:B------:R-:W-:Y:S01]  /*5500*/  @UP1 UMOV UR13, UR5 ;  /* 0x00000005000d1c82 */ /* 0x000fe20008000000 */
[----:B------:R-:W-:Y:S05]  /*5510*/  BRA.U !UP0, `(.L_x_101) ;  /* 0x0000000108a47547 */ /* 0x000fea000b800000 */
[----:B------:R-:W-:Y:S02]  /*5520*/  UIMAD.WIDE.U32 UR18, UR13, UR43, URZ ;  /* 0x0000002b0d1272a5 */ /* 0x000fe4000f8e00ff */
[----:B------:R-:W-:Y:S02]  /*5530*/  UIMAD.WIDE.U32 UR26, UR14, UR40, URZ ;  /* 0x000000280e1a72a5 */ /* 0x000fe4000f8e00ff */
[----:B------:R-:W-:Y:S02]  /*5540*/  USEL UR4, UR31, UR48, !UP5 ;  /* 0x000000301f047287 */ /* 0x000fe4000e800000 */
[----:B------:R-:W-:Y:S02]  /*5550*/  USEL UR7, UR37, UR49, !UP6 ;  /* 0x0000003125077287 */ /* 0x000fe4000f000000 */
[----:B------:R-:W-:Y:S02]  /*5560*/  UIMAD.WIDE.U32 UR8, UR4, UR22, URZ ;  /* 0x00000016040872a5 */ /* 0x000fe4000f8e00ff */
[----:B------:R-:W-:Y:S01]  /*5570*/  UIMAD.WIDE.U32 UR10, UR7, UR22, URZ ;  /* 0x00000016070a72a5 */ /* 0x000fe2000f8e00ff */
[----:B------:R-:W-:Y:S02]  /*5580*/  UMOV UR5, UR19 ;  /* 0x0000001300057c82 */ /* 0x000fe40008000000 */
[----:B------:R-:W-:Y:S03]  /*5590*/  USHF.R.U32.HI UR6, URZ, UR50, UR5 ;  /* 0x00000032ff067299 */ /* 0x000fe60008011605 */
[----:B------:R-:W-:Y:S01]  /*55a0*/  UMOV UR5, UR27 ;  /* 0x0000001b00057c82 */ /* 0x000fe20008000000 */
[----:B------:R-:W-:Y:S02]  /*55b0*/  USEL UR6, UR13, UR6, !UP5 ;  /* 0x000000060d067287 */ /* 0x000fe4000e800000 */
[----:B------:R-:W-:Y:S03]  /*55c0*/  USHF.R.U32.HI UR12, URZ, UR41, UR5 ;  /* 0x00000029ff0c7299 */ /* 0x000fe60008011605 */
[----:B------:R-:W-:Y:S02]  /*55d0*/  UMOV UR5, UR9 ;  /* 0x0000000900057c82 */ /* 0x000fe40008000000 */
[----:B------:R-:W-:Y:S03]  /*55e0*/  @UP4 USHF.R.U32.HI UR4, URZ, UR23, UR5 ;  /* 0x00000017ff044299 */ /* 0x000fe60008011605 */
[----:B------:R-:W-:Y:S01]  /*55f0*/  UMOV UR5, UR11 ;  /* 0x0000000b00057c82 */ /* 0x000fe20008000000 */
[----:B------:R-:W-:Y:S02]  /*5600*/  UIMAD UR4, UR45, UR4, URZ ;  /* 0x000000042d0472a4 */ /* 0x000fe4000f8e02ff */
[----:B------:R-:W-:Y:S02]  /*5610*/  @UP4 USHF.R.U32.HI UR7, URZ, UR23, UR5 ;  /* 0x00000017ff074299 */ /* 0x000fe40008011605 */
[----:B------:R-:W-:Y:S02]  /*5620*/  UIMAD.WIDE.U32 UR10, UR6, UR22, URZ ;  /* 0x00000016060a72a5 */ /* 0x000fe4000f8e00ff */
[----:B------:R-:W-:Y:S02]  /*5630*/  USEL UR5, UR14, UR12, !UP6 ;  /* 0x0000000c0e057287 */ /* 0x000fe4000f000000 */
[----:B------:R-:W-:Y:S02]  /*5640*/  UIMAD UR8, UR45, UR7, URZ ;  /* 0x000000072d0872a4 */ /* 0x000fe4000f8e02ff */
[----:B------:R-:W-:Y:S03]  /*5650*/  UISETP.GE.AND UP0, UPT, UR6, UR4, UPT ;  /* 0x000000040600728c */ /* 0x000fe6000bf06270 */
[----:B------:R-:W-:Y:S01]  /*5660*/  UMOV UR4, UR11 ;  /* 0x0000000b00047c82 */ /* 0x000fe20008000000 */
[----:B------:R-:W-:Y:S02]  /*5670*/  UISETP.GE.OR UP0, UPT, UR5, UR8, UP0 ;  /* 0x000000080500728c */ /* 0x000fe40008706670 */
[----:B------:R-:W-:Y:S02]  /*5680*/  USHF.R.U32.HI UR4, URZ, UR23, UR4 ;  /* 0x00000017ff047299 */ /* 0x000fe40008011604 */
[----:B------:R-:W-:Y:S02]  /*5690*/  UIMAD.WIDE.U32 UR8, UR5, UR22, URZ ;  /* 0x00000016050872a5 */ /* 0x000fe4000f8e00ff */
[----:B------:R-:W-:Y:S04]  /*56a0*/  USEL UR10, UR6, UR4, !UP4 ;  /* 0x00000004060a7287 */ /* 0x000fe8000e000000 */
[----:B------:R-:W-:Y:S01]  /*56b0*/  UIADD3 UR11, UPT, UPT, -UR10, URZ, URZ ;  /* 0x000000ff0a0b7290 */ /* 0x000fe2000fffe1ff */
[----:B------:R-:W-:Y:S02]  /*56c0*/  @!UP0 UMOV UR4, UR9 ;  /* 0x0000000900048c82 */ /* 0x000fe40008000000 */
[----:B------:R-:W-:Y:S02]  /*56d0*/  @!UP0 USHF.R.U32.HI UR4, URZ, UR23, UR4 ;  /* 0x00000017ff048299 */ /* 0x000fe40008011604 */
[----:B------:R-:W-:Y:S02]  /*56e0*/  UIMAD UR8, UR45, UR11, UR6 ;  /* 0x0000000b2d0872a4 */ /* 0x000fe4000f8e0206 */
[----:B------:R-:W-:Y:S04]  /*56f0*/  @!UP0 USEL UR4, UR5, UR4, !UP4 ;  /* 0x0000000405048287 */ /* 0x000fe8000e000000 */
[----:B------:R-:W-:Y:S02]  /*5700*/  @!UP0 UIMAD UR8, UR7, UR8, UR4 ;  /* 0x00000008070882a4 */ /* 0x000fe4000f8e0204 */
[----:B------:R-:W-:Y:S02]  /*5710*/  @!UP0 UIADD3 UR9, UPT, UPT, UR10, -UR4, URZ ;  /* 0x800000040a098290 */ /* 0x000fe4000fffe0ff */
[----:B------:R-:W-:Y:S02]  /*5720*/  UIADD3 UR4, UPT, UPT, -UR5, URZ, URZ ;  /* 0x000000ff05047290 */ /* 0x000fe4000fffe1ff */
[----:B------:R-:W-:Y:S02]  /*5730*/  UIADD3 UR7, UPT, UPT, -UR6, URZ, URZ ;  /* 0x000000ff06077290 */ /* 0x000fe4000fffe1ff */
[----:B------:R-:W-:Y:S02]  /*5740*/  @!UP0 UIMAD UR6, UR9, UR45, UR5 ;  /* 0x0000002d090682a4 */ /* 0x000fe4000f8e0205 */
[----:B------:R-:W-:Y:S02]  /*5750*/  UIMAD UR14, UR15, UR4, UR14 ;  /* 0x000000040f0e72a4 */ /* 0x000fe4000f8e020e */
[----:B------:R-:W-:Y:S01]  /*5760*/  UIMAD UR13, UR42, UR7, UR13 ;  /* 0x000000072a0d72a4 */ /* 0x000fe2000f8e020d */
[----:B------:R-:W-:Y:S02]  /*5770*/  @!UP0 UMOV UR5, UR8 ;  /* 0x0000000800058c82 */ /* 0x000fe40008000000 */
[----:B------:R-:W-:Y:S02]  /*5780*/  UIMAD UR14, UR5, UR15, UR14 ;  /* 0x0000000f050e72a4 */ /* 0x000fe4000f8e020e */
[----:B------:R-:W-:Y:S11]  /*5790*/  UIMAD UR13, UR6, UR42, UR13 ;  /* 0x0000002a060d72a4 */ /* 0x000ff6000f8e020d */
[----:B------:R-:W-:Y:S01]  /*57a0*/  @!UPT UIADD3 URZ, UPT, UPT, URZ, URZ, URZ ;  /* 0x000000fffffff290 */ /* 0x000fe2000fffe0ff */
.L_x_101:
[----:B------:R-:W2:Y:S01]  /*57b0*/  @!UP2 LDCU.128 UR8, c[0x0][0xf10] ;  /* 0x0001e200ff08a7ac */ /* 0x000ea20008000c00 */
[C---:B------:R-:W-:Y:S02]  /*57c0*/  ISETP.NE.U32.AND P1, PT, R4.reuse, RZ, PT ;  /* 0x000000ff0400720c */ /* 0x040fe40003f25070 */
[----:B------:R-:W-:Y:S02]  /*57d0*/  ISETP.NE.U32.AND P0, PT, R4, RZ, PT ;  /* 0x000000ff0400720c */ /* 0x000fe40003f05070 */
[C---:B------:R-:W-:Y:S02]  /*57e0*/  ISETP.NE.AND.EX P1, PT, R5.reuse, RZ, PT, P1 ;  /* 0x000000ff0500720c */ /* 0x040fe40003f25310 */
[----:B------:R-:W-:Y:S01]  /*57f0*/  ISETP.NE.AND.EX P0, PT, R5, RZ, PT, P0 ;  /* 0x000000ff0500720c */ /* 0x000fe20003f05300 */
[----:B------:R-:W3:Y:S01]  /*5800*/  @!UP2 LDCU UR5, c[0x0][0xf0c] ;  /* 0x0001e180ff05a7ac */ /* 0x000ee20008000800 */
[----:B------:R-:W-:Y:S01]  /*5810*/  SHF.L.U32 R9, R15, 0x1f, RZ ;  /* 0x0000001f0f097819 */ /* 0x000fe200000006ff */
[----:B------:R-:W-:Y:S02]  /*5820*/  USHF.L.U32 UR35, UR20, 0x7, URZ ;  /* 0x0000000714237899 */ /* 0x000fe400080006ff */
[----:B--2---:R-:W-:Y:S07]  /*5830*/  UIMAD.WIDE.U32 UR6, UR14, UR8, URZ ;  /* 0x000000080e0672a5 */ /* 0x004fee000f8e00ff */
[----:B------:R-:W-:Y:S01]  /*5840*/  @!UP2 UMOV UR4, UR7 ;  /* 0x000000070004ac82 */ /* 0x000fe20008000000 */
[----:B---3--:R-:W-:Y:S02]  /*5850*/  @!UP2 UISETP.NE.AND UP0, UPT, UR5, 0x1, UPT ;  /* 0x000000010500a88c */ /* 0x008fe4000bf05270 */
[----:B------:R-:W-:Y:S02]  /*5860*/  @!UP2 USHF.R.U32.HI UR4, URZ, UR9, UR4 ;  /* 0x00000009ff04a299 */ /* 0x000fe40008011604 */
[----:B------:R-:W-:Y:S02]  /*5870*/  UIMAD.WIDE.U32 UR6, UR13, UR11, URZ ;  /* 0x0000000b0d0672a5 */ /* 0x000fe4000f8e00ff */
[----:B------:R-:W-:Y:S02]  /*5880*/  @!UP2 USEL UR8, UR14, UR4, !UP0 ;  /* 0x000000040e08a287 */ /* 0x000fe4000c000000 */
[----:B------:R-:W-:Y:S03]  /*5890*/  @!UP2 UISETP.NE.AND UP0, UPT, UR10, 0x1, UPT ;  /* 0x000000010a00a88c */ /* 0x000fe6000bf05270 */
[----:B------:R-:W-:Y:S01]  /*58a0*/  @!UP2 UMOV UR6, UR7 ;  /* 0x000000070006ac82 */ /* 0x000fe20008000000 */
[----:B------:R-:W-:Y:S01]  /*58b0*/  USHF.L.U32 UR7, UR16, 0x8, URZ ;  /* 0x0000000810077899 */ /* 0x000fe200080006ff */
[----:B------:R-:W2:Y:S02]  /*58c0*/  @!UP2 LDCU UR4, c[0x0][0xf20] ;  /* 0x0001e400ff04a7ac */ /* 0x000ea40008000800 */
[----:B--2---:R-:W-:Y:S04]  /*58d0*/  @!UP2 USHF.R.U32.HI UR6, URZ, UR4, UR6 ;  /* 0x00000004ff06a299 */ /* 0x004fe80008011606 */
[----:B------:R-:W-:Y:S04]  /*58e0*/  @!UP2 USEL UR6, UR13, UR6, !UP0 ;  /* 0x000000060d06a287 */ /* 0x000fe8000c000000 */
[----:B------:R-:W-:Y:S02]  /*58f0*/  @!UP2 UIADD3 UR4, UPT, UPT, -UR8, UR6, URZ ;  /* 0x000000060804a290 */ /* 0x000fe4000fffe1ff */
[----:B------:R-:W-:Y:S02]  /*5900*/  @!UP2 UIADD3 UR6, UPT, UPT, UR8, -UR6, URZ ;  /* 0x800000060806a290 */ /* 0x000fe4000fffe0ff */
[----:B------:R-:W-:Y:S02]  /*5910*/  @!UP2 UIMAD UR14, UR4, UR5, UR14 ;  /* 0x00000005040ea2a4 */ /* 0x000fe4000f8e020e */
[----:B------:R-:W-:Y:S01]  /*5920*/  @!UP2 UIMAD UR13, UR6, UR10, UR13 ;  /* 0x0000000a060da2a4 */ /* 0x000fe2000f8e020d */
[----:B------:R-:W-:Y:S11]  /*5930*/  BRA.U UP3, `(.L_x_102) ;  /* 0x0000000103107547 */ /* 0x000ff6000b800000 */
[----:B-1----:R-:W-:Y:S04]  /*5940*/  MOV R0, UR52 ;  /* 0x0000003400007c02 */ /* 0x002fe80008000f00 */
[----:B------:R-:W-:Y:S04]  /*5950*/  SHF.L.U32 R11, R0, 0x1f, RZ ;  /* 0x0000001f000b7819 */ /* 0x000fe800000006ff */
[----:B------:R-:W1:Y:S02]  /*5960*/  SYNCS.PHASECHK.TRANS64.TRYWAIT P2, [UR21+0x148], R11 ;  /* 0x0001480bff0075a7 */ /* 0x000e640008041115 */
[----:B-1----:R-:W-:Y:S05]  /*5970*/  @!P2 BRA `(.L_x_103) ;  /* 0x0000007c0018a947 */ /* 0x002fea0003800000 */
.L_x_102:
[----:B------:R-:W-:Y:S05]  /*5980*/  @!P1 BRA `(.L_x_104) ;  /* 0x0000000000309947 */ /* 0x000fea0003800000 */
[----:B------:R-:W-:Y:S01]  /*5990*/  ISETP.NE.U32.AND P1, PT, R2, RZ, PT ;  /* 0x000000ff0200720c */ /* 0x000fe20003f25070 */
[----:B------:R-:W2:Y:S01]  /*59a0*/  LDCU.64 UR4, c[0x0][0x358] ;  /* 0x00006b00ff0477ac */ /* 0x000ea20008000a00 */
[----:B------:R-:W-:Y:S02]  /*59b0*/  IMAD.MOV.U32 R139, RZ, RZ, 0x1 ;  /* 0x00000001ff8b7424 */ /* 0x000fe400078e00ff */
[----:B------:R-:W-:Y:S11]  /*59c0*/  ISETP.NE.AND.EX P1, PT, R3, RZ, PT, P1 ;  /* 0x000000ff0300720c */ /* 0x000ff60003f25310 */
[----:B------:R-:W-:Y:S02]  /*59d0*/  @!UPT UIADD3 URZ, UPT, UPT, URZ, URZ, URZ ;  /* 0x000000fffffff290 */ /* 0x000fe4000fffe0ff */
[----:B-1----:R-:W1:Y:S01]  /*59e0*/  @P1 LDC.64 R10, c[0x0][0xc88] ;  /* 0x00032200ff0a1b82 */ /* 0x002e620000000a00 */
[----:B------:R-:W-:Y:S04]  /*59f0*/  @P1 IMAD R0, R4, UR44, RZ ;  /* 0x0000002c04001c24 */ /* 0x000fe8000f8e02ff */
[----:B-1----:R-:W-:Y:S04]  /*5a00*/  @P1 IMAD.WIDE R10, R0, 0x4, R10 ;  /* 0x00000004000a1825 */ /* 0x002fe800078e020a */
[----:B------:R-:W-:Y:S01]  /*5a10*/  HFMA2 R0, -RZ, RZ, 0, 5.9604644775390625e-08 ;  /* 0x00000001ff007431 */ /* 0x000fe200000001ff */
[----:B--2--5:R2:W5:Y:S04]  /*5a20*/  @P1 LDG.E R71, desc[UR4][R10.64] ;  /* 0x000000040a471981 */ /* 0x024568000c1e1900 */
[----:B------:R-:W-:Y:S01]  /*5a30*/  @!P1 PRMT R139, R0, 0x7610, R139 ;  /* 0x00007610008b9816 */ /* 0x000fe2000000008b */
[----:B--2---:R-:W3:Y:S06]  /*5a40*/  @!P1 LDC R71, c[0x0][0xc80] ;  /* 0x00032000ff479b82 */ /* 0x004eec0000000800 */
.L_x_104:
[----:B---3-5:R-:W-:Y:S01]  /*5a50*/  @!P0 FSETP.EQ.AND P1, PT, R71, RZ, PT ;  /* 0x000000ff4700820b */ /* 0x028fe20003f22000 */
[----:B------:R-:W-:Y:S01]  /*5a60*/  @!UPT UIADD3 URZ, UPT, UPT, URZ, URZ, URZ ;  /* 0x000000fffffff290 */ /* 0x000fe2000fffe0ff */
[----:B------:R-:W-:Y:S11]  /*5a70*/  @!P0 BRA `(.L_x_105) ;  /* 0x0000000000188947 */ /* 0x000ff60003800000 */
[----:B------:R-:W-:Y:S02]  /*5a80*/  LOP3.LUT P0, RZ, R139, 0xff, RZ, 0xc0, !PT ;  /* 0x000000ff8bff7812 */ /* 0x000fe4000780c0ff */
[----:B------:R-:W-:Y:S04]  /*5a90*/  ISETP.NE.U32.AND P1, PT, R2, RZ, PT ;  /* 0x000000ff0200720c */ /* 0x000fe80003f25070 */
[----:B------:R-:W-:Y:S04]  /*5aa0*/  ISETP.NE.AND.EX P1, PT, R3, RZ, PT, P1 ;  /* 0x000000ff0300720c */ /* 0x000fe80003f25310 */
[----:B------:R-:W-:Y:S03]  /*5ab0*/  PLOP3.LUT P1, PT, P1, PT, PT, 0x8, 0x80 ;  /* 0x000000000080781c */ /* 0x000fe60000f2e170 */
[----:B------:R-:W-:Y:S11]  /*5ac0*/  @P0 FSETP.EQ.AND P1, PT, R71, RZ, PT ;  /* 0x000000ff4700020b */ /* 0x000ff60003f22000 */
[----:B------:R-:W-:Y:S02]  /*5ad0*/  @!UPT UIADD3 URZ, UPT, UPT, URZ, URZ, URZ ;  /* 0x000000fffffff290 */ /* 0x000fe4000fffe0ff */
.L_x_105:
[----:B------:R-:W2:Y:S01]  /*5ae0*/  SYNCS.PHASECHK.TRANS64.TRYWAIT P2, [UR21+0x120], R9 ;  /* 0x00012009ff0075a7 */ /* 0x000ea20008041115 */
[----:B------:R-:W-:Y:S01]  /*5af0*/  ELECT P0, URZ, PT ;  /* 0x0000000000ff782f */ /* 0x000fe20003800000 */
[----:B------:R-:W-:Y:S03]  /*5b00*/  ULOP3.LUT UR4, UR29, 0x1, URZ, 0xc0, !UPT ;  /* 0x000000011d047892 */ /* 0x000fe6000f8ec0ff */
[----:B------:R-:W-:Y:S11]  /*5b10*/  PLOP3.LUT P1, PT, P1, P0, PT, 0xf2, 0x2f ;  /* 0x00000000002f781c */ /* 0x000ff60000f21e72 */
[----:B------:R-:W-:Y:S02]  /*5b20*/  @!UPT UIADD3 URZ, UPT, UPT, URZ, URZ, URZ ;  /* 0x000000fffffff290 */ /* 0x000fe4000fffe0ff */
[----:B------:R-:W-:Y:S05]  /*5b30*/  @!P1 IADD3 R8, P0, PT, R16, 0x980, RZ ;  /* 0x0000098010089810 */ /* 0x000fea0007f1e0ff */
[----:B------:R-:W-:Y:S01]  /*5b40*/  @!P1 IMAD.X R6, RZ, RZ, R17, P0 ;  /* 0x000000ffff069224 */ /* 0x000fe200000e0611 */
[----:B--2---:R-:W-:Y:S07]  /*5b50*/  @!P2 BRA `(.L_x_106) ;  /* 0x0000007800b8a947 */ /* 0x004fee0003800000 */
.L_x_216:
[----:B------:R-:W-:Y:S01]  /*5b60*/  @!P1 R2UR UR6, R8 ;  /* 0x00000000080692ca */ /* 0x000fe200000e0000 */
[----:B------:R-:W-:Y:S01]  /*5b70*/  VOTEU.ALL UP0, P1 ;  /* 0x0000000000ff7886 */ /* 0x000fe20000800000 */
[----:B------:R-:W-:Y:S01]  /*5b80*/  @!P1 R2UR UR5, R6 ;  /* 0x00000000060592ca */ /* 0x000fe200000e0000 */
[----:B------:R-:W-:Y:S01]  /*5b90*/  UMOV UR10, 0x0 ;  /* 0x00000000000a7882 */ /* 0x000fe20000000000 */
[----:B------:R-:W-:Y:S01]  /*5ba0*/  ISETP.NE.AND P0, PT, RZ, UR4, !P1 ;  /* 0x00000004ff007c0c */ /* 0x000fe2000cf05270 */
[----:B------:R-:W-:Y:S01]  /*5bb0*/  UMOV UR11, 0x10000000 ;  /* 0x10000000000b7882 */ /* 0x000fe20000000000 */
[----:B------:R-:W-:Y:S02]  /*5bc0*/  @!UP0 UIADD3 UR8, UPT, UPT, UR7, 0xc0, URZ ;  /* 0x000000c007088890 */ /* 0x000fe4000fffe0ff */
[----:B------:R-:W-:Y:S01]  /*5bd0*/  @!UP0 UIADD3 UR32, UPT, UPT, UR21, 0x400, URZ ;  /* 0x0000040015208890 */ /* 0x000fe2000fffe0ff */
[----:B------:R-:W-:Y:S01]  /*5be0*/  VOTEU.ALL UP0, P1 ;  /* 0x0000000000ff7886 */ /* 0x000fe20000800000 */
[----:B------:R-:W-:Y:S02]  /*5bf0*/  UMOV UR36, UR44 ;  /* 0x0000002c00247c82 */ /* 0x000fe40008000000 */
[----:B-1----:R-:W-:Y:S02]  /*5c00*/  @!P1 IMAD.U32 R0, RZ, RZ, UR8 ;  /* 0x00000008ff009e24 */ /* 0x002fe4000f8e00ff */
[----:B------:R-:W-:Y:S02]  /*5c10*/  IMAD.U32 R10, RZ, RZ, UR6 ;  /* 0x00000006ff0a7e24 */ /* 0x000fe4000f8e00ff */
[----:B------:R-:W-:Y:S02]  /*5c20*/  IMAD.U32 R11, RZ, RZ, UR5 ;  /* 0x00000005ff0b7e24 */ /* 0x000fe4000f8e00ff */
[----:B------:R-:W-:Y:S01]  /*5c30*/  @P0 IMAD R0, RZ, RZ, UR7 ;  /* 0x00000007ff000e24 */ /* 0x000fe2000f8e02ff */
[----:B------:R-:W-:Y:S02]  /*5c40*/  @!P1 R2UR UR8, R10 ;  /* 0x000000000a0892ca */ /* 0x000fe400000e0000 */
[----:B------:R-:W-:Y:S02]  /*5c50*/  @!P1 R2UR UR9, R11 ;  /* 0x000000000b0992ca */ /* 0x000fe400000e0000 */
[----:B------:R-:W-:Y:S11]  /*5c60*/  PLOP3.LUT P0, PT, P1, PT, PT, 0x8, 0x80 ;  /* 0x000000000080781c */ /* 0x000ff60000f0e170 */
[----:B------:R-:W-:Y:S02]  /*5c70*/  @!UPT UIADD3 URZ, UPT, UPT, URZ, URZ, URZ ;  /* 0x000000fffffff290 */ /* 0x000fe4000fffe0ff */
[----:B------:R-:W-:Y:S01]  /*5c80*/  @P0 R2UR.BROADCAST UR34, R0 ;  /* 0x00000000002202ca */ /* 0x000fe200008e0000 */
[----:B------:R-:W-:Y:S01]  /*5c90*/  @!P1 IMAD.MOV.U32 R0, RZ, RZ, 0x4000 ;  /* 0x00004000ff009424 */ /* 0x000fe200078e00ff */
[----:B------:R-:W-:Y:S05]  /*5ca0*/  @!P1 IADD3 R8, P0, PT, R16, 0x980, RZ ;  /* 0x0000098010089810 */ /* 0x000fea0007f1e0ff */
[----:B------:R-:W-:Y:S06]  /*5cb0*/  @!P1 IMAD.X R6, RZ, RZ, R17, P0 ;  /* 0x000000ffff069224 */ /* 0x000fec00000e0611 */
[----:B------:R1:W-:Y:S01]  /*5cc0*/  @!UP0 UTMALDG.3D [UR32], [UR8], desc[UR10] ;  /* 0x00000a20080085b4 */ /* 0x0003e20008011000 */
[----:B------:R1:W-:Y:S01]  /*5cd0*/  @!P1 SYNCS.ARRIVE.TRANS64.RED.A0TR RZ, [UR21+0x100], R0 ;  /* 0x00010000ffff99a7 */ /* 0x0003e20008300415 */
[----:B------:R-:W-:Y:S01]  /*5ce0*/  SYNCS.ARRIVE.TRANS64.RED.A1T0 RZ, [UR47], RZ ;  /* 0x000000ffffff79a7 */ /* 0x000fe2000810042f */
[----:B------:R-:W2:Y:S02]  /*5cf0*/  SYNCS.PHASECHK.TRANS64.TRYWAIT P2, [UR21+0x128], R9 ;  /* 0x00012809ff0075a7 */ /* 0x000ea40008041115 */
[----:B-12---:R-:W-:Y:S05]  /*5d00*/  @!P2 BRA `(.L_x_107) ;  /* 0x000000780064a947 */ /* 0x006fea0003800000 */
.L_x_218:
[----:B------:R-:W-:Y:S01]  /*5d10*/  @!P1 R2UR UR6, R8 ;  /* 0x00000000080692ca */ /* 0x000fe200000e0000 */
[----:B------:R-:W-:Y:S01]  /*5d20*/  VOTEU.ALL UP0, P1 ;  /* 0x0000000000ff7886 */ /* 0x000fe20000800000 */
[----:B------:R-:W-:Y:S01]  /*5d30*/  @!P1 R2UR UR5, R6 ;  /* 0x00000000060592ca */ /* 0x000fe200000e0000 */
[----:B-1----:R-:W-:Y:S01]  /*5d40*/  @!P1 IMAD.MOV.U32 R0, RZ, RZ, 0x4000 ;  /* 0x00004000ff009424 */ /* 0x002fe200078e00ff */
[----:B------:R-:W-:Y:S01]  /*5d50*/  UMOV UR10, 0x0 ;  /* 0x00000000000a7882 */ /* 0x000fe20000000000 */
[----:B------:R-:W-:Y:S01]  /*5d60*/  UMOV UR11, 0x10000000 ;  /* 0x10000000000b7882 */ /* 0x000fe20000000000 */
[----:B------:R-:W-:Y:S01]  /*5d70*/  @!UP0 UIADD3 UR24, UPT, UPT, UR21, 0x4400, URZ ;  /* 0x0000440015188890 */ /* 0x000fe2000fffe0ff */
[----:B------:R-:W-:Y:S01]  /*5d80*/  @!P1 IADD3 R8, P0, PT, R16, 0x980, RZ ;  /* 0x0000098010089810 */ /* 0x000fe20007f1e0ff */
[----:B------:R-:W-:Y:S01]  /*5d90*/  UMOV UR27, UR35 ;  /* 0x00000023001b7c82 */ /* 0x000fe20008000000 */
[----:B------:R-:W-:Y:S03]  /*5da0*/  UMOV UR28, UR44 ;  /* 0x0000002c001c7c82 */ /* 0x000fe60008000000 */
[----:B------:R-:W-:Y:S02]  /*5db0*/  @!P1 IMAD.X R6, RZ, RZ, R17, P0 ;  /* 0x000000ffff069224 */ /* 0x000fe400000e0611 */
[----:B------:R-:W-:Y:S02]  /*5dc0*/  IMAD.U32 R10, RZ, RZ, UR6 ;  /* 0x00000006ff0a7e24 */ /* 0x000fe4000f8e00ff */
[----:B------:R-:W-:Y:S01]  /*5dd0*/  IMAD.U32 R11, RZ, RZ, UR5 ;  /* 0x00000005ff0b7e24 */ /* 0x000fe2000f8e00ff */
[----:B------:R-:W-:Y:S02]  /*5de0*/  @!UP0 UIMAD UR5, UR4, -0x40, UR7 ;  /* 0xffffffc0040588a4 */ /* 0x000fe4000f8e0207 */
[----:B------:R-:W-:Y:S02]  /*5df0*/  @!P1 R2UR UR8, R10 ;  /* 0x000000000a0892ca */ /* 0x000fe400000e0000 */
[----:B------:R-:W-:Y:S01]  /*5e00*/  @!P1 R2UR UR9, R11 ;  /* 0x000000000b0992ca */ /* 0x000fe200000e0000 */
[----:B------:R-:W-:Y:S01]  /*5e10*/  @!UP0 UIADD3 UR26, UPT, UPT, UR5, 0x80, URZ ;  /* 0x00000080051a8890 */ /* 0x000fe2000fffe0ff */
[----:B------:R-:W-:Y:S11]  /*5e20*/  VOTEU.ALL UP0, P1 ;  /* 0x0000000000ff7886 */ /* 0x000ff60000800000 */
[----:B------:R1:W-:Y:S01]  /*5e30*/  @!UP0 UTMALDG.3D [UR24], [UR8], desc[UR10] ;  /* 0x00000a18080085b4 */ /* 0x0003e20008011000 */
[----:B------:R1:W-:Y:S01]  /*5e40*/  @!P1 SYNCS.ARRIVE.TRANS64.RED.A0TR RZ, [UR21+0x108], R0 ;  /* 0x00010800ffff99a7 */ /* 0x0003e20008300415 */
[----:B------:R-:W-:Y:S01]  /*5e50*/  SYNCS.ARRIVE.TRANS64.RED.A1T0 RZ, [UR46], RZ ;  /* 0x000000ffffff79a7 */ /* 0x000fe2000810042e */
[----:B------:R-:W2:Y:S02]  /*5e60*/  SYNCS.PHASECHK.TRANS64.TRYWAIT P2, [UR21+0x130], R9 ;  /* 0x00013009ff0075a7 */ /* 0x000ea40008041115 */
[----:B-12---:R-:W-:Y:S05]  /*5e70*/  @!P2 BRA `(.L_x_108) ;  /* 0x000000780020a947 */ /* 0x006fea0003800000 */
.L_x_220:
        /* <DEDUP_REMOVED lines=13> */
[----:B------:R-:W-:Y:S02]  /*5f50*/  @!UP0 ULEA UR5, UR4, UR7, 0x6 ;  /* 0x0000000704058291 */ /* 0x000fe4000f8e30ff */
        /* <DEDUP_REMOVED lines=9> */
.L_x_222:
[----:B------:R-:W-:Y:S01]  /*5ff0*/  @!P1 R2UR UR6, R8 ;  /* 0x00000000080692ca */ /* 0x000fe200000e0000 */
[----:B------:R-:W-:Y:S01]  /*6000*/  UMOV UR18, 0x0 ;  /* 0x0000000000127882 */ /* 0x000fe20000000000 */
[----:B------:R-:W-:Y:S01]  /*6010*/  @!P1 R2UR UR5, R6 ;  /* 0x00000000060592ca */ /* 0x000fe200000e0000 */
[----:B------:R-:W-:Y:S01]  /*6020*/  VOTEU.ALL UP0, P1 ;  /* 0x0000000000ff7886 */ /* 0x000fe20000800000 */
[----:B------:R-:W-:Y:S01]  /*6030*/  ISETP.NE.OR P0, PT, RZ, UR4, P1 ;  /* 0x00000004ff007c0c */ /* 0x000fe20008f05670 */
[----:B------:R-:W-:Y:S01]  /*6040*/  UMOV UR19, 0x10000000 ;  /* 0x1000000000137882 */ /* 0x000fe20000000000 */
[----:B------:R-:W-:Y:S01]  /*6050*/  UMOV UR11, UR35 ;  /* 0x00000023000b7c82 */ /* 0x000fe20008000000 */
[----:B------:R-:W-:Y:S01]  /*6060*/  UMOV UR12, UR44 ;  /* 0x0000002c000c7c82 */ /* 0x000fe20008000000 */
[----:B------:R-:W-:Y:S01]  /*6070*/  @!UP0 UIADD3 UR4, UPT, UPT, UR7, 0xc0, URZ ;  /* 0x000000c007048890 */ /* 0x000fe2000fffe0ff */
[----:B------:R-:W-:Y:S01]  /*6080*/  VIADD R14, R14, 0x1 ;  /* 0x000000010e0e7836 */ /* 0x000fe20000000000 */
[----:B------:R-:W-:Y:S01]  /*6090*/  @!UP0 UIADD3 UR8, UPT, UPT, UR21, 0xc400, URZ ;  /* 0x0000c40015088890 */ /* 0x000fe2000fffe0ff */
[----:B------:R-:W-:Y:S01]  /*60a0*/  R2UR UR16, R141 ;  /* 0x000000008d1072ca */ /* 0x000fe200000e0000 */
[----:B------:R-:W-:Y:S01]  /*60b0*/  @!UP0 UIADD3 UR9, UPT, UPT, UR21, 0x118, URZ ;  /* 0x0000011815098890 */ /* 0x000fe2000fffe0ff */
[----:B------:R-:W-:Y:S01]  /*60c0*/  IMAD.U32 R8, RZ, RZ, UR6 ;  /* 0x00000006ff087e24 */ /* 0x000fe2000f8e00ff */
[----:B------:R-:W-:Y:S01]  /*60d0*/  VOTEU.ALL UP0, P1 ;  /* 0x0000000000ff7886 */ /* 0x000fe20000800000 */
[----:B-1----:R-:W-:Y:S01]  /*60e0*/  @!P1 IMAD.U32 R0, RZ, RZ, UR4 ;  /* 0x00000004ff009e24 */ /* 0x002fe2000f8e00ff */
[----:B------:R-:W-:Y:S01]  /*60f0*/  R2UR UR20, R142 ;  /* 0x000000008e1472ca */ /* 0x000fe200000e0000 */
[----:B------:R-:W-:Y:S01]  /*6100*/  IMAD.U32 R9, RZ, RZ, UR5 ;  /* 0x00000005ff097e24 */ /* 0x000fe2000f8e00ff */
[----:B------:R-:W-:Y:S01]  /*6110*/  @!P1 R2UR UR4, R8 ;  /* 0x00000000080492ca */ /* 0x000fe200000e0000 */
[----:B------:R-:W-:Y:S01]  /*6120*/  @!P0 IMAD R0, RZ, RZ, UR7 ;  /* 0x00000007ff008e24 */ /* 0x000fe2000f8e02ff */
[----:B------:R-:W-:Y:S01]  /*6130*/  PLOP3.LUT P0, PT, P1, PT, PT, 0x8, 0x80 ;  /* 0x000000000080781c */ /* 0x000fe20000f0e170 */
[----:B------:R-:W-:Y:S01]  /*6140*/  UIADD3 UR29, UPT, UPT, UR29, 0x1, URZ ;  /* 0x000000011d1d7890 */ /* 0x000fe2000fffe0ff */
[----:B------:R-:W-:Y:S01]  /*6150*/  @!P1 R2UR UR5, R9 ;  /* 0x00000000090592ca */ /* 0x000fe200000e0000 */
[----:B------:R-:W-:Y:S10]  /*6160*/  UPLOP3.LUT UP3, UPT, UPT, UPT, UPT, 0x80, 0x8 ;  /* 0x000000000008789c */ /* 0x000ff40003f6f070 */
[----:B------:R-:W-:Y:S01]  /*6170*/  @P0 R2UR.BROADCAST UR10, R0 ;  /* 0x00000000000a02ca */ /* 0x000fe200008e0000 */
[----:B------:R-:W-:Y:S01]  /*6180*/  UIADD3 UR16, UPT, UPT, UR13, UR16, URZ ;  /* 0x000000100d107290 */ /* 0x000fe2000fffe0ff */
[C---:B------:R-:W-:Y:S01]  /*6190*/  ISETP.NE.AND P0, PT, R14.reuse, 0x2, PT ;  /* 0x000000020e00780c */ /* 0x040fe20003f05270 */
[----:B------:R-:W-:Y:S01]  /*61a0*/  UMOV UR44, UR30 ;  /* 0x0000001e002c7c82 */ /* 0x000fe20008000000 */
[----:B------:R-:W-:Y:S01]  /*61b0*/  LOP3.LUT R15, R15, 0x1, RZ, 0x3c, !PT ;  /* 0x000000010f0f7812 */ /* 0x000fe200078e3cff */
[----:B------:R-:W-:Y:S01]  /*61c0*/  UIADD3 UR20, UPT, UPT, UR14, UR20, URZ ;  /* 0x000000140e147290 */ /* 0x000fe2000fffe0ff */
[----:B------:R-:W-:Y:S02]  /*61d0*/  SEL R0, RZ, 0x1, P0 ;  /* 0x00000001ff007807 */ /* 0x000fe40000000000 */
[----:B------:R-:W-:Y:S02]  /*61e0*/  SEL R14, R14, RZ, P0 ;  /* 0x000000ff0e0e7207 */ /* 0x000fe40000000000 */
[----:B------:R-:W-:Y:S03]  /*61f0*/  LOP3.LUT R13, R13, R0, RZ, 0x3c, !PT ;  /* 0x000000000d0d7212 */ /* 0x000fe600078e3cff */
[----:B------:R1:W-:Y:S01]  /*6200*/  @!UP0 UTMALDG.3D [UR8], [UR4], desc[UR18] ;  /* 0x00001208040085b4 */ /* 0x0003e20008011000 */
[----:B------:R1:W-:Y:S01]  /*6210*/  @!P1 SYNCS.ARRIVE.TRANS64.RED.A0TR RZ, [UR21+0x118], R7 ;  /* 0x00011807ffff99a7 */ /* 0x0003e20008300415 */
[----:B------:R-:W-:Y:S01]  /*6220*/  SYNCS.ARRIVE.TRANS64.RED.A1T0 RZ, [UR38], RZ ;  /* 0x000000ffffff79a7 */ /* 0x000fe20008100426 */
[----:B------:R-:W-:Y:S05]  /*6230*/  BRA.U UP1, `(.L_x_110) ;  /* 0xfffffff1013c7547 */ /* 0x000fea000b83ffff */
[----:B------:R-:W-:-:S04]  /*6240*/  SHF.L.U32 R3, R15, 0x1f, RZ ;  /* 0x0000001f0f037819 */ /* 0x000fc800000006ff */
[----:B------:R-:W2:Y:S02]  /*6250*/  SYNCS.PHASECHK.TRANS64.TRYWAIT P0, [UR21+0x120], R3 ;  /* 0x00012003ff0075a7 */ /* 0x000ea40008001115 */
[----:B--2---:R-:W-:Y:S05]  /*6260*/  @!P0 BRA `(.L_x_111) ;  /* 0x0000007400548947 */ /* 0x004fea0003800000 */
.L_x_224:
[----:B------:R-:W3:Y:S02]  /*6270*/  SYNCS.PHASECHK.TRANS64.TRYWAIT P0, [UR21+0x128], R3 ;  /* 0x00012803ff0075a7 */ /* 0x000ee40008001115 */
[----:B---3--:R-:W-:Y:S05]  /*6280*/  @!P0 BRA `(.L_x_112) ;  /* 0x0000007400648947 */ /* 0x008fea0003800000 */
.L_x_226:
[----:B------:R-:W3:Y:S02]  /*6290*/  SYNCS.PHASECHK.TRANS64.TRYWAIT P0, [UR21+0x130], R3 ;  /* 0x00013003ff0075a7 */ /* 0x000ee40008001115 */
[----:B---3--:R-:W-:Y:S05]  /*62a0*/  @!P0 BRA `(.L_x_113) ;  /* 0x0000007400748947 */ /* 0x008fea0003800000 */
.L_x_228:
[----:B--2---:R-:W-:-:S07]  /*62b0*/  MOV R0, UR21 ;  /* 0x0000001500007c02 */ /* 0x004fce0008000f00 */
.L_x_114:
[----:B--2---:R-:W-:-:S04]  /*62c0*/  SHF.L.U32 R3, R15, 0x1f, RZ ;  /* 0x0000001f0f037819 */ /* 0x004fc800000006ff */
[----:B------:R2:W3:Y:S03]  /*62d0*/  SYNCS.PHASECHK.TRANS64.TRYWAIT P0, [R0+URZ+0x138], R3 ;  /* 0x00013803000075a7 */ /* 0x0004e600080011ff */
[----:B---3--:R-:W-:Y:S05]  /*62e0*/  @!P0 NANOSLEEP.SYNCS 0x989680 ;  /* 0x009896800000895d */ /* 0x008fea0003900000 */
[----:B------:R-:W3:Y:S02]  /*62f0*/  @!P0 SYNCS.PHASECHK.TRANS64 P0, [R0+URZ+0x138], R3 ;  /* 0x00013803000085a7 */ /* 0x000ee400080010ff */
[----:B-1-3--:R-:W-:Y:S05]  /*6300*/  @P0 EXIT ;  /* 0x000000000000094d */ /* 0x00afea0003800000 */
[----:B------:R-:W-:Y:S05]  /*6310*/  BRA `(.L_x_114) ;  /* 0xfffffffc00e87947 */ /* 0x000fea000383ffff */
.L_x_99:
[----:B------:R-:W-:-:S06]  /*6320*/  UISETP.GE.AND UP0, UPT, UR17, 0x4, UPT ;  /* 0x000000041100788c */ /* 0x000fcc000bf06270 */
[----:B------:R-:W-:-:S13]  /*6330*/  PLOP3.LUT P0, PT, PT, PT, UP0, 0x80, 0x8 ;  /* 0x000000000008781c */ /* 0x000fda0003f0f008 */
[----:B------:R-:W-:Y:S05]  /*6340*/  @!P0 EXIT ;  /* 0x000000000000894d */ /* 0x000fea0003800000 */
[----:B------:R-:W1:Y:S08]  /*6350*/  S2UR UR4, SR_CgaCtaId ;  /* 0x00000000000479c3 */ /* 0x000e700000008800 */
[----:B------:R-:W-:Y:S01]  /*6360*/  BAR.SYNC.DEFER_BLOCKING 0x6, 0xa0 ;  /* 0x0182800000007b1d */ /* 0x000fe20000010000 */
[C---:B------:R-:W-:Y:S01]  /*6370*/  IMAD.SHL.U32 R0, R152.reuse, 0x40, RZ ;  /* 0x0000004098007824 */ /* 0x040fe200078e00ff */
[C---:B------:R-:W-:Y:S01]  /*6380*/  LOP3.LUT R138, R152.reuse, 0x1, RZ, 0xc0, !PT ;  /* 0x00000001988a7812 */ /* 0x040fe200078ec0ff */
[----:B------:R-:W-:-:S02]  /*6390*/  IMAD.SHL.U32 R133, R152, 0x8, RZ ;  /* 0x0000000898857824 */ /* 0x000fc400078e00ff */
[----:B------:R-:W-:Y:S02]  /*63a0*/  HFMA2 R151, -RZ, RZ, 0, 1.1920928955078125e-07 ;  /* 0x00000002ff977431 */ /* 0x000fe400000001ff */
[----:B------:R-:W-:Y:S01]  /*63b0*/  IMAD.U32 R2, R152, 0x10000, RZ ;  /* 0x0001000098027824 */ /* 0x000fe200078e00ff */
[----:B------:R-:W-:Y:S01]  /*63c0*/  UMOV UR46, 0x400 ;  /* 0x00000400002e7882 */ /* 0x000fe20000000000 */
[----:B------:R-:W2:Y:S01]  /*63d0*/  LDC.64 R136, c[0x0][0xcb0] ;  /* 0x00032c00ff887b82 */ /* 0x000ea20000000a00 */
[----:B------:R-:W-:Y:S01]  /*63e0*/  LOP3.LUT R4, R0, 0x1c0, RZ, 0xc0, !PT ;  /* 0x000001c000047812 */ /* 0x000fe200078ec0ff */
[----:B------:R-:W-:Y:S01]  /*63f0*/  IMAD.MOV.U32 R150, RZ, RZ, 0x4 ;  /* 0x00000004ff967424 */ /* 0x000fe200078e00ff */
[----:B------:R-:W-:Y:S01]  /*6400*/  ISETP.NE.U32.AND P0, PT, R138, 0x1, PT ;  /* 0x000000018a00780c */ /* 0x000fe20003f05070 */
[----:B------:R-:W-:Y:S01]  /*6410*/  IMAD.MOV.U32 R149, RZ, RZ, 0x1 ;  /* 0x00000001ff957424 */ /* 0x000fe200078e00ff */
[----:B------:R-:W-:Y:S01]  /*6420*/  LOP3.LUT R133, R4, 0x38, R133, 0xf8, !PT ;  /* 0x0000003804857812 */ /* 0x000fe200078ef885 */
[----:B------:R-:W-:Y:S01]  /*6430*/  IMAD.MOV.U32 R146, RZ, RZ, RZ ;  /* 0x000000ffff927224 */ /* 0x000fe200078e00ff */
[----:B------:R-:W-:Y:S01]  /*6440*/  LOP3.LUT R2, R2, 0x600000, RZ, 0xc0, !PT ;  /* 0x0060000002027812 */ /* 0x000fe200078ec0ff */
[----:B------:R-:W3:Y:S01]  /*6450*/  LDC.64 R134, c[0x0][0xca8] ;  /* 0x00032a00ff867b82 */ /* 0x000ee20000000a00 */
[----:B------:R-:W-:Y:S01]  /*6460*/  R2P PR, R152, 0x6 ;  /* 0x0000000698007804 */ /* 0x000fe20000000000 */
[----:B------:R-:W4:Y:S01]  /*6470*/  LDCU UR62, c[0x0][0x370] ;  /* 0x00006e00ff3e77ac */ /* 0x000f220008000800 */
[----:B------:R-:W-:-:S02]  /*6480*/  LOP3.LUT R133, R133, 0x1e00, R0, 0xf8, !PT ;  /* 0x00001e0085857812 */ /* 0x000fc400078ef800 */
[----:B------:R-:W-:Y:S01]  /*6490*/  P2R R0, PR, RZ, 0x1 ;  /* 0x00000001ff007803 */ /* 0x000fe20000000000 */
[----:B------:R-:W-:Y:S01]  /*64a0*/  UMOV UR38, URZ ;  /* 0x000000ff00267c82 */ /* 0x000fe20008000000 */
[----:B------:R-:W-:Y:S01]  /*64b0*/  LOP3.LUT R152, R152, 0x60, RZ, 0xc0, !PT ;  /* 0x0000006098987812 */ /* 0x000fe200078ec0ff */
[----:B-1----:R-:W-:Y:S01]  /*64c0*/  ULEA UR46, UR4, UR46, 0x18 ;  /* 0x0000002e042e7291 */ /* 0x002fe2000f8ec0ff */
[----:B------:R-:W-:Y:S01]  /*64d0*/  MOV R148, RZ ;  /* 0x000000ff00947202 */ /* 0x000fe20000000f00 */
[----:B------:R-:W1:Y:S01]  /*64e0*/  LDCU.64 UR4, c[0x0][0xc90] ;  /* 0x00019200ff0477ac */ /* 0x000e620008000a00 */
[----:B------:R-:W-:Y:S02]  /*64f0*/  SEL R151, R151, 0xfffffffe, !P1 ;  /* 0xfffffffe97977807 */ /* 0x000fe40004800000 */
[----:B------:R-:W-:Y:S01]  /*6500*/  SEL R150, R150, 0xfffffffc, !P2 ;  /* 0xfffffffc96967807 */ /* 0x000fe20005000000 */
[----:B------:R-:W2:Y:S03]  /*6510*/  LDCU UR41, c[0x0][0xf0c] ;  /* 0x0001e180ff2977ac */ /* 0x000ea60008000800 */
[----:B------:R-:W4:Y:S01]  /*6520*/  LDS R3, [UR46+0x1d0] ;  /* 0x0001d02eff037984 */ /* 0x000f220008000800 */
[----:B------:R-:W2:Y:S01]  /*6530*/  LDCU UR40, c[0x0][0xf30] ;  /* 0x0001e600ff2877ac */ /* 0x000ea20008000800 */
[----:B------:R-:W2:Y:S01]  /*6540*/  LDCU.64 UR60, c[0x0][0xc88] ;  /* 0x00019100ff3c77ac */ /* 0x000ea20008000a00 */
[----:B------:R-:W2:Y:S01]  /*6550*/  LDCU.64 UR42, c[0x0][0xf28] ;  /* 0x0001e500ff2a77ac */ /* 0x000ea20008000a00 */
[----:B-1----:R-:W-:Y:S01]  /*6560*/  IMAD.U32 R153, RZ, RZ, UR5 ;  /* 0x00000005ff997e24 */ /* 0x002fe2000f8e00ff */
[----:B------:R-:W-:Y:S01]  /*6570*/  UIADD3 UR5, UPT, UPT, UR46, 0x178, URZ ;  /* 0x000001782e057890 */ /* 0x000fe2000fffe0ff */
[----:B------:R-:W-:Y:S01]  /*6580*/  IMAD.U32 R154, RZ, RZ, UR4 ;  /* 0x00000004ff9a7e24 */ /* 0x000fe2000f8e00ff */
[----:B------:R-:W-:-:S02]  /*6590*/  UIADD3 UR4, UPT, UPT, UR46, 0x400, URZ ;  /* 0x000004002e047890 */ /* 0x000fc4000fffe0ff */
[----:B------:R-:W-:Y:S01]  /*65a0*/  ULOP3.LUT UR5, UR5, 0xfefffff8, URZ, 0xc0, !UPT ;  /* 0xfefffff805057892 */ /* 0x000fe2000f8ec0ff */
[----:B------:R-:W1:Y:S03]  /*65b0*/  LDCU.128 UR56, c[0x0][0xf10] ;  /* 0x0001e200ff3877ac */ /* 0x000e660008000c00 */
[----:B------:R-:W-:Y:S02]  /*65c0*/  IMAD.U32 R144, RZ, RZ, UR4 ;  /* 0x00000004ff907e24 */ /* 0x000fe4000f8e00ff */
[----:B------:R-:W-:Y:S01]  /*65d0*/  IMAD.U32 R155, RZ, RZ, UR5 ;  /* 0x00000005ff9b7e24 */ /* 0x000fe2000f8e00ff */
[----:B------:R-:W1:Y:S01]  /*65e0*/  LDCU UR55, c[0x0][0x374] ;  /* 0x00006e80ff3777ac */ /* 0x000e620008000800 */
[----:B------:R-:W-:Y:S01]  /*65f0*/  UMOV UR54, URZ ;  /* 0x000000ff00367c82 */ /* 0x000fe20008000000 */
[----:B------:R-:W-:Y:S01]  /*6600*/  UMOV UR52, URZ ;  /* 0x000000ff00347c82 */ /* 0x000fe20008000000 */
[----:B--234-:R-:W-:-:S07]  /*6610*/  IMAD.IADD R2, R3, 0x1, R2 ;  /* 0x0000000103027824 */ /* 0x01cfce00078e0202 */
.L_x_159:
[----:B-1----:R-:W-:Y:S02]  /*6620*/  LEA R8, R146, UR46, 0x3 ;  /* 0x0000002e92087c11 */ /* 0x002fe4000f8e18ff */
[----:B------:R-:W-:Y:S02]  /*6630*/  SHF.L.U32 R3, R148, 0x1f, RZ ;  /* 0x0000001f94037819 */ /* 0x000fe400000006ff */
[----:B------:R-:W-:Y:S02]  /*6640*/  LEA R5, R146, UR46, 0x4 ;  /* 0x0000002e92057c11 */ /* 0x000fe4000f8e20ff */
[----:B--2---:R-:W2:Y:S02]  /*6650*/  SYNCS.PHASECHK.TRANS64.TRYWAIT P0, [R8+URZ+0x150], R3 ;  /* 0x00015003080075a7 */ /* 0x004ea400080011ff */
[----:B--2---:R-:W-:Y:S05]  /*6660*/  @!P0 BRA `(.L_x_115) ;  /* 0x00000070009c8947 */ /* 0x004fea0003800000 */
.L_x_229:
[----:B------:R-:W3:Y:S01]  /*6670*/  LDS.128 R4, [R5+0x1b0] ;  /* 0x0001b00005047984 */ /* 0x000ee20000000c00 */
[----:B------:R-:W-:Y:S01]  /*6680*/  UISETP.GE.AND UP0, UPT, UR45, 0x1, UPT ;  /* 0x000000012d00788c */ /* 0x000fe2000bf06270 */
[----:B------:R-:W-:Y:S01]  /*6690*/  @!PT LDS RZ, [RZ] ;  /* 0x00000000fffff984 */ /* 0x000fe20000000800 */
[----:B------:R-:W-:Y:S01]  /*66a0*/  @!PT LDS RZ, [RZ] ;  /* 0x00000000fffff984 */ /* 0x000fe20000000800 */
[----:B------:R-:W-:Y:S01]  /*66b0*/  @!PT LDS RZ, [RZ] ;  /* 0x00000000fffff984 */ /* 0x000fe20000000800 */
[----:B------:R-:W-:Y:S01]  /*66c0*/  @!PT LDS RZ, [RZ] ;  /* 0x00000000fffff984 */ /* 0x000fe20000000800 */
[----:B------:R4:W-:Y:S06]  /*66d0*/  MEMBAR.ALL.CTA ;  /* 0x0000000000007992 */ /* 0x0009ec0000008000 */
[----:B----4-:R-:W4:Y:S01]  /*66e0*/  FENCE.VIEW.ASYNC.S ;  /* 0x00000000000073c6 */ /* 0x010f220000000000 */
[----:B---3--:R-:W-:Y:S11]  /*66f0*/  LOP3.LUT P0, RZ, R6, 0x1, RZ, 0xc0, !PT ;  /* 0x0000000106ff7812 */ /* 0x008ff6000780c0ff */
[----:B------:R-:W-:Y:S02]  /*6700*/  @!UPT UIADD3 URZ, UPT, UPT, URZ, URZ, URZ ;  /* 0x000000fffffff290 */ /* 0x000fe4000fffe0ff */
[----:B----4-:R-:W-:Y:S01]  /*6710*/  VOTEU.ANY UP1, P0 ;  /* 0x0000000000ff7886 */ /* 0x010fe20000020100 */
[----:B------:R-:W-:Y:S01]  /*6720*/  PLOP3.LUT P0, PT, PT, PT, UP1, 0x80, 0x8 ;  /* 0x000000000008781c */ /* 0x000fe20003f0f018 */
[----:B------:R-:W-:Y:S06]  /*6730*/  UP2UR UR4, UPR, URZ, 0x2 ;  /* 0x00000002ff047883 */ /* 0x000fec0008000000 */
[----:B------:R-:W-:Y:S06]  /*6740*/  IMAD.U32 R156, RZ, RZ, UR4 ;  /* 0x00000004ff9c7e24 */ /* 0x000fec000f8e00ff */
[----:B------:R-:W-:Y:S02]  /*6750*/  @P0 SHF.R.U32.HI R0, RZ, 0x10, R5 ;  /* 0x00000010ff000819 */ /* 0x000fe40000011605 */
[----:B--2---:R-:W-:Y:S02]  /*6760*/  @P0 MOV R3, R4 ;  /* 0x0000000400030202 */ /* 0x004fe40000000f00 */
        /* <DEDUP_REMOVED lines=11> */
[----:B------:R-:W3:Y:S01]  /*6820*/  LDCU UR12, c[0x0][0xf20] ;  /* 0x0001e400ff0c77ac */ /* 0x000ee20008000800 */
[----:B-1----:R-:W-:Y:S02]  /*6830*/  UIMAD.WIDE.U32 UR4, UR55, UR59, URZ ;  /* 0x0000003b370472a5 */ /* 0x002fe4000f8e00ff */
[----:B------:R-:W-:Y:S02]  /*6840*/  UIMAD.WIDE.U32 UR6, UR62, UR56, URZ ;  /* 0x000000383e0672a5 */ /* 0x000fe4000f8e00ff */
[----:B------:R-:W-:Y:S02]  /*6850*/  UISETP.NE.AND UP0, UPT, UR58, 0x1, UPT ;  /* 0x000000013a00788c */ /* 0x000fe4000bf05270 */
[----:B------:R-:W-:Y:S02]  /*6860*/  UIMAD.WIDE.U32 UR8, UR36, UR59, URZ ;  /* 0x0000003b240872a5 */ /* 0x000fe4000f8e00ff */
[----:B------:R-:W-:Y:S02]  /*6870*/  UISETP.NE.AND UP1, UPT, UR41, 0x1, UPT ;  /* 0x000000012900788c */ /* 0x000fe4000bf25270 */
[----:B------:R-:W-:Y:S02]  /*6880*/  UIMAD.WIDE.U32 UR10, UR37, UR56, URZ ;  /* 0x00000038250a72a5 */ /* 0x000fe4000f8e00ff */
[----:B------:R-:W-:Y:S01]  /*6890*/  UISETP.NE.AND UP2, UPT, UR45, 0x1, UPT ;  /* 0x000000012d00788c */ /* 0x000fe2000bf45270 */
[----:B------:R-:W-:Y:S02]  /*68a0*/  UMOV UR4, UR5 ;  /* 0x0000000500047c82 */ /* 0x000fe40008000000 */
[----:B---3--:R-:W-:Y:S03]  /*68b0*/  USHF.R.U32.HI UR5, URZ, UR12, UR4 ;  /* 0x0000000cff057299 */ /* 0x008fe60008011604 */
[----:B------:R-:W-:Y:S02]  /*68c0*/  UMOV UR4, UR7 ;  /* 0x0000000700047c82 */ /* 0x000fe40008000000 */
[----:B------:R-:W-:Y:S02]  /*68d0*/  USHF.R.U32.HI UR7, URZ, UR57, UR4 ;  /* 0x00000039ff077299 */ /* 0x000fe40008011604 */
[----:B------:R-:W-:Y:S02]  /*68e0*/  USEL UR4, UR55, UR5, !UP0 ;  /* 0x0000000537047287 */ /* 0x000fe4000c000000 */
[----:B------:R-:W-:Y:S01]  /*68f0*/  USEL UR7, UR62, UR7, !UP1 ;  /* 0x000000073e077287 */ /* 0x000fe2000c800000 */
[----:B------:R-:W-:Y:S01]  /*6900*/  UMOV UR5, UR9 ;  /* 0x0000000900057c82 */ /* 0x000fe20008000000 */
[----:B------:R-:W-:Y:S02]  /*6910*/  UIMAD.WIDE.U32 UR8, UR4, UR42, URZ ;  /* 0x0000002a040872a5 */ /* 0x000fe4000f8e00ff */
[----:B------:R-:W-:Y:S03]  /*6920*/  USHF.R.U32.HI UR6, URZ, UR12, UR5 ;  /* 0x0000000cff067299 */ /* 0x000fe60008011605 */
[----:B------:R-:W-:Y:S01]  /*6930*/  UMOV UR5, UR11 ;  /* 0x0000000b00057c82 */ /* 0x000fe20008000000 */
[----:B------:R-:W-:Y:S02]  /*6940*/  UIMAD.WIDE.U32 UR10, UR7, UR42, URZ ;  /* 0x0000002a070a72a5 */ /* 0x000fe4000f8e00ff */
[----:B------:R-:W-:Y:S02]  /*6950*/  USEL UR6, UR36, UR6, !UP0 ;  /* 0x0000000624067287 */ /* 0x000fe4000c000000 */
[----:B------:R-:W-:Y:S01]  /*6960*/  USHF.R.U32.HI UR5, URZ, UR57, UR5 ;  /* 0x00000039ff057299 */ /* 0x000fe20008011605 */
[----:B------:R-:W-:Y:S02]  /*6970*/  UMOV UR8, UR9 ;  /* 0x0000000900087c82 */ /* 0x000fe40008000000 */
[----:B------:R-:W-:Y:S01]  /*6980*/  UMOV UR10, UR11 ;  /* 0x0000000b000a7c82 */ /* 0x000fe20008000000 */
[----:B------:R-:W-:Y:S02]  /*6990*/  @UP2 USHF.R.U32.HI UR4, URZ, UR43, UR8 ;  /* 0x0000002bff042299 */ /* 0x000fe40008011608 */
[----:B------:R-:W-:Y:S02]  /*69a0*/  @UP2 USHF.R.U32.HI UR7, URZ, UR43, UR10 ;  /* 0x0000002bff072299 */ /* 0x000fe4000801160a */
[----:B------:R-:W-:Y:S02]  /*69b0*/  UIMAD UR4, UR45, UR4, URZ ;  /* 0x000000042d0472a4 */ /* 0x000fe4000f8e02ff */
        /* <DEDUP_REMOVED lines=8> */
[----:B------:R-:W-:Y:S02]  /*6a40*/  USEL UR11, UR6, UR4, !UP2 ;  /* 0x00000004060b7287 */ /* 0x000fe4000d000000 */
[----:B------:R-:W-:Y:S02]  /*6a50*/  UIADD3 UR8, UPT, UPT, -UR5, URZ, URZ ;  /* 0x000000ff05087290 */ /* 0x000fe4000fffe1ff */
[----:B------:R-:W-:Y:S01]  /*6a60*/  UIADD3 UR10, UPT, UPT, -UR11, URZ, URZ ;  /* 0x000000ff0b0a7290 */ /* 0x000fe2000fffe1ff */
[----:B------:R-:W-:Y:S01]  /*6a70*/  @!UP0 UMOV UR4, UR9 ;  /* 0x0000000900048c82 */ /* 0x000fe20008000000 */
[----:B------:R-:W-:Y:S02]  /*6a80*/  UIADD3 UR9, UPT, UPT, -UR6, URZ, URZ ;  /* 0x000000ff06097290 */ /* 0x000fe4000fffe1ff */
[----:B------:R-:W-:Y:S02]  /*6a90*/  @!UP0 USHF.R.U32.HI UR4, URZ, UR43, UR4 ;  /* 0x0000002bff048299 */ /* 0x000fe40008011604 */
[----:B------:R-:W-:Y:S02]  /*6aa0*/  UIMAD UR10, UR45, UR10, UR6 ;  /* 0x0000000a2d0a72a4 */ /* 0x000fe4000f8e0206 */
[----:B------:R-:W-:Y:S04]  /*6ab0*/  @!UP0 USEL UR4, UR5, UR4, !UP2 ;  /* 0x0000000405048287 */ /* 0x000fe8000d000000 */
[----:B------:R-:W-:Y:S02]  /*6ac0*/  @!UP0 UIMAD UR10, UR7, UR10, UR4 ;  /* 0x0000000a070a82a4 */ /* 0x000fe4000f8e0204 */
[----:B------:R-:W-:Y:S02]  /*6ad0*/  @!UP0 UIADD3 UR11, UPT, UPT, UR11, -UR4, URZ ;  /* 0x800000040b0b8290 */ /* 0x000fe4000fffe0ff */
[----:B------:R-:W-:Y:S02]  /*6ae0*/  UIMAD UR7, UR41, UR8, UR37 ;  /* 0x00000008290772a4 */ /* 0x000fe4000f8e0225 */
[----:B------:R-:W-:Y:S02]  /*6af0*/  @!UP0 UIMAD UR6, UR11, UR45, UR5 ;  /* 0x0000002d0b0682a4 */ /* 0x000fe4000f8e0205 */
[----:B------:R-:W-:Y:S01]  /*6b00*/  UIMAD UR4, UR58, UR9, UR36 ;  /* 0x000000093a0472a4 */ /* 0x000fe2000f8e0224 */
[----:B------:R-:W-:Y:S02]  /*6b10*/  @!UP0 UMOV UR5, UR10 ;  /* 0x0000000a00058c82 */ /* 0x000fe40008000000 */
[----:B------:R-:W-:Y:S02]  /*6b20*/  UIMAD UR37, UR5, UR41, UR7 ;  /* 0x00000029052572a4 */ /* 0x000fe4000f8e0207 */
[----:B------:R-:W-:Y:S11]  /*6b30*/  UIMAD UR36, UR6, UR58, UR4 ;  /* 0x0000003a062472a4 */ /* 0x000ff6000f8e0204 */
[----:B------:R-:W-:Y:S01]  /*6b40*/  @!UPT UIADD3 URZ, UPT, UPT, URZ, URZ, URZ ;  /* 0x000000fffffff290 */ /* 0x000fe2000fffe0ff */
.L_x_116:
[----:B------:R-:W-:Y:S01]  /*6b50*/  UISETP.NE.AND UP0, UPT, UR40, 0x1, UPT ;  /* 0x000000012800788c */ /* 0x000fe2000bf05270 */
[----:B------:R-:W-:Y:S01]  /*6b60*/  LOP3.LUT P0, RZ, R144, 0x3f0, RZ, 0xc0, !PT ;  /* 0x000003f090ff7812 */ /* 0x000fe2000780c0ff */
[----:B------:R-:W-:Y:S01]  /*6b70*/  USHF.L.U32 UR53, UR16, 0x8, URZ ;  /* 0x0000000810357899 */ /* 0x000fe200080006ff */
[----:B------:R-:W-:Y:S01]  /*6b80*/  BSSY.RECONVERGENT B6, `(.L_x_117) ;  /* 0x0000034000067945 */ /* 0x000fe20003800200 */
[----:B------:R-:W-:Y:S01]  /*6b90*/  USHF.L.U32 UR50, UR20, 0x7, URZ ;  /* 0x0000000714327899 */ /* 0x000fe200080006ff */
[----:B------:R-:W-:Y:S06]  /*6ba0*/  IADD3 R146, PT, PT, R146, 0x1, RZ ;  /* 0x0000000192927810 */ /* 0x000fec0007ffe0ff */
[----:B------:R-:W3:Y:S01]  /*6bb0*/  @!UP0 LDCU.128 UR12, c[0x0][0xf10] ;  /* 0x0001e200ff0c87ac */ /* 0x000ee20008000c00 */
[----:B------:R-:W4:Y:S01]  /*6bc0*/  @!UP0 LDCU UR5, c[0x0][0xf0c] ;  /* 0x0001e180ff0587ac */ /* 0x000f220008000800 */
[----:B------:R-:W1:Y:S01]  /*6bd0*/  @!UP0 LDCU UR10, c[0x0][0xf20] ;  /* 0x0001e400ff0a87ac */ /* 0x000e620008000800 */
[----:B---3--:R-:W-:Y:S02]  /*6be0*/  UIMAD.WIDE.U32 UR8, UR37, UR12, URZ ;  /* 0x0000000c250872a5 */ /* 0x008fe4000f8e00ff */
[----:B------:R-:W-:Y:S02]  /*6bf0*/  UIMAD.WIDE.U32 UR6, UR36, UR15, URZ ;  /* 0x0000000f240672a5 */ /* 0x000fe4000f8e00ff */
[----:B------:R-:W-:Y:S03]  /*6c00*/  @!UP0 UISETP.NE.AND UP1, UPT, UR14, 0x1, UPT ;  /* 0x000000010e00888c */ /* 0x000fe6000bf25270 */
[----:B------:R-:W-:Y:S01]  /*6c10*/  @!UP0 UMOV UR4, UR9 ;  /* 0x0000000900048c82 */ /* 0x000fe20008000000 */
[----:B----4-:R-:W-:Y:S02]  /*6c20*/  @!UP0 UISETP.NE.AND UP2, UPT, UR5, 0x1, UPT ;  /* 0x000000010500888c */ /* 0x010fe4000bf45270 */
[----:B------:R-:W-:Y:S01]  /*6c30*/  @!UP0 USHF.R.U32.HI UR4, URZ, UR13, UR4 ;  /* 0x0000000dff048299 */ /* 0x000fe20008011604 */
[----:B------:R-:W-:Y:S02]  /*6c40*/  @!UP0 UMOV UR6, UR7 ;  /* 0x0000000700068c82 */ /* 0x000fe40008000000 */
[----:B-1----:R-:W-:Y:S02]  /*6c50*/  @!UP0 USHF.R.U32.HI UR6, URZ, UR10, UR6 ;  /* 0x0000000aff068299 */ /* 0x002fe40008011606 */
[----:B------:R-:W-:Y:S02]  /*6c60*/  @!UP0 USEL UR7, UR37, UR4, !UP2 ;  /* 0x0000000425078287 */ /* 0x000fe4000d000000 */
[----:B------:R-:W-:Y:S04]  /*6c70*/  @!UP0 USEL UR6, UR36, UR6, !UP1 ;  /* 0x0000000624068287 */ /* 0x000fe8000c800000 */
[----:B------:R-:W-:Y:S02]  /*6c80*/  @!UP0 UIADD3 UR4, UPT, UPT, -UR7, UR6, URZ ;  /* 0x0000000607048290 */ /* 0x000fe4000fffe1ff */
[----:B------:R-:W-:Y:S02]  /*6c90*/  @!UP0 UIADD3 UR6, UPT, UPT, UR7, -UR6, URZ ;  /* 0x8000000607068290 */ /* 0x000fe4000fffe0ff */
[----:B------:R-:W-:Y:S02]  /*6ca0*/  @!UP0 UIMAD UR37, UR4, UR5, UR37 ;  /* 0x00000005042582a4 */ /* 0x000fe4000f8e0225 */
[----:B------:R-:W-:Y:S01]  /*6cb0*/  @!UP0 UIMAD UR36, UR6, UR14, UR36 ;  /* 0x0000000e062482a4 */ /* 0x000fe2000f8e0224 */
[----:B------:R-:W-:Y:S11]  /*6cc0*/  @!P0 BRA `(.L_x_118) ;  /* 0x00000000007c8947 */ /* 0x000ff60003800000 */
[----:B------:R-:W1:Y:S01]  /*6cd0*/  LDCU.64 UR8, c[0x4][0x80] ;  /* 0x01001000ff0877ac */ /* 0x000e620008000a00 */
[----:B------:R-:W-:Y:S01]  /*6ce0*/  MOV R16, 0x0 ;  /* 0x0000000000107802 */ /* 0x000fe20000000f00 */
[----:B------:R-:W-:Y:S02]  /*6cf0*/  HFMA2 R12, -RZ, RZ, 0, 5.9604644775390625e-08 ;  /* 0x00000001ff0c7431 */ /* 0x000fe400000001ff */
[----:B------:R-:W-:Y:S01]  /*6d00*/  IMAD.MOV.U32 R8, RZ, RZ, 0x70 ;  /* 0x00000070ff087424 */ /* 0x000fe200078e00ff */
[----:B------:R3:W4:Y:S01]  /*6d10*/  LDC.64 R14, c[0x4][R16] ;  /* 0x01000000100e7b82 */ /* 0x0007220000000a00 */
[----:B------:R-:W2:Y:S01]  /*6d20*/  LDCU.64 UR6, c[0x4][0x88] ;  /* 0x01001100ff0677ac */ /* 0x000ea20008000a00 */
[----:B------:R-:W-:Y:S01]  /*6d30*/  IMAD.MOV.U32 R13, RZ, RZ, RZ ;  /* 0x000000ffff0d7224 */ /* 0x000fe200078e00ff */
[----:B------:R-:W2:Y:S01]  /*6d40*/  LDCU.64 UR4, c[0x4][0x8] ;  /* 0x01000100ff0477ac */ /* 0x000ea20008000a00 */
[----:B-1----:R-:W-:Y:S01]  /*6d50*/  MOV R5, UR9 ;  /* 0x0000000900057c02 */ /* 0x002fe20008000f00 */
[----:B------:R-:W-:Y:S01]  /*6d60*/  IMAD.U32 R4, RZ, RZ, UR8 ;  /* 0x00000008ff047e24 */ /* 0x000fe2000f8e00ff */
[----:B--2---:R-:W-:Y:S01]  /*6d70*/  MOV R7, UR7 ;  /* 0x0000000700077c02 */ /* 0x004fe20008000f00 */
[----:B------:R-:W-:Y:S01]  /*6d80*/  IMAD.U32 R6, RZ, RZ, UR6 ;  /* 0x00000006ff067e24 */ /* 0x000fe2000f8e00ff */
[----:B------:R-:W-:Y:S01]  /*6d90*/  MOV R11, UR5 ;  /* 0x00000005000b7c02 */ /* 0x000fe20008000f00 */
[----:B------:R-:W-:Y:S02]  /*6da0*/  IMAD.U32 R10, RZ, RZ, UR4 ;  /* 0x00000004ff0a7e24 */ /* 0x000fe4000f8e00ff */
[----:B------:R-:W-:Y:S07]  /*6db0*/  LEPC R20, `(.L_x_119) ;  /* 0x000000001014794e */ /* 0x000fee0000000000 */
[----:B---345:R-:W-:Y:S05]  /*6dc0*/  CALL.ABS.NOINC R14 ;  /* 0x000000000e007343 */ /* 0x038fea0003c00000 */
.L_x_119:
[----:B------:R-:W1:Y:S01]  /*6dd0*/  LDCU.64 UR8, c[0x4][0x80] ;  /* 0x01001000ff0877ac */ /* 0x000e620008000a00 */
[----:B------:R-:W2:Y:S01]  /*6de0*/  LDC.64 R16, c[0x4][R16] ;  /* 0x0100000010107b82 */ /* 0x000ea20000000a00 */
[----:B------:R-:W-:Y:S02]  /*6df0*/  HFMA2 R12, -RZ, RZ, 0, 5.9604644775390625e-08 ;  /* 0x00000001ff0c7431 */ /* 0x000fe400000001ff */
[----:B------:R-:W-:Y:S02]  /*6e00*/  IMAD.MOV.U32 R8, RZ, RZ, 0x70 ;  /* 0x00000070ff087424 */ /* 0x000fe400078e00ff */
[----:B------:R-:W-:Y:S01]  /*6e10*/  IMAD.MOV.U32 R13, RZ, RZ, RZ ;  /* 0x000000ffff0d7224 */ /* 0x000fe200078e00ff */
[----:B------:R-:W3:Y:S01]  /*6e20*/  LDCU.64 UR6, c[0x4][0x88] ;  /* 0x01001100ff0677ac */ /* 0x000ee20008000a00 */
[----:B------:R-:W4:Y:S01]  /*6e30*/  LDCU.64 UR4, c[0x4][0x8] ;  /* 0x01000100ff0477ac */ /* 0x000f220008000a00 */
[----:B-1----:R-:W-:Y:S02]  /*6e40*/  MOV R4, UR8 ;  /* 0x0000000800047c02 */ /* 0x002fe40008000f00 */
[----:B------:R-:W-:Y:S02]  /*6e50*/  MOV R5, UR9 ;  /* 0x0000000900057c02 */ /* 0x000fe40008000f00 */
[----:B---3--:R-:W-:Y:S01]  /*6e60*/  MOV R7, UR7 ;  /* 0x0000000700077c02 */ /* 0x008fe20008000f00 */
[----:B------:R-:W-:Y:S01]  /*6e70*/  IMAD.U32 R6, RZ, RZ, UR6 ;  /* 0x00000006ff067e24 */ /* 0x000fe2000f8e00ff */
[----:B----4-:R-:W-:Y:S01]  /*6e80*/  MOV R11, UR5 ;  /* 0x00000005000b7c02 */ /* 0x010fe20008000f00 */
[----:B------:R-:W-:Y:S02]  /*6e90*/  IMAD.U32 R10, RZ, RZ, UR4 ;  /* 0x00000004ff0a7e24 */ /* 0x000fe4000f8e00ff */
[----:B------:R-:W-:Y:S07]  /*6ea0*/  LEPC R20, `(.L_x_118) ;  /* 0x000000001014794e */ /* 0x000fee0000000000 */
[----:B--2---:R-:W-:Y:S05]  /*6eb0*/  CALL.ABS.NOINC R16 ;  /* 0x0000000010007343 */ /* 0x004fea0003c00000 */
.L_x_118:
[----:B------:R-:W-:Y:S05]  /*6ec0*/  BSYNC.RECONVERGENT B6 ;  /* 0x0000000000067941 */ /* 0x000fea0003800200 */
.L_x_117:
[----:B------:R-:W-:Y:S02]  /*6ed0*/  R2UR UR6, R143 ;  /* 0x000000008f0672ca */ /* 0x000fe400000e0000 */
[----:B------:R-:W-:Y:S02]  /*6ee0*/  R2UR UR5, R154 ;  /* 0x000000009a0572ca */ /* 0x000fe400000e0000 */
[----:B------:R-:W-:Y:S02]  /*6ef0*/  R2UR UR4, R153 ;  /* 0x00000000990472ca */ /* 0x000fe400000e0000 */
[----:B------:R-:W-:Y:S02]  /*6f00*/  ISETP.NE.U32.AND P4, PT, R136, RZ, PT ;  /* 0x000000ff8800720c */ /* 0x000fe40003f85070 */
[----:B------:R-:W-:Y:S02]  /*6f10*/  ISETP.NE.U32.AND P2, PT, RZ, UR60, PT ;  /* 0x0000003cff007c0c */ /* 0x000fe4000bf45070 */
[----:B------:R-:W-:Y:S02]  /*6f20*/  ISETP.NE.AND.EX P4, PT, R137, RZ, PT, P4 ;  /* 0x000000ff8900720c */ /* 0x000fe40003f85340 */
[----:B------:R-:W-:Y:S01]  /*6f30*/  ISETP.NE.AND.EX P2, PT, RZ, UR61, PT, P2 ;  /* 0x0000003dff007c0c */ /* 0x000fe2000bf45320 */
[----:B------:R-:W-:Y:S02]  /*6f40*/  UISETP.NE.AND UP2, UPT, UR6, URZ, UPT ;  /* 0x000000ff0600728c */ /* 0x000fe4000bf45270 */
[----:B------:R-:W-:Y:S04]  /*6f50*/  UISETP.NE.U32.AND UP0, UPT, UR5, URZ, UPT ;  /* 0x000000ff0500728c */ /* 0x000fe8000bf05070 */
[----:B------:R-:W-:Y:S01]  /*6f60*/  UISETP.NE.AND.EX UP1, UPT, UR4, URZ, UPT, UP0 ;  /* 0x000000ff0400728c */ /* 0x000fe2000bf25300 */
[----:B------:R-:W-:Y:S01]  /*6f70*/  PLOP3.LUT P1, PT, PT, PT, UP2, 0x80, 0x8 ;  /* 0x000000000008781c */ /* 0x000fe20003f2f028 */
[----:B------:R-:W-:Y:S03]  /*6f80*/  UPLOP3.LUT UP0, UPT, UPT, UPT, UPT, 0x40, 0x4 ;  /* 0x000000000004789c */ /* 0x000fe60003f0e870 */
[----:B------:R-:W-:Y:S06]  /*6f90*/  @UP2 UPLOP3.LUT UP0, UPT, UPT, UPT, UP1, 0x80, 0x8 ;  /* 0x000000000008289c */ /* 0x000fec0003f0f010 */
[----:B------:R-:W-:Y:S01]  /*6fa0*/  PLOP3.LUT P0, PT, PT, PT, UP0, 0x80, 0x8 ;  /* 0x000000000008781c */ /* 0x000fe20003f0f008 */
[----:B------:R-:W-:Y:S01]  /*6fb0*/  @!UPT UIADD3 URZ, UPT, UPT, URZ, URZ, URZ ;  /* 0x000000fffffff290 */ /* 0x000fe2000fffe0ff */
[----:B------:R-:W-:Y:S11]  /*6fc0*/  BRA.U !UP1, `(.L_x_120) ;  /* 0x0000000109407547 */ /* 0x000ff6000b800000 */
[----:B------:R-:W-:Y:S01]  /*6fd0*/  UISETP.NE.U32.AND UP0, UPT, UR60, URZ, UPT ;  /* 0x000000ff3c00728c */ /* 0x000fe2000bf05070 */
[----:B------:R-:W-:Y:S01]  /*6fe0*/  R2UR UR6, R154 ;  /* 0x000000009a0672ca */ /* 0x000fe200000e0000 */
[----:B------:R-:W1:Y:S01]  /*6ff0*/  LDCU.64 UR8, c[0x0][0x358] ;  /* 0x00006b00ff0877ac */ /* 0x000e620008000a00 */
[----:B------:R-:W-:Y:S02]  /*7000*/  HFMA2 R139, -RZ, RZ, 0, 5.9604644775390625e-08 ;  /* 0x00000001ff8b7431 */ /* 0x000fe400000001ff */
[----:B--2---:R-:W-:Y:S01]  /*7010*/  IMAD.MOV.U32 R0, RZ, RZ, 0x1 ;  /* 0x00000001ff007424 */ /* 0x004fe200078e00ff */
[----:B------:R-:W-:Y:S06]  /*7020*/  UISETP.NE.AND.EX UP0, UPT, UR61, URZ, UPT, UP0 ;  /* 0x000000ff3d00728c */ /* 0x000fec000bf05300 */
[----:B------:R-:W-:Y:S05]  /*7030*/  PLOP3.LUT P3, PT, PT, PT, UP0, 0x80, 0x8 ;  /* 0x000000000008781c */ /* 0x000fea0003f6f008 */
[----:B------:R-:W2:Y:S01]  /*7040*/  @UP0 LDCU.64 UR4, c[0x0][0xc88] ;  /* 0x00019100ff0407ac */ /* 0x000ea20008000a00 */
[----:B------:R-:W-:Y:S07]  /*7050*/  @UP0 UIMAD UR6, UR44, UR6, URZ ;  /* 0x000000062c0602a4 */ /* 0x000fee000f8e02ff */
[----:B------:R-:W-:Y:S01]  /*7060*/  @!P3 PRMT R139, R0, 0x7610, R139 ;  /* 0x00007610008bb816 */ /* 0x000fe2000000008b */
[----:B--2---:R-:W-:Y:S06]  /*7070*/  @UP0 UIMAD.WIDE UR4, UR6, 0x4, UR4 ;  /* 0x00000004060408a5 */ /* 0x004fec000f8e0204 */
[----:B------:R-:W-:Y:S02]  /*7080*/  IMAD.U32 R4, RZ, RZ, UR4 ;  /* 0x00000004ff047e24 */ /* 0x000fe4000f8e00ff */
[----:B------:R-:W-:Y:S03]  /*7090*/  IMAD.U32 R5, RZ, RZ, UR5 ;  /* 0x00000005ff057e24 */ /* 0x000fe6000f8e00ff */
[----:B------:R-:W2:Y:S02]  /*70a0*/  @!UP0 LDCU UR4, c[0x0][0xc80] ;  /* 0x00019000ff0487ac */ /* 0x000ea40008000800 */
[----:B-1---5:R1:W5:Y:S02]  /*70b0*/  @P3 LDG.E R71, desc[UR8][R4.64] ;  /* 0x0000000804473981 */ /* 0x022364000c1e1900 */
[----:B-12---:R-:W-:Y:S02]  /*70c0*/  @!P3 MOV R71, UR4 ;  /* 0x000000040047bc02 */ /* 0x006fe40008000f00 */
.L_x_120:
[----:B------:R-:W-:Y:S05]  /*70d0*/  @!P4 BRA `(.L_x_121) ;  /* 0x000000000024c947 */ /* 0x000fea0003800000 */
[----:B------:R-:W-:Y:S01]  /*70e0*/  ISETP.NE.U32.AND P3, PT, R134, RZ, PT ;  /* 0x000000ff8600720c */ /* 0x000fe20003f65070 */
[----:B------:R-:W1:Y:S03]  /*70f0*/  LDCU.64 UR4, c[0x0][0x358] ;  /* 0x00006b00ff0477ac */ /* 0x000e660008000a00 */
[----:B------:R-:W-:Y:S11]  /*7100*/  ISETP.NE.AND.EX P3, PT, R135, RZ, PT, P3 ;  /* 0x000000ff8700720c */ /* 0x000ff60003f65330 */
[----:B------:R-:W-:Y:S02]  /*7110*/  @!UPT UIADD3 URZ, UPT, UPT, URZ, URZ, URZ ;  /* 0x000000fffffff290 */ /* 0x000fe4000fffe0ff */
[----:B------:R-:W3:Y:S01]  /*7120*/  @P3 LDC.64 R4, c[0x0][0xca8] ;  /* 0x00032a00ff043b82 */ /* 0x000ee20000000a00 */
[----:B--2---:R-:W-:Y:S04]  /*7130*/  @P3 IMAD R0, R136, UR44, RZ ;  /* 0x0000002c88003c24 */ /* 0x004fe8000f8e02ff */
[----:B---3--:R-:W-:Y:S05]  /*7140*/  @P3 IMAD.WIDE R4, R0, 0x4, R4 ;  /* 0x0000000400043825 */ /* 0x008fea00078e0204 */
[----:B-1---5:R1:W5:Y:S02]  /*7150*/  @P3 LDG.E R68, desc[UR4][R4.64] ;  /* 0x0000000404443981 */ /* 0x022364000c1e1900 */
[----:B-1----:R-:W3:Y:S02]  /*7160*/  @!P3 LDC R68, c[0x0][0xca0] ;  /* 0x00032800ff44bb82 */ /* 0x002ee40000000800 */
.L_x_121:
[----:B-----5:R-:W-:Y:S01]  /*7170*/  FSETP.NEU.AND P3, PT, R71, RZ, PT ;  /* 0x000000ff4700720b */ /* 0x020fe20003f6d000 */
[----:B------:R-:W-:Y:S01]  /*7180*/  IMAD.SHL.U32 R164, R133, 0x2, RZ ;  /* 0x0000000285a47824 */ /* 0x000fe200078e00ff */
[----:B------:R-:W-:Y:S01]  /*7190*/  SEL R5, RZ, 0xffffffff, P2 ;  /* 0xffffffffff057807 */ /* 0x000fe20001000000 */
[----:B------:R-:W-:Y:S01]  /*71a0*/  IMAD.SHL.U32 R78, R150, 0x10, RZ ;  /* 0x00000010964e7824 */ /* 0x000fe200078e00ff */
[----:B------:R-:W-:Y:S01]  /*71b0*/  @P1 LOP3.LUT P2, RZ, R139, 0xff, RZ, 0xc0, !PT ;  /* 0x000000ff8bff1812 */ /* 0x000fe2000784c0ff */
[----:B------:R-:W-:Y:S01]  /*71c0*/  VIADD R163, R164, UR46 ;  /* 0x0000002ea4a37c36 */ /* 0x000fe20008000000 */
[----:B------:R-:W-:Y:S01]  /*71d0*/  @P1 SEL R4, RZ, 0xffffffff, P3 ;  /* 0xffffffffff041807 */ /* 0x000fe20001800000 */
[----:B------:R-:W-:Y:S01]  /*71e0*/  IMAD.MOV.U32 R94, RZ, RZ, -0x10 ;  /* 0xfffffff0ff5e7424 */ /* 0x000fe200078e00ff */
[----:B------:R-:W-:Y:S01]  /*71f0*/  LOP3.LUT R149, R149, 0x1, RZ, 0x3c, !PT ;  /* 0x0000000195957812 */ /* 0x000fe200078e3cff */
[----:B------:R-:W-:Y:S01]  /*7200*/  IMAD.SHL.U32 R92, R151, 0x10, RZ ;  /* 0x00000010975c7824 */ /* 0x000fe200078e00ff */
[----:B------:R-:W-:Y:S01]  /*7210*/  @P0 SEL R4, R5, R4, !P2 ;  /* 0x0000000405040207 */ /* 0x000fe20005000000 */
[C---:B------:R-:W-:Y:S01]  /*7220*/  IMAD.IADD R147, R163.reuse, 0x1, R78 ;  /* 0x00000001a3937824 */ /* 0x040fe200078e024e */
[----:B------:R-:W-:Y:S01]  /*7230*/  PLOP3.LUT P0, PT, PT, PT, UP1, 0x80, 0x8 ;  /* 0x000000000008781c */ /* 0x000fe20003f0f018 */
[----:B------:R-:W-:Y:S01]  /*7240*/  IMAD.U32 R3, RZ, RZ, UR38 ;  /* 0x00000026ff037e24 */ /* 0x000fe2000f8e00ff */
[----:B------:R-:W-:Y:S01]  /*7250*/  @P1 LOP3.LUT R4, R4, 0x1, RZ, 0xc0, !PT ;  /* 0x0000000104041812 */ /* 0x000fe200078ec0ff */
[----:B------:R-:W-:Y:S01]  /*7260*/  IMAD.IADD R162, R163, 0x1, R92 ;  /* 0x00000001a3a27824 */ /* 0x000fe200078e025c */
[----:B------:R-:W-:Y:S01]  /*7270*/  LOP3.LUT P4, R145, R139, 0xff, RZ, 0xc0, !PT ;  /* 0x000000ff8b917812 */ /* 0x000fe2000788c0ff */
[--C-:B------:R-:W-:Y:S01]  /*7280*/  IMAD.IADD R159, R92, 0x1, R147.reuse ;  /* 0x000000015c9f7824 */ /* 0x100fe200078e0293 */
[----:B------:R-:W-:Y:S01]  /*7290*/  ISETP.NE.U32.OR P5, PT, R4, 0x1, !P1 ;  /* 0x000000010400780c */ /* 0x000fe20004fa5470 */
[----:B------:R-:W-:Y:S01]  /*72a0*/  IMAD.U32 R4, RZ, RZ, UR38 ;  /* 0x00000026ff047e24 */ /* 0x000fe2000f8e00ff */
[----:B------:R-:W-:Y:S01]  /*72b0*/  BSSY B1, `(.L_x_122) ;  /* 0x000004a000017945 */ /* 0x000fe20003800000 */
[----:B------:R-:W-:Y:S01]  /*72c0*/  IMAD.MOV.U32 R79, RZ, RZ, 0x1 ;  /* 0x00000001ff4f7424 */ /* 0x000fe200078e00ff */
[----:B------:R-:W-:Y:S01]  /*72d0*/  P2R R157, PR, RZ, 0x20 ;  /* 0x00000020ff9d7803 */ /* 0x000fe20000000000 */
[----:B------:R-:W-:Y:S01]  /*72e0*/  IMAD.MOV.U32 R77, RZ, RZ, RZ ;  /* 0x000000ffff4d7224 */ /* 0x000fe200078e00ff */
[----:B--2---:R-:W-:Y:S02]  /*72f0*/  SHF.L.U32 R0, R4, 0x1f, RZ ;  /* 0x0000001f04007819 */ /* 0x004fe400000006ff */
[----:B------:R-:W-:Y:S02]  /*7300*/  CS2R R130, SRZ ;  /* 0x0000000000827805 */ /* 0x000fe4000001ff00 */
[----:B------:R-:W-:Y:S02]  /*7310*/  SEL R4, RZ, 0xffffffff, P3 ;  /* 0xffffffffff047807 */ /* 0x000fe40001800000 */
[----:B------:R-:W-:Y:S02]  /*7320*/  CS2R R128, SRZ ;  /* 0x0000000000807805 */ /* 0x000fe4000001ff00 */
[----:B------:R-:W-:Y:S02]  /*7330*/  CS2R R122, SRZ ;  /* 0x00000000007a7805 */ /* 0x000fe4000001ff00 */
[----:B------:R-:W-:Y:S02]  /*7340*/  CS2R R120, SRZ ;  /* 0x0000000000787805 */ /* 0x000fe4000001ff00 */
[----:B------:R-:W-:Y:S02]  /*7350*/  @P0 SEL R4, R5, R4, !P4 ;  /* 0x0000000405040207 */ /* 0x000fe40006000000 */
[----:B------:R-:W-:Y:S02]  /*7360*/  CS2R R114, SRZ ;  /* 0x0000000000727805 */ /* 0x000fe4000001ff00 */
[----:B------:R-:W-:Y:S02]  /*7370*/  @P5 SHF.L.U32 R6, R149, 0x1f, RZ ;  /* 0x0000001f95065819 */ /* 0x000fe400000006ff */
[----:B------:R-:W-:Y:S02]  /*7380*/  CS2R R112, SRZ ;  /* 0x0000000000707805 */ /* 0x000fe4000001ff00 */
[----:B------:R-:W-:Y:S02]  /*7390*/  LOP3.LUT R4, R4, 0x1, RZ, 0xc0, !PT ;  /* 0x0000000104047812 */ /* 0x000fe400078ec0ff */
[----:B------:R-:W-:Y:S01]  /*73a0*/  CS2R R106, SRZ ;  /* 0x00000000006a7805 */ /* 0x000fe2000001ff00 */
[----:B------:R-:W1:Y:S01]  /*73b0*/  @P5 SYNCS.PHASECHK.TRANS64.TRYWAIT P2, [UR46+0x100], R6 ;  /* 0x00010006ff0055a7 */ /* 0x000e62000804112e */
[----:B------:R-:W-:Y:S02]  /*73c0*/  ISETP.NE.AND P0, PT, RZ, UR38, PT ;  /* 0x00000026ff007c0c */ /* 0x000fe4000bf05270 */
[----:B------:R-:W-:Y:S02]  /*73d0*/  CS2R R104, SRZ ;  /* 0x0000000000687805 */ /* 0x000fe4000001ff00 */
[----:B------:R-:W-:Y:S02]  /*73e0*/  ISETP.NE.U32.AND P3, PT, R4, 0x1, PT ;  /* 0x000000010400780c */ /* 0x000fe40003f65070 */
[----:B------:R-:W-:Y:S02]  /*73f0*/  CS2R R98, SRZ ;  /* 0x0000000000627805 */ /* 0x000fe4000001ff00 */
[----:B------:R-:W-:Y:S02]  /*7400*/  CS2R R96, SRZ ;  /* 0x0000000000607805 */ /* 0x000fe4000001ff00 */
[----:B------:R-:W-:Y:S02]  /*7410*/  CS2R R90, SRZ ;  /* 0x00000000005a7805 */ /* 0x000fe4000001ff00 */
[----:B------:R-:W-:Y:S02]  /*7420*/  P2R R93, PR, RZ, 0x8 ;  /* 0x00000008ff5d7803 */ /* 0x000fe40000000000 */
[----:B------:R-:W-:Y:S02]  /*7430*/  CS2R R88, SRZ ;  /* 0x0000000000587805 */ /* 0x000fe4000001ff00 */
[----:B------:R-:W-:Y:S02]  /*7440*/  ISETP.NE.U32.AND P3, PT, R138, 0x1, PT ;  /* 0x000000018a00780c */ /* 0x000fe40003f65070 */
[----:B------:R-:W-:Y:S02]  /*7450*/  CS2R R82, SRZ ;  /* 0x0000000000527805 */ /* 0x000fe4000001ff00 */
[----:B------:R-:W-:Y:S02]  /*7460*/  CS2R R80, SRZ ;  /* 0x0000000000507805 */ /* 0x000fe4000001ff00 */
[----:B------:R-:W-:Y:S02]  /*7470*/  CS2R R86, SRZ ;  /* 0x0000000000567805 */ /* 0x000fe4000001ff00 */
[----:B------:R-:W-:Y:S02]  /*7480*/  SEL R94, R94, 0x10, !P3 ;  /* 0x000000105e5e7807 */ /* 0x000fe40005800000 */
[----:B------:R-:W-:Y:S01]  /*7490*/  CS2R R84, SRZ ;  /* 0x0000000000547805 */ /* 0x000fe2000001ff00 */
[----:B------:R-:W-:Y:S01]  /*74a0*/  IMAD R69, R3, 0xc0, R2 ;  /* 0x000000c003457824 */ /* 0x000fe200078e0202 */
[----:B------:R2:W4:Y:S01]  /*74b0*/  SYNCS.PHASECHK.TRANS64.TRYWAIT P1, [UR46+0x170], R0 ;  /* 0x00017000ff0075a7 */ /* 0x000522000802112e */
[----:B------:R-:W-:Y:S01]  /*74c0*/  SEL R70, RZ, 0xc0, P0 ;  /* 0x000000c0ff467807 */ /* 0x000fe20000000000 */
[----:B------:R-:W-:Y:S02]  /*74d0*/  IMAD.IADD R163, R163, 0x1, R94 ;  /* 0x00000001a3a37824 */ /* 0x000fe400078e025e */
[C---:B------:R-:W-:Y:S02]  /*74e0*/  IMAD.IADD R161, R94.reuse, 0x1, R162 ;  /* 0x000000015ea17824 */ /* 0x040fe400078e02a2 */
[C---:B------:R-:W-:Y:S02]  /*74f0*/  IMAD.IADD R160, R94.reuse, 0x1, R147 ;  /* 0x000000015ea07824 */ /* 0x040fe400078e0293 */
[----:B------:R-:W-:Y:S01]  /*7500*/  IMAD.IADD R158, R94, 0x1, R159 ;  /* 0x000000015e9e7824 */ /* 0x000fe200078e029f */
[----:B-1----:R-:W-:Y:S01]  /*7510*/  @P5 SEL R79, RZ, 0x1, !P2 ;  /* 0x00000001ff4f5807 */ /* 0x002fe20005000000 */
[----:B--2---:R-:W-:Y:S06]  /*7520*/  @!P5 BRA `(.L_x_123) ;  /* 0x000000000088d947 */ /* 0x004fec0003800000 */
[----:B------:R-:W-:Y:S01]  /*7530*/  IMAD.MOV.U32 R131, RZ, RZ, RZ ;  /* 0x000000ffff837224 */ /* 0x000fe200078e00ff */
[----:B------:R-:W-:Y:S01]  /*7540*/  ISETP.NE.AND P0, PT, R79, RZ, PT ;  /* 0x000000ff4f00720c */ /* 0x000fe20003f05270 */
[----:B------:R-:W-:Y:S01]  /*7550*/  BSSY B0, `(.L_x_124) ;  /* 0x0000014000007945 */ /* 0x000fe20003800000 */
[----:B------:R-:W-:Y:S02]  /*7560*/  CS2R R86, SRZ ;  /* 0x0000000000567805 */ /* 0x000fe4000001ff00 */
        /* <DEDUP_REMOVED lines=13> */
[----:B------:R-:W-:Y:S01]  /*7640*/  CS2R R128, SRZ ;  /* 0x0000000000807805 */ /* 0x000fe2000001ff00 */
[----:B------:R-:W-:Y:S06]  /*7650*/  @P0 BRA `(.L_x_125) ;  /* 0x00000000000c0947 */ /* 0x000fec0003800000 */
[----:B------:R-:W-:Y:S04]  /*7660*/  SHF.L.U32 R4, R149, 0x1f, RZ ;  /* 0x0000001f95047819 */ /* 0x000fe800000006ff */
[----:B------:R-:W1:Y:S02]  /*7670*/  SYNCS.PHASECHK.TRANS64.TRYWAIT P0, [UR46+0x100], R4 ;  /* 0x00010004ff0075a7 */ /* 0x000e64000800112e */
[----:B-1----:R-:W-:Y:S05]  /*7680*/  @!P0 BRA `(.L_x_126) ;  /* 0x0000006000a88947 */ /* 0x002fea0003800000 */
.L_x_125:
[----:B------:R-:W-:Y:S05]  /*7690*/  BSYNC B0 ;  /* 0x0000000000007941 */ /* 0x000fea0003800000 */
.L_x_124:
[----:B------:R-:W-:Y:S01]  /*76a0*/  ISETP.NE.AND P0, PT, R93, RZ, PT ;  /* 0x000000ff5d00720c */ /* 0x000fe20003f05270 */
[----:B------:R-:W-:Y:S11]  /*76b0*/  HFMA2 R77, -RZ, RZ, 0, 5.9604644775390625e-08 ;  /* 0x00000001ff4d7431 */ /* 0x000ff600000001ff */
[----:B------:R-:W-:Y:S01]  /*76c0*/  @!UPT UIADD3 URZ, UPT, UPT, URZ, URZ, URZ ;  /* 0x000000fffffff290 */ /* 0x000fe2000fffe0ff */
[----:B------:R2:W1:Y:S04]  /*76d0*/  @P0 LDS.128 R84, [R164+UR46+0x400] ;  /* 0x0004002ea4540984 */ /* 0x0004680008000c00 */
[----:B------:R2:W1:Y:S04]  /*76e0*/  @P0 LDS.128 R80, [R163+0x400] ;  /* 0x00040000a3500984 */ /* 0x0004680000000c00 */
[----:B------:R2:W1:Y:S04]  /*76f0*/  @P0 LDS.128 R88, [R162+0x400] ;  /* 0x00040000a2580984 */ /* 0x0004680000000c00 */
[----:B------:R2:W1:Y:S04]  /*7700*/  @P0 LDS.128 R96, [R161+0x400] ;  /* 0x00040000a1600984 */ /* 0x0004680000000c00 */
[----:B------:R2:W1:Y:S04]  /*7710*/  @P0 LDS.128 R104, [R147+0x400] ;  /* 0x0004000093680984 */ /* 0x0004680000000c00 */
[----:B------:R2:W1:Y:S04]  /*7720*/  @P0 LDS.128 R112, [R160+0x400] ;  /* 0x00040000a0700984 */ /* 0x0004680000000c00 */
[----:B------:R2:W1:Y:S04]  /*7730*/  @P0 LDS.128 R120, [R159+0x400] ;  /* 0x000400009f780984 */ /* 0x0004680000000c00 */
[----:B------:R2:W1:Y:S02]  /*7740*/  @P0 LDS.128 R128, [R158+0x400] ;  /* 0x000400009e800984 */ /* 0x0004640000000c00 */
.L_x_123:
[----:B------:R-:W-:Y:S05]  /*7750*/  BSYNC B1 ;  /* 0x0000000000017941 */ /* 0x000fea0003800000 */
.L_x_122:
[----:B------:R-:W-:Y:S05]  /*7760*/  IMAD.IADD R64, R69, 0x1, R70 ;  /* 0x0000000145407824 */ /* 0x000fea00078e0246 */
[----:B-1----:R-:W-:Y:S04]  /*7770*/  SHF.R.U32.HI R3, RZ, 0x15, R64 ;  /* 0x00000015ff037819 */ /* 0x002fe80000011640 */
[----:B------:R-:W-:Y:S01]  /*7780*/  LOP3.LUT P0, RZ, R3, 0x3, R140, 0x48, !PT ;  /* 0x0000000303ff7812 */ /* 0x000fe2000780488c */
[----:B------:R-:W-:Y:S01]  /*7790*/  @!UPT UIADD3 URZ, UPT, UPT, URZ, URZ, URZ ;  /* 0x000000fffffff290 */ /* 0x000fe2000fffe0ff */
[----:B----4-:R-:W-:Y:S11]  /*77a0*/  @P1 BRA `(.L_x_127) ;  /* 0x0000000000081947 */ /* 0x010ff60003800000 */
[----:B------:R-:W1:Y:S02]  /*77b0*/  SYNCS.PHASECHK.TRANS64.TRYWAIT P1, [UR46+0x170], R0 ;  /* 0x00017000ff0075a7 */ /* 0x000e64000802112e */
[----:B-1----:R-:W-:Y:S05]  /*77c0*/  @!P1 BRA `(.L_x_128) ;  /* 0x0000006000709947 */ /* 0x002fea0003800000 */
.L_x_127:
[----:B------:R-:W-:Y:S05]  /*77d0*/  @!P0 BRA `(.L_x_129) ;  /* 0x0000000000408947 */ /* 0x000fea0003800000 */
[----:B------:R-:W4:Y:S01]  /*77e0*/  LDCU.64 UR8, c[0x4][0x70] ;  /* 0x01000e00ff0877ac */ /* 0x000f220008000a00 */
[----:B------:R-:W-:Y:S01]  /*77f0*/  MOV R15, 0x0 ;  /* 0x00000000000f7802 */ /* 0x000fe20000000f00 */
[----:B------:R-:W-:Y:S02]  /*7800*/  HFMA2 R12, -RZ, RZ, 0, 5.9604644775390625e-08 ;  /* 0x00000001ff0c7431 */ /* 0x000fe400000001ff */
[----:B------:R-:W-:Y:S02]  /*7810*/  IMAD.MOV.U32 R8, RZ, RZ, 0x192 ;  /* 0x00000192ff087424 */ /* 0x000fe400078e00ff */
[----:B------:R-:W-:Y:S01]  /*7820*/  IMAD.MOV.U32 R13, RZ, RZ, RZ ;  /* 0x000000ffff0d7224 */ /* 0x000fe200078e00ff */
[----:B------:R-:W5:Y:S01]  /*7830*/  LDCU.64 UR6, c[0x4][0x78] ;  /* 0x01000f00ff0677ac */ /* 0x000f620008000a00 */
[----:B------:R-:W1:Y:S01]  /*7840*/  LDC.64 R14, c[0x4][R15] ;  /* 0x010000000f0e7b82 */ /* 0x000e620000000a00 */
[----:B------:R-:W2:Y:S01]  /*7850*/  LDCU.64 UR4, c[0x4][0x10] ;  /* 0x01000200ff0477ac */ /* 0x000ea20008000a00 */
[----:B----4-:R-:W-:Y:S01]  /*7860*/  MOV R5, UR9 ;  /* 0x0000000900057c02 */ /* 0x010fe20008000f00 */
[----:B------:R-:W-:Y:S01]  /*7870*/  IMAD.U32 R4, RZ, RZ, UR8 ;  /* 0x00000008ff047e24 */ /* 0x000fe2000f8e00ff */
[----:B-----5:R-:W-:Y:S01]  /*7880*/  MOV R7, UR7 ;  /* 0x0000000700077c02 */ /* 0x020fe20008000f00 */
[----:B------:R-:W-:Y:S01]  /*7890*/  IMAD.U32 R6, RZ, RZ, UR6 ;  /* 0x00000006ff067e24 */ /* 0x000fe2000f8e00ff */
[----:B--2---:R-:W-:Y:S01]  /*78a0*/  MOV R11, UR5 ;  /* 0x00000005000b7c02 */ /* 0x004fe20008000f00 */
[----:B------:R-:W-:Y:S02]  /*78b0*/  IMAD.U32 R10, RZ, RZ, UR4 ;  /* 0x00000004ff0a7e24 */ /* 0x000fe4000f8e00ff */
[----:B------:R-:W-:Y:S07]  /*78c0*/  LEPC R20, `(.L_x_129) ;  /* 0x000000001014794e */ /* 0x000fee0000000000 */
[----:B-1-3--:R-:W-:Y:S05]  /*78d0*/  CALL.ABS.NOINC R14 ;  /* 0x000000000e007343 */ /* 0x00afea0003c00000 */
.L_x_129:
[----:B------:R-:W-:Y:S01]  /*78e0*/  SHF.L.U32 R72, R84, 0x10, RZ ;  /* 0x0000001054487819 */ /* 0x000fe200000006ff */
[----:B------:R-:W-:Y:S05]  /*78f0*/  WARPSYNC.ALL ;  /* 0x0000000000007948 */ /* 0x000fea0003800000 */
[----:B------:R-:W-:Y:S01]  /*7900*/  R2UR UR4, R64 ;  /* 0x00000000400472ca */ /* 0x000fe200000e0000 */
[----:B------:R-:W-:Y:S01]  /*7910*/  BSSY.RECONVERGENT B0, `(.L_x_130) ;  /* 0x0000101000007945 */ /* 0x000fe20003800200 */
[----:B------:R-:W-:Y:S02]  /*7920*/  LOP3.LUT R74, R84, 0xffff0000, RZ, 0xc0, !PT ;  /* 0xffff0000544a7812 */ /* 0x000fe400078ec0ff */
[----:B------:R-:W-:Y:S02]  /*7930*/  LOP3.LUT R76, R85, 0xffff0000, RZ, 0xc0, !PT ;  /* 0xffff0000554c7812 */ /* 0x000fe400078ec0ff */
[----:B------:R-:W-:Y:S02]  /*7940*/  SHF.L.U32 R73, R86, 0x10, RZ ;  /* 0x0000001056497819 */ /* 0x000fe400000006ff */
[----:B------:R-:W-:Y:S02]  /*7950*/  SHF.L.U32 R75, R80, 0x10, RZ ;  /* 0x00000010504b7819 */ /* 0x000fe400000006ff */
[----:B------:R-:W-:Y:S02]  /*7960*/  R2UR UR5, R155 ;  /* 0x000000009b0572ca */ /* 0x000fe400000e0000 */
[----:B------:R-:W-:Y:S01]  /*7970*/  ISETP.NE.AND P0, PT, R152, RZ, PT ;  /* 0x000000ff9800720c */ /* 0x000fe20003f05270 */
[----:B------:R-:W4:Y:S01]  /*7980*/  LDTM.x64 R4, tmem[UR4] ;  /* 0x00000004000479ee */ /* 0x000f220008340000 */
[----:B------:R-:W-:Y:S09]  /*7990*/  NOP ;  /* 0x0000000000007918 */ /* 0x000ff20000000000 */
[----:B----4-:R-:W-:Y:S01]  /*79a0*/  SYNCS.ARRIVE.TRANS64.RED.A1T0 RZ, [UR5], RZ ;  /* 0x000000ffffff79a7 */ /* 0x010fe20008100405 */
[C---:B-1-3--:R-:W-:Y:S01]  /*79b0*/  FMUL R0, R68.reuse, R4 ;  /* 0x0000000444007220 */ /* 0x04afe20000400000 */
[C---:B------:R-:W-:Y:S01]  /*79c0*/  FMUL R3, R68.reuse, R5 ;  /* 0x0000000544037220 */ /* 0x040fe20000400000 */
[C---:B------:R-:W-:Y:S01]  /*79d0*/  FMUL R6, R68.reuse, R6 ;  /* 0x0000000644067220 */ /* 0x040fe20000400000 */
[C---:B------:R-:W-:Y:S01]  /*79e0*/  FMUL R7, R68.reuse, R7 ;  /* 0x0000000744077220 */ /* 0x040fe20000400000 */
[----:B------:R-:W-:Y:S01]  /*79f0*/  FFMA R0, R71, R72, R0 ;  /* 0x0000004847007223 */ /* 0x000fe20000000000 */
[----:B------:R-:W-:Y:S01]  /*7a00*/  SHF.L.U32 R72, R85, 0x10, RZ ;  /* 0x0000001055487819 */ /* 0x000fe200000006ff */
[C---:B------:R-:W-:Y:S01]  /*7a10*/  FMUL R4, R68.reuse, R8 ;  /* 0x0000000844047220 */ /* 0x040fe20000400000 */
[----:B------:R-:W-:Y:S01]  /*7a20*/  FFMA R3, R71, R74, R3 ;  /* 0x0000004a47037223 */ /* 0x000fe20000000003 */
[----:B------:R-:W-:Y:S01]  /*7a30*/  LOP3.LUT R74, R87, 0xffff0000, RZ, 0xc0, !PT ;  /* 0xffff0000574a7812 */ /* 0x000fe200078ec0ff */
[----:B------:R-:W-:Y:S01]  /*7a40*/  FMUL R5, R68, R9 ;  /* 0x0000000944057220 */ /* 0x000fe20000400000 */
[C---:B------:R-:W-:Y:S01]  /*7a50*/  FFMA R6, R71.reuse, R72, R6 ;  /* 0x0000004847067223 */ /* 0x040fe20000000006 */
[----:B------:R-:W-:Y:S01]  /*7a60*/  LOP3.LUT R72, R86, 0xffff0000, RZ, 0xc0, !PT ;  /* 0xffff000056487812 */ /* 0x000fe200078ec0ff */
[----:B------:R-:W-:Y:S01]  /*7a70*/  FFMA R7, R71, R76, R7 ;  /* 0x0000004c47077223 */ /* 0x000fe20000000007 */
[----:B------:R-:W-:Y:S01]  /*7a80*/  LOP3.LUT R76, R83, 0xffff0000, RZ, 0xc0, !PT ;  /* 0xffff0000534c7812 */ /* 0x000fe200078ec0ff */
[----:B------:R-:W-:Y:S01]  /*7a90*/  FFMA R4, R71, R73, R4 ;  /* 0x0000004947047223 */ /* 0x000fe20000000004 */
[----:B------:R-:W-:Y:S01]  /*7aa0*/  SHF.L.U32 R73, R87, 0x10, RZ ;  /* 0x0000001057497819 */ /* 0x000fe200000006ff */
[----:B------:R-:W-:Y:S01]  /*7ab0*/  FMUL R10, R68, R10 ;  /* 0x0000000a440a7220 */ /* 0x000fe20000400000 */
[----:B------:R-:W-:Y:S01]  /*7ac0*/  F2FP.BF16.F32.PACK_AB R100, R3, R0 ;  /* 0x000000000364723e */ /* 0x000fe200000010ff */
[----:B------:R-:W-:Y:S01]  /*7ad0*/  FFMA R5, R71, R72, R5 ;  /* 0x0000004847057223 */ /* 0x000fe20000000005 */
[----:B------:R-:W-:Y:S01]  /*7ae0*/  LOP3.LUT R72, R80, 0xffff0000, RZ, 0xc0, !PT ;  /* 0xffff000050487812 */ /* 0x000fe200078ec0ff */
[C---:B------:R-:W-:Y:S01]  /*7af0*/  FMUL R11, R68.reuse, R11 ;  /* 0x0000000b440b7220 */ /* 0x040fe20000400000 */
[----:B------:R-:W-:Y:S01]  /*7b00*/  F2FP.BF16.F32.PACK_AB R101, R7, R6 ;  /* 0x000000060765723e */ /* 0x000fe200000010ff */
[C---:B------:R-:W-:Y:S01]  /*7b10*/  FMUL R8, R68.reuse, R12 ;  /* 0x0000000c44087220 */ /* 0x040fe20000400000 */
[----:B------:R-:W-:Y:S01]  /*7b20*/  F2FP.BF16.F32.PACK_AB R102, R5, R4 ;  /* 0x000000040566723e */ /* 0x000fe200000010ff */
[----:B------:R-:W-:Y:S01]  /*7b30*/  FFMA R10, R71, R73, R10 ;  /* 0x00000049470a7223 */ /* 0x000fe2000000000a */
[----:B------:R-:W-:Y:S01]  /*7b40*/  SHF.L.U32 R73, R81, 0x10, RZ ;  /* 0x0000001051497819 */ /* 0x000fe200000006ff */
[----:B------:R-:W-:Y:S01]  /*7b50*/  FMUL R9, R68, R13 ;  /* 0x0000000d44097220 */ /* 0x000fe20000400000 */
[C---:B------:R-:W-:Y:S01]  /*7b60*/  FFMA R11, R71.reuse, R74, R11 ;  /* 0x0000004a470b7223 */ /* 0x040fe2000000000b */
[----:B------:R-:W-:Y:S01]  /*7b70*/  LOP3.LUT R74, R82, 0xffff0000, RZ, 0xc0, !PT ;  /* 0xffff0000524a7812 */ /* 0x000fe200078ec0ff */
[----:B------:R-:W-:Y:S01]  /*7b80*/  FMUL R14, R68, R14 ;  /* 0x0000000e440e7220 */ /* 0x000fe20000400000 */
[----:B------:R-:W-:Y:S01]  /*7b90*/  FFMA R8, R71, R75, R8 ;  /* 0x0000004b47087223 */ /* 0x000fe20000000008 */
[----:B------:R-:W-:Y:S01]  /*7ba0*/  SHF.L.U32 R75, R83, 0x10, RZ ;  /* 0x00000010534b7819 */ /* 0x000fe200000006ff */
[----:B------:R-:W-:Y:S01]  /*7bb0*/  FFMA R9, R71, R72, R9 ;  /* 0x0000004847097223 */ /* 0x000fe20000000009 */
[----:B------:R-:W-:Y:S01]  /*7bc0*/  LOP3.LUT R72, R81, 0xffff0000, RZ, 0xc0, !PT ;  /* 0xffff000051487812 */ /* 0x000fe200078ec0ff */
[----:B------:R-:W-:Y:S01]  /*7bd0*/  FFMA R14, R71, R73, R14 ;  /* 0x00000049470e7223 */ /* 0x000fe2000000000e */
[----:B------:R-:W-:Y:S01]  /*7be0*/  SHF.L.U32 R73, R82, 0x10, RZ ;  /* 0x0000001052497819 */ /* 0x000fe200000006ff */
[C---:B------:R-:W-:Y:S01]  /*7bf0*/  FMUL R15, R68.reuse, R15 ;  /* 0x0000000f440f7220 */ /* 0x040fe20000400000 */
[----:B------:R-:W-:Y:S01]  /*7c00*/  F2FP.BF16.F32.PACK_AB R103, R11, R10 ;  /* 0x0000000a0b67723e */ /* 0x000fe200000010ff */
[C---:B------:R-:W-:Y:S01]  /*7c10*/  FMUL R12, R68.reuse, R16 ;  /* 0x00000010440c7220 */ /* 0x040fe20000400000 */
[----:B------:R-:W-:Y:S01]  /*7c20*/  F2FP.BF16.F32.PACK_AB R108, R9, R8 ;  /* 0x00000008096c723e */ /* 0x000fe200000010ff */
[----:B------:R-:W-:Y:S01]  /*7c30*/  FMUL R13, R68, R17 ;  /* 0x00000011440d7220 */ /* 0x000fe20000400000 */
[C---:B------:R-:W-:Y:S01]  /*7c40*/  FFMA R15, R71.reuse, R72, R15 ;  /* 0x00000048470f7223 */ /* 0x040fe2000000000f */
[----:B------:R-:W-:Y:S01]  /*7c50*/  SHF.L.U32 R72, R88, 0x10, RZ ;  /* 0x0000001058487819 */ /* 0x000fe200000006ff */
[C---:B------:R-:W-:Y:S01]  /*7c60*/  FMUL R18, R68.reuse, R18 ;  /* 0x0000001244127220 */ /* 0x040fe20000400000 */
[----:B------:R-:W-:Y:S01]  /*7c70*/  FMUL R19, R68, R19 ;  /* 0x0000001344137220 */ /* 0x000fe20000400000 */
[----:B------:R-:W-:Y:S01]  /*7c80*/  FFMA R12, R71, R73, R12 ;  /* 0x00000049470c7223 */ /* 0x000fe2000000000c */
[----:B------:R-:W-:Y:S01]  /*7c90*/  SHF.L.U32 R73, R90, 0x10, RZ ;  /* 0x000000105a497819 */ /* 0x000fe200000006ff */
[----:B------:R-:W-:Y:S01]  /*7ca0*/  FMUL R16, R68, R20 ;  /* 0x0000001444107220 */ /* 0x000fe20000400000 */
[----:B------:R-:W-:Y:S01]  /*7cb0*/  F2FP.BF16.F32.PACK_AB R109, R15, R14 ;  /* 0x0000000e0f6d723e */ /* 0x000fe200000010ff */
[C---:B------:R-:W-:Y:S01]  /*7cc0*/  FFMA R13, R71.reuse, R74, R13 ;  /* 0x0000004a470d7223 */ /* 0x040fe2000000000d */
[----:B------:R-:W-:Y:S01]  /*7cd0*/  LOP3.LUT R74, R88, 0xffff0000, RZ, 0xc0, !PT ;  /* 0xffff0000584a7812 */ /* 0x000fe200078ec0ff */
        /* <DEDUP_REMOVED lines=8> */
[----:B------:R-:W-:Y:S01]  /*7d60*/  FMUL R22, R68, R22 ;  /* 0x0000001644167220 */ /* 0x000fe20000400000 */
[----:B------:R-:W-:Y:S01]  /*7d70*/  F2FP.BF16.F32.PACK_AB R111, R19, R18 ;  /* 0x00000012136f723e */ /* 0x000fe200000010ff */
[C---:B------:R-:W-:Y:S01]  /*7d80*/  FFMA R17, R71.reuse, R74, R17 ;  /* 0x0000004a47117223 */ /* 0x040fe20000000011 */
[----:B------:R-:W-:Y:S01]  /*7d90*/  LOP3.LUT R74, R90, 0xffff0000, RZ, 0xc0, !PT ;  /* 0xffff00005a4a7812 */ /* 0x000fe200078ec0ff */
[----:B------:R-:W-:Y:S01]  /*7da0*/  FFMA R22, R71, R72, R22 ;  /* 0x0000004847167223 */ /* 0x000fe20000000016 */
[----:B------:R-:W-:Y:S01]  /*7db0*/  LOP3.LUT R72, R89, 0xffff0000, RZ, 0xc0, !PT ;  /* 0xffff000059487812 */ /* 0x000fe200078ec0ff */
[C---:B------:R-:W-:Y:S01]  /*7dc0*/  FMUL R23, R68.reuse, R23 ;  /* 0x0000001744177220 */ /* 0x040fe20000400000 */
[----:B------:R-:W-:Y:S01]  /*7dd0*/  F2FP.BF16.F32.PACK_AB R116, R17, R16 ;  /* 0x000000101174723e */ /* 0x000fe200000010ff */
[C---:B------:R-:W-:Y:S01]  /*7de0*/  FMUL R20, R68.reuse, R24 ;  /* 0x0000001844147220 */ /* 0x040fe20000400000 */
[----:B------:R-:W-:Y:S01]  /*7df0*/  FMUL R21, R68, R25 ;  /* 0x0000001944157220 */ /* 0x000fe20000400000 */
[C---:B------:R-:W-:Y:S01]  /*7e00*/  FFMA R23, R71.reuse, R72, R23 ;  /* 0x0000004847177223 */ /* 0x040fe20000000017 */
[----:B------:R-:W-:Y:S01]  /*7e10*/  SHF.L.U32 R72, R96, 0x10, RZ ;  /* 0x0000001060487819 */ /* 0x000fe200000006ff */
[C---:B------:R-:W-:Y:S01]  /*7e20*/  FMUL R26, R68.reuse, R26 ;  /* 0x0000001a441a7220 */ /* 0x040fe20000400000 */
[C---:B------:R-:W-:Y:S01]  /*7e30*/  FMUL R27, R68.reuse, R27 ;  /* 0x0000001b441b7220 */ /* 0x040fe20000400000 */
        /* <DEDUP_REMOVED lines=9> */
[----:B------:R-:W-:Y:S01]  /*7ed0*/  F2FP.BF16.F32.PACK_AB R118, R21, R20 ;  /* 0x000000141576723e */ /* 0x000fe200000010ff */
[----:B------:R-:W-:Y:S01]  /*7ee0*/  FFMA R24, R71, R72, R24 ;  /* 0x0000004847187223 */ /* 0x000fe20000000018 */
[----:B------:R-:W-:Y:S01]  /*7ef0*/  LOP3.LUT R72, R97, 0xffff0000, RZ, 0xc0, !PT ;  /* 0xffff000061487812 */ /* 0x000fe200078ec0ff */
[C---:B------:R-:W-:Y:S01]  /*7f00*/  FMUL R25, R68.reuse, R29 ;  /* 0x0000001d44197220 */ /* 0x040fe20000400000 */
[----:B------:R-:W-:Y:S01]  /*7f10*/  F2FP.BF16.F32.PACK_AB R119, R27, R26 ;  /* 0x0000001a1b77723e */ /* 0x000fe200000010ff */
[C---:B------:R-:W-:Y:S01]  /*7f20*/  FMUL R30, R68.reuse, R30 ;  /* 0x0000001e441e7220 */ /* 0x040fe20000400000 */
[----:B------:R-:W-:Y:S01]  /*7f30*/  LOP3.LUT R76, R131, 0xffff0000, RZ, 0xc0, !PT ;  /* 0xffff0000834c7812 */ /* 0x000fe200078ec0ff */
[----:B------:R-:W-:Y:S01]  /*7f40*/  FMUL R31, R68, R31 ;  /* 0x0000001f441f7220 */ /* 0x000fe20000400000 */
[----:B------:R-:W-:Y:S01]  /*7f50*/  FFMA R25, R71, R74, R25 ;  /* 0x0000004a47197223 */ /* 0x000fe20000000019 */
[----:B------:R-:W-:Y:S01]  /*7f60*/  LOP3.LUT R74, R99, 0xffff0000, RZ, 0xc0, !PT ;  /* 0xffff0000634a7812 */ /* 0x000fe200078ec0ff */
[C---:B------:R-:W-:Y:S01]  /*7f70*/  FFMA R30, R71.reuse, R73, R30 ;  /* 0x00000049471e7223 */ /* 0x040fe2000000001e */
[C---:B------:R-:W-:Y:S01]  /*7f80*/  SHF.L.U32 R73, R98.reuse, 0x10, RZ ;  /* 0x0000001062497819 */ /* 0x040fe200000006ff */
[C---:B------:R-:W-:Y:S01]  /*7f90*/  FFMA R31, R71.reuse, R72, R31 ;  /* 0x00000048471f7223 */ /* 0x040fe2000000001f */
[----:B------:R-:W-:Y:S01]  /*7fa0*/  LOP3.LUT R72, R98, 0xffff0000, RZ, 0xc0, !PT ;  /* 0xffff000062487812 */ /* 0x000fe200078ec0ff */
[C---:B------:R-:W-:Y:S01]  /*7fb0*/  FMUL R28, R68.reuse, R32 ;  /* 0x00000020441c7220 */ /* 0x040fe20000400000 */
[C---:B------:R-:W-:Y:S01]  /*7fc0*/  FMUL R29, R68.reuse, R33 ;  /* 0x00000021441d7220 */ /* 0x040fe20000400000 */
[C---:B------:R-:W-:Y:S01]  /*7fd0*/  FMUL R34, R68.reuse, R34 ;  /* 0x0000002244227220 */ /* 0x040fe20000400000 */
[----:B------:R-:W-:Y:S01]  /*7fe0*/  FMUL R35, R68, R35 ;  /* 0x0000002344237220 */ /* 0x000fe20000400000 */
[----:B------:R-:W-:Y:S01]  /*7ff0*/  FFMA R28, R71, R73, R28 ;  /* 0x00000049471c7223 */ /* 0x000fe2000000001c */
[----:B------:R-:W-:Y:S01]  /*8000*/  SHF.L.U32 R73, R105, 0x10, RZ ;  /* 0x0000001069497819 */ /* 0x000fe200000006ff */
[C---:B------:R-:W-:Y:S01]  /*8010*/  FFMA R29, R71.reuse, R72, R29 ;  /* 0x00000048471d7223 */ /* 0x040fe2000000001d */
[C---:B------:R-:W-:Y:S01]  /*8020*/  SHF.L.U32 R72, R104.reuse, 0x10, RZ ;  /* 0x0000001068487819 */ /* 0x040fe200000006ff */
[----:B------:R-:W-:Y:S01]  /*8030*/  FFMA R34, R71, R75, R34 ;  /* 0x0000004b47227223 */ /* 0x000fe20000000022 */
[----:B------:R-:W-:Y:S01]  /*8040*/  SHF.L.U32 R75, R107, 0x10, RZ ;  /* 0x000000106b4b7819 */ /* 0x000fe200000006ff */
[C---:B------:R-:W-:Y:S01]  /*8050*/  FFMA R35, R71.reuse, R74, R35 ;  /* 0x0000004a47237223 */ /* 0x040fe20000000023 */
[----:B------:R-:W-:Y:S01]  /*8060*/  LOP3.LUT R74, R104, 0xffff0000, RZ, 0xc0, !PT ;  /* 0xffff0000684a7812 */ /* 0x000fe200078ec0ff */
[C---:B------:R-:W-:Y:S01]  /*8070*/  FMUL R32, R68.reuse, R36 ;  /* 0x0000002444207220 */ /* 0x040fe20000400000 */
[C---:B------:R-:W-:Y:S01]  /*8080*/  FMUL R33, R68.reuse, R37 ;  /* 0x0000002544217220 */ /* 0x040fe20000400000 */
[----:B------:R-:W-:Y:S01]  /*8090*/  FMUL R38, R68, R38 ;  /* 0x0000002644267220 */ /* 0x000fe20000400000 */
[----:B------:R1:W-:Y:S01]  /*80a0*/  STS.128 [R164+UR46+0x400], R100 ;  /* 0x00040064a4007988 */ /* 0x0003e20008000c2e */
[----:B------:R-:W-:Y:S01]  /*80b0*/  FFMA R32, R71, R72, R32 ;  /* 0x0000004847207223 */ /* 0x000fe20000000020 */
[----:B------:R-:W-:Y:S01]  /*80c0*/  LOP3.LUT R72, R105, 0xffff0000, RZ, 0xc0, !PT ;  /* 0xffff000069487812 */ /* 0x000fe200078ec0ff */
[C---:B------:R-:W-:Y:S01]  /*80d0*/  FFMA R33, R71.reuse, R74, R33 ;  /* 0x0000004a47217223 */ /* 0x040fe20000000021 */
[----:B------:R-:W-:Y:S01]  /*80e0*/  LOP3.LUT R74, R106, 0xffff0000, RZ, 0xc0, !PT ;  /* 0xffff00006a4a7812 */ /* 0x000fe200078ec0ff */
[----:B------:R-:W-:Y:S01]  /*80f0*/  FMUL R39, R68, R39 ;  /* 0x0000002744277220 */ /* 0x000fe20000400000 */
[C---:B------:R-:W-:Y:S01]  /*8100*/  FFMA R38, R71.reuse, R73, R38 ;  /* 0x0000004947267223 */ /* 0x040fe20000000026 */
[----:B------:R-:W-:Y:S01]  /*8110*/  SHF.L.U32 R73, R106, 0x10, RZ ;  /* 0x000000106a497819 */ /* 0x000fe200000006ff */
[C---:B------:R-:W-:Y:S01]  /*8120*/  FMUL R36, R68.reuse, R40 ;  /* 0x0000002844247220 */ /* 0x040fe20000400000 */
[----:B------:R-:W-:Y:S01]  /*8130*/  FFMA R39, R71, R72, R39 ;  /* 0x0000004847277223 */ /* 0x000fe20000000027 */
[----:B------:R-:W-:Y:S01]  /*8140*/  LOP3.LUT R72, R107, 0xffff0000, RZ, 0xc0, !PT ;  /* 0xffff00006b487812 */ /* 0x000fe200078ec0ff */
[C---:B------:R-:W-:Y:S01]  /*8150*/  FMUL R37, R68.reuse, R41 ;  /* 0x0000002944257220 */ /* 0x040fe20000400000 */
[C---:B------:R-:W-:Y:S01]  /*8160*/  FMUL R42, R68.reuse, R42 ;  /* 0x0000002a442a7220 */ /* 0x040fe20000400000 */
[----:B------:R-:W-:Y:S01]  /*8170*/  FMUL R43, R68, R43 ;  /* 0x0000002b442b7220 */ /* 0x000fe20000400000 */
[C---:B------:R-:W-:Y:S01]  /*8180*/  FFMA R36, R71.reuse, R73, R36 ;  /* 0x0000004947247223 */ /* 0x040fe20000000024 */
[C---:B------:R-:W-:Y:S01]  /*8190*/  SHF.L.U32 R73, R112.reuse, 0x10, RZ ;  /* 0x0000001070497819 */ /* 0x040fe200000006ff */
[----:B------:R3:W-:Y:S01]  /*81a0*/  STS.128 [R163+0x400], R108 ;  /* 0x0004006ca3007388 */ /* 0x0007e20000000c00 */
[----:B------:R-:W-:Y:S01]  /*81b0*/  FFMA R37, R71, R74, R37 ;  /* 0x0000004a47257223 */ /* 0x000fe20000000025 */
[----:B------:R-:W-:Y:S01]  /*81c0*/  LOP3.LUT R74, R113, 0xffff0000, RZ, 0xc0, !PT ;  /* 0xffff0000714a7812 */ /* 0x000fe200078ec0ff */
[----:B------:R-:W-:Y:S01]  /*81d0*/  FFMA R42, R71, R75, R42 ;  /* 0x0000004b472a7223 */ /* 0x000fe2000000002a */
[----:B------:R-:W-:Y:S01]  /*81e0*/  SHF.L.U32 R75, R113, 0x10, RZ ;  /* 0x00000010714b7819 */ /* 0x000fe200000006ff */
        /* <DEDUP_REMOVED lines=8> */
[----:B------:R4:W-:Y:S01]  /*8270*/  STS.128 [R162+0x400], R116 ;  /* 0x00040074a2007388 */ /* 0x0009e20000000c00 */
[C---:B------:R-:W-:Y:S01]  /*8280*/  FFMA R41, R71.reuse, R72, R41 ;  /* 0x0000004847297223 */ /* 0x040fe20000000029 */
[C---:B------:R-:W-:Y:S01]  /*8290*/  SHF.L.U32 R72, R114.reuse, 0x10, RZ ;  /* 0x0000001072487819 */ /* 0x040fe200000006ff */
[----:B------:R-:W-:Y:S01]  /*82a0*/  FFMA R46, R71, R75, R46 ;  /* 0x0000004b472e7223 */ /* 0x000fe2000000002e */
[----:B------:R-:W-:Y:S01]  /*82b0*/  SHF.L.U32 R75, R121, 0x10, RZ ;  /* 0x00000010794b7819 */ /* 0x000fe200000006ff */
[----:B------:R-:W-:Y:S01]  /*82c0*/  FFMA R47, R71, R74, R47 ;  /* 0x0000004a472f7223 */ /* 0x000fe2000000002f */
[----:B------:R-:W-:Y:S01]  /*82d0*/  LOP3.LUT R74, R114, 0xffff0000, RZ, 0xc0, !PT ;  /* 0xffff0000724a7812 */ /* 0x000fe200078ec0ff */
[C---:B------:R-:W-:Y:S01]  /*82e0*/  FMUL R44, R68.reuse, R48 ;  /* 0x00000030442c7220 */ /* 0x040fe20000400000 */
[----:B-1----:R-:W-:Y:S01]  /*82f0*/  F2FP.BF16.F32.PACK_AB R100, R25, R24 ;  /* 0x000000181964723e */ /* 0x002fe200000010ff */
[C---:B------:R-:W-:Y:S01]  /*8300*/  FMUL R45, R68.reuse, R49 ;  /* 0x00000031442d7220 */ /* 0x040fe20000400000 */
[----:B------:R-:W-:Y:S01]  /*8310*/  F2FP.BF16.F32.PACK_AB R101, R31, R30 ;  /* 0x0000001e1f65723e */ /* 0x000fe200000010ff */
[----:B------:R-:W-:Y:S01]  /*8320*/  FMUL R50, R68, R50 ;  /* 0x0000003244327220 */ /* 0x000fe20000400000 */
[----:B------:R-:W-:Y:S01]  /*8330*/  F2FP.BF16.F32.PACK_AB R102, R29, R28 ;  /* 0x0000001c1d66723e */ /* 0x000fe200000010ff */
[----:B------:R-:W-:Y:S01]  /*8340*/  FFMA R44, R71, R72, R44 ;  /* 0x00000048472c7223 */ /* 0x000fe2000000002c */
[----:B------:R-:W-:Y:S01]  /*8350*/  LOP3.LUT R72, R115, 0xffff0000, RZ, 0xc0, !PT ;  /* 0xffff000073487812 */ /* 0x000fe200078ec0ff */
[----:B------:R-:W-:Y:S01]  /*8360*/  FFMA R45, R71, R74, R45 ;  /* 0x0000004a472d7223 */ /* 0x000fe2000000002d */
[----:B------:R-:W-:Y:S01]  /*8370*/  LOP3.LUT R74, R120, 0xffff0000, RZ, 0xc0, !PT ;  /* 0xffff0000784a7812 */ /* 0x000fe200078ec0ff */
[----:B------:R-:W-:Y:S01]  /*8380*/  FMUL R51, R68, R51 ;  /* 0x0000003344337220 */ /* 0x000fe20000400000 */
[----:B------:R-:W-:Y:S01]  /*8390*/  F2FP.BF16.F32.PACK_AB R103, R35, R34 ;  /* 0x000000222367723e */ /* 0x000fe200000010ff */
[----:B------:R-:W-:Y:S01]  /*83a0*/  FFMA R50, R71, R73, R50 ;  /* 0x0000004947327223 */ /* 0x000fe20000000032 */
[----:B------:R-:W-:Y:S01]  /*83b0*/  SHF.L.U32 R73, R120, 0x10, RZ ;  /* 0x0000001078497819 */ /* 0x000fe200000006ff */
[C---:B------:R-:W-:Y:S01]  /*83c0*/  FMUL R48, R68.reuse, R52 ;  /* 0x0000003444307220 */ /* 0x040fe20000400000 */
[----:B---3--:R-:W-:Y:S01]  /*83d0*/  F2FP.BF16.F32.PACK_AB R108, R33, R32 ;  /* 0x00000020216c723e */ /* 0x008fe200000010ff */
[----:B------:R-:W-:Y:S01]  /*83e0*/  FFMA R51, R71, R72, R51 ;  /* 0x0000004847337223 */ /* 0x000fe20000000033 */
[----:B------:R-:W-:Y:S01]  /*83f0*/  LOP3.LUT R72, R121, 0xffff0000, RZ, 0xc0, !PT ;  /* 0xffff000079487812 */ /* 0x000fe200078ec0ff */
[----:B------:R1:W-:Y:S01]  /*8400*/  STS.128 [R161+0x400], R100 ;  /* 0x00040064a1007388 */ /* 0x0003e20000000c00 */
[----:B------:R-:W-:Y:S01]  /*8410*/  F2FP.BF16.F32.PACK_AB R109, R39, R38 ;  /* 0x00000026276d723e */ /* 0x000fe200000010ff */
[C---:B------:R-:W-:Y:S01]  /*8420*/  FMUL R49, R68.reuse, R53 ;  /* 0x0000003544317220 */ /* 0x040fe20000400000 */
[----:B------:R-:W-:Y:S01]  /*8430*/  F2FP.BF16.F32.PACK_AB R110, R37, R36 ;  /* 0x00000024256e723e */ /* 0x000fe200000010ff */
[C---:B------:R-:W-:Y:S01]  /*8440*/  FMUL R54, R68.reuse, R54 ;  /* 0x0000003644367220 */ /* 0x040fe20000400000 */
[----:B------:R-:W-:Y:S01]  /*8450*/  F2FP.BF16.F32.PACK_AB R111, R43, R42 ;  /* 0x0000002a2b6f723e */ /* 0x000fe200000010ff */
[----:B------:R-:W-:Y:S01]  /*8460*/  FMUL R55, R68, R55 ;  /* 0x0000003744377220 */ /* 0x000fe20000400000 */
[----:B----4-:R-:W-:Y:S01]  /*8470*/  F2FP.BF16.F32.PACK_AB R116, R41, R40 ;  /* 0x000000282974723e */ /* 0x010fe200000010ff */
[C---:B------:R-:W-:Y:S01]  /*8480*/  FFMA R48, R71.reuse, R73, R48 ;  /* 0x0000004947307223 */ /* 0x040fe20000000030 */
[C---:B------:R-:W-:Y:S01]  /*8490*/  FFMA R49, R71.reuse, R74, R49 ;  /* 0x0000004a47317223 */ /* 0x040fe20000000031 */
[----:B------:R1:W-:Y:S01]  /*84a0*/  STS.128 [R147+0x400], R108 ;  /* 0x0004006c93007388 */ /* 0x0003e20000000c00 */
[C---:B------:R-:W-:Y:S01]  /*84b0*/  SHF.L.U32 R73, R122.reuse, 0x10, RZ ;  /* 0x000000107a497819 */ /* 0x040fe200000006ff */
[----:B------:R-:W-:Y:S01]  /*84c0*/  FFMA R54, R71, R75, R54 ;  /* 0x0000004b47367223 */ /* 0x000fe20000000036 */
[----:B------:R-:W-:Y:S01]  /*84d0*/  SHF.L.U32 R75, R123, 0x10, RZ ;  /* 0x000000107b4b7819 */ /* 0x000fe200000006ff */
[----:B------:R-:W-:Y:S01]  /*84e0*/  FFMA R55, R71, R72, R55 ;  /* 0x0000004847377223 */ /* 0x000fe20000000037 */
[----:B------:R-:W-:Y:S01]  /*84f0*/  LOP3.LUT R72, R122, 0xffff0000, RZ, 0xc0, !PT ;  /* 0xffff00007a487812 */ /* 0x000fe200078ec0ff */
[C---:B------:R-:W-:Y:S01]  /*8500*/  FMUL R52, R68.reuse, R56 ;  /* 0x0000003844347220 */ /* 0x040fe20000400000 */
[----:B------:R-:W-:Y:S01]  /*8510*/  LOP3.LUT R74, R123, 0xffff0000, RZ, 0xc0, !PT ;  /* 0xffff00007b4a7812 */ /* 0x000fe200078ec0ff */
[C---:B------:R-:W-:Y:S01]  /*8520*/  FMUL R53, R68.reuse, R57 ;  /* 0x0000003944357220 */ /* 0x040fe20000400000 */
[C---:B------:R-:W-:Y:S01]  /*8530*/  FMUL R58, R68.reuse, R58 ;  /* 0x0000003a443a7220 */ /* 0x040fe20000400000 */
[----:B------:R-:W-:Y:S01]  /*8540*/  FMUL R59, R68, R59 ;  /* 0x0000003b443b7220 */ /* 0x000fe20000400000 */
[C---:B------:R-:W-:Y:S01]  /*8550*/  FFMA R52, R71.reuse, R73, R52 ;  /* 0x0000004947347223 */ /* 0x040fe20000000034 */
[C---:B------:R-:W-:Y:S01]  /*8560*/  FFMA R53, R71.reuse, R72, R53 ;  /* 0x0000004847357223 */ /* 0x040fe20000000035 */
[C---:B------:R-:W-:Y:S01]  /*8570*/  FFMA R58, R71.reuse, R75, R58 ;  /* 0x0000004b473a7223 */ /* 0x040fe2000000003a */
[----:B------:R-:W-:Y:S01]  /*8580*/  FFMA R59, R71, R74, R59 ;  /* 0x0000004a473b7223 */ /* 0x000fe2000000003b */
[----:B------:R-:W-:Y:S01]  /*8590*/  SHF.L.U32 R72, R128, 0x10, RZ ;  /* 0x0000001080487819 */ /* 0x000fe200000006ff */
[----:B------:R-:W-:Y:S01]  /*85a0*/  FMUL R56, R68, R60 ;  /* 0x0000003c44387220 */ /* 0x000fe20000400000 */
[----:B------:R-:W-:Y:S01]  /*85b0*/  LOP3.LUT R74, R128, 0xffff0000, RZ, 0xc0, !PT ;  /* 0xffff0000804a7812 */ /* 0x000fe200078ec0ff */
[C---:B------:R-:W-:Y:S01]  /*85c0*/  FMUL R57, R68.reuse, R61 ;  /* 0x0000003d44397220 */ /* 0x040fe20000400000 */
[----:B------:R-:W-:Y:S01]  /*85d0*/  SHF.L.U32 R73, R129, 0x10, RZ ;  /* 0x0000001081497819 */ /* 0x000fe200000006ff */
[C---:B------:R-:W-:Y:S01]  /*85e0*/  FMUL R62, R68.reuse, R62 ;  /* 0x0000003e443e7220 */ /* 0x040fe20000400000 */
[----:B------:R-:W-:Y:S01]  /*85f0*/  F2FP.BF16.F32.PACK_AB R117, R47, R46 ;  /* 0x0000002e2f75723e */ /* 0x000fe200000010ff */
[----:B------:R-:W-:Y:S01]  /*8600*/  FFMA R56, R71, R72, R56 ;  /* 0x0000004847387223 */ /* 0x000fe20000000038 */
[----:B------:R-:W-:Y:S01]  /*8610*/  F2FP.BF16.F32.PACK_AB R118, R45, R44 ;  /* 0x0000002c2d76723e */ /* 0x000fe200000010ff */
[----:B------:R-:W-:Y:S01]  /*8620*/  FFMA R57, R71, R74, R57 ;  /* 0x0000004a47397223 */ /* 0x000fe20000000039 */
[----:B------:R-:W-:Y:S01]  /*8630*/  F2FP.BF16.F32.PACK_AB R119, R51, R50 ;  /* 0x000000323377723e */ /* 0x000fe200000010ff */
[----:B------:R-:W-:Y:S01]  /*8640*/  FFMA R62, R71, R73, R62 ;  /* 0x00000049473e7223 */ /* 0x000fe2000000003e */
[----:B------:R-:W-:Y:S01]  /*8650*/  LOP3.LUT R72, R129, 0xffff0000, RZ, 0xc0, !PT ;  /* 0xffff000081487812 */ /* 0x000fe200078ec0ff */
[----:B------:R-:W-:Y:S01]  /*8660*/  FMUL R63, R68, R63 ;  /* 0x0000003f443f7220 */ /* 0x000fe20000400000 */
[----:B------:R-:W-:Y:S01]  /*8670*/  SHF.L.U32 R73, R130, 0x10, RZ ;  /* 0x0000001082497819 */ /* 0x000fe200000006ff */
[----:B------:R1:W-:Y:S01]  /*8680*/  STS.128 [R160+0x400], R116 ;  /* 0x00040074a0007388 */ /* 0x0003e20000000c00 */
[----:B------:R-:W-:Y:S01]  /*8690*/  FMUL R60, R68, R64 ;  /* 0x00000040443c7220 */ /* 0x000fe20000400000 */
[----:B------:R-:W-:Y:S01]  /*86a0*/  LOP3.LUT R74, R130, 0xffff0000, RZ, 0xc0, !PT ;  /* 0xffff0000824a7812 */ /* 0x000fe200078ec0ff */
[C---:B------:R-:W-:Y:S01]  /*86b0*/  FMUL R61, R68.reuse, R65 ;  /* 0x00000041443d7220 */ /* 0x040fe20000400000 */
[----:B------:R-:W-:Y:S01]  /*86c0*/  SHF.L.U32 R75, R131, 0x10, RZ ;  /* 0x00000010834b7819 */ /* 0x000fe200000006ff */
[C---:B------:R-:W-:Y:S01]  /*86d0*/  FMUL R66, R68.reuse, R66 ;  /* 0x0000004244427220 */ /* 0x040fe20000400000 */
[----:B------:R-:W-:Y:S01]  /*86e0*/  FFMA R63, R71, R72, R63 ;  /* 0x00000048473f7223 */ /* 0x000fe2000000003f */
[----:B------:R-:W-:Y:S01]  /*86f0*/  FMUL R67, R68, R67 ;  /* 0x0000004344437220 */ /* 0x000fe20000400000 */
[----:B------:R-:W-:Y:S01]  /*8700*/  F2FP.BF16.F32.PACK_AB R124, R49, R48 ;  /* 0x00000030317c723e */ /* 0x000fe200000010ff */
[----:B------:R-:W-:Y:S01]  /*8710*/  FFMA R60, R71, R73, R60 ;  /* 0x00000049473c7223 */ /* 0x000fe2000000003c */
[----:B------:R-:W-:Y:S01]  /*8720*/  F2FP.BF16.F32.PACK_AB R125, R55, R54 ;  /* 0x00000036377d723e */ /* 0x000fe200000010ff */
[----:B------:R-:W-:Y:S01]  /*8730*/  FFMA R61, R71, R74, R61 ;  /* 0x0000004a473d7223 */ /* 0x000fe2000000003d */
[----:B------:R-:W-:Y:S01]  /*8740*/  F2FP.BF16.F32.PACK_AB R126, R53, R52 ;  /* 0x00000034357e723e */ /* 0x000fe200000010ff */
[----:B------:R-:W-:Y:S01]  /*8750*/  FFMA R66, R71, R75, R66 ;  /* 0x0000004b47427223 */ /* 0x000fe20000000042 */
[----:B------:R-:W-:Y:S01]  /*8760*/  F2FP.BF16.F32.PACK_AB R127, R59, R58 ;  /* 0x0000003a3b7f723e */ /* 0x000fe200000010ff */
[----:B------:R-:W-:Y:S01]  /*8770*/  FFMA R67, R71, R76, R67 ;  /* 0x0000004c47437223 */ /* 0x000fe20000000043 */
[----:B------:R-:W-:Y:S02]  /*8780*/  F2FP.BF16.F32.PACK_AB R56, R57, R56 ;  /* 0x000000383938723e */ /* 0x000fe400000010ff */
[----:B------:R-:W-:Y:S01]  /*8790*/  F2FP.BF16.F32.PACK_AB R57, R63, R62 ;  /* 0x0000003e3f39723e */ /* 0x000fe200000010ff */
[----:B------:R1:W-:Y:S01]  /*87a0*/  STS.128 [R159+0x400], R124 ;  /* 0x0004007c9f007388 */ /* 0x0003e20000000c00 */
[----:B------:R-:W-:Y:S02]  /*87b0*/  F2FP.BF16.F32.PACK_AB R58, R61, R60 ;  /* 0x0000003c3d3a723e */ /* 0x000fe400000010ff */
[----:B------:R-:W-:Y:S05]  /*87c0*/  F2FP.BF16.F32.PACK_AB R59, R67, R66 ;  /* 0x00000042433b723e */ /* 0x000fea00000010ff */
[----:B------:R1:W-:Y:S01]  /*87d0*/  STS.128 [R158+0x400], R56 ;  /* 0x000400389e007388 */ /* 0x0003e20000000c00 */
[----:B------:R-:W-:Y:S01]  /*87e0*/  @!PT LDS RZ, [RZ] ;  /* 0x00000000fffff984 */ /* 0x000fe20000000800 */
[----:B------:R-:W-:Y:S01]  /*87f0*/  @!PT LDS RZ, [RZ] ;  /* 0x00000000fffff984 */ /* 0x000fe20000000800 */
[----:B------:R-:W-:Y:S01]  /*8800*/  @!PT LDS RZ, [RZ] ;  /* 0x00000000fffff984 */ /* 0x000fe20000000800 */
[----:B------:R-:W-:Y:S01]  /*8810*/  @!PT LDS RZ, [RZ] ;  /* 0x00000000fffff984 */ /* 0x000fe20000000800 */
[----:B------:R3:W-:Y:S07]  /*8820*/  MEMBAR.ALL.CTA ;  /* 0x0000000000007992 */ /* 0x0007ee0000008000 */
[----:B---3--:R-:W3:Y:S02]  /*8830*/  FENCE.VIEW.ASYNC.S ;  /* 0x00000000000073c6 */ /* 0x008ee40000000000 */
[----:B---3--:R-:W-:Y:S06]  /*8840*/  BAR.SYNC.DEFER_BLOCKING 0x1, 0x80 ;  /* 0x0042000000007b1d */ /* 0x008fec0000010000 */
[----:B------:R-:W-:Y:S05]  /*8850*/  @P0 BRA `(.L_x_131) ;  /* 0x0000000000300947 */ /* 0x000fea0003800000 */
[----:B------:R-:W3:Y:S01]  /*8860*/  LDCU.64 UR6, c[0x0][0x348] ;  /* 0x00006900ff0677ac */ /* 0x000ee20008000a00 */
[----:B------:R-:W-:Y:S01]  /*8870*/  R2UR UR5, R70 ;  /* 0x00000000460572ca */ /* 0x000fe200000e0000 */
[----:B------:R-:W-:Y:S01]  /*8880*/  UIADD3 UR4, UPT, UPT, UR46, 0x400, URZ ;  /* 0x000004002e047890 */ /* 0x000fe2000fffe0ff */
[----:B------:R-:W-:Y:S05]  /*8890*/  UMOV UR51, UR44 ;  /* 0x0000002c00337c82 */ /* 0x000fea0008000000 */
[----:B------:R-:W-:Y:S06]  /*88a0*/  IMAD.U32 R144, RZ, RZ, UR4 ;  /* 0x00000004ff907e24 */ /* 0x000fec000f8e00ff */
[----:B------:R-:W-:Y:S01]  /*88b0*/  UIADD3 UR49, UPT, UPT, UR53, UR5, URZ ;  /* 0x0000000535317290 */ /* 0x000fe2000fffe0ff */
[----:B------:R-:W-:Y:S01]  /*88c0*/  R2UR UR48, R144 ;  /* 0x00000000903072ca */ /* 0x000fe200000e0000 */
[----:B---3--:R-:W-:Y:S04]  /*88d0*/  UIADD3 UR4, UP0, UPT, UR6, 0xa80, URZ ;  /* 0x00000a8006047890 */ /* 0x008fe8000ff1e0ff */
[----:B------:R-:W-:Y:S09]  /*88e0*/  UIADD3.X UR5, UPT, UPT, URZ, UR7, URZ, UP0, !UPT ;  /* 0x00000007ff057290 */ /* 0x000ff200087fe4ff */
[----:B------:R3:W-:Y:S01]  /*88f0*/  UTMASTG.3D [UR48], [UR4] ;  /* 0x00000030040073b5 */ /* 0x0007e20008010000 */
[----:B------:R0:W-:Y:S01]  /*8900*/  UTMACMDFLUSH ;  /* 0x00000000000079b7 */ /* 0x0001e20000000000 */
[----:B---3--:R-:W-:Y:S04]  /*8910*/  DEPBAR.LE SB0, 0x1 ;  /* 0x000080400000791a */ /* 0x008fe80000000000 */
.L_x_131:
[----:B------:R-:W-:Y:S05]  /*8920*/  BSYNC.RECONVERGENT B0 ;  /* 0x0000000000007941 */ /* 0x000fea0003800200 */
.L_x_130:
[----:B------:R-:W-:Y:S01]  /*8930*/  BAR.SYNC.DEFER_BLOCKING 0x1, 0x80 ;  /* 0x0042000000007b1d */ /* 0x000fe20000010000 */
[----:B------:R-:W-:Y:S01]  /*8940*/  ISETP.NE.AND P1, PT, R157, RZ, PT ;  /* 0x000000ff9d00720c */ /* 0x000fe20003f25270 */
[----:B------:R-:W-:Y:S01]  /*8950*/  UISETP.NE.AND UP0, UPT, UR54, URZ, UPT ;  /* 0x000000ff3600728c */ /* 0x000fe2000bf05270 */
[----:B------:R-:W-:Y:S11]  /*8960*/  LEA R3, R77, UR46, 0x3 ;  /* 0x0000002e4d037c11 */ /* 0x000ff6000f8e18ff */
[----:B------:R-:W-:Y:S01]  /*8970*/  @P1 SHF.L.U32 R6, R149, 0x1f, RZ ;  /* 0x0000001f95061819 */ /* 0x000fe200000006ff */
[----:B------:R-:W-:Y:S06]  /*8980*/  BRA.U !UP0, `(.L_x_132) ;  /* 0x0000000108247547 */ /* 0x000fec000b800000 */
[----:B------:R-:W3:Y:S01]  /*8990*/  S2R R0, SR_CgaCtaId ;  /* 0x0000000000007919 */ /* 0x000ee20000008800 */
[----:B------:R-:W-:Y:S01]  /*89a0*/  IMAD.U32 R4, RZ, RZ, UR52 ;  /* 0x00000034ff047e24 */ /* 0x000fe2000f8e00ff */
[----:B------:R-:W-:Y:S04]  /*89b0*/  UIADD3 UR4, UPT, UPT, UR52, 0x1, URZ ;  /* 0x0000000134047890 */ /* 0x000fe8000fffe0ff */
[----:B------:R-:W-:Y:S01]  /*89c0*/  @P1 LEA R4, R4, UR46, 0x3 ;  /* 0x0000002e04041c11 */ /* 0x000fe2000f8e18ff */
[----:B------:R-:W-:Y:S04]  /*89d0*/  UISETP.NE.AND UP0, UPT, UR4, 0x4, UPT ;  /* 0x000000040400788c */ /* 0x000fe8000bf05270 */
[----:B------:R-:W-:Y:S01]  /*89e0*/  @P1 VIADD R5, R4, 0x120 ;  /* 0x0000012004051836 */ /* 0x000fe20000000000 */
[----:B------:R-:W-:Y:S04]  /*89f0*/  USEL UR52, UR4, URZ, UP0 ;  /* 0x000000ff04347287 */ /* 0x000fe80008000000 */
[----:B---3--:R-:W-:Y:S04]  /*8a00*/  @P1 PRMT R0, R0, 0x654, R5 ;  /* 0x0000065400001816 */ /* 0x008fe80000000005 */
[----:B------:R3:W-:Y:S04]  /*8a10*/  @P1 SYNCS.ARRIVE.TRANS64.RED.A1T0 RZ, [R0+URZ], RZ ;  /* 0x000000ff00ff19a7 */ /* 0x0007e800081004ff */
.L_x_132:
[----:B------:R-:W4:Y:S01]  /*8a20*/  @P1 SYNCS.PHASECHK.TRANS64.TRYWAIT P0, [R3+URZ+0x100], R6 ;  /* 0x00010006030015a7 */ /* 0x000f2200080011ff */
[----:B------:R-:W-:Y:S01]  /*8a30*/  UISETP.NE.AND UP0, UPT, UR38, URZ, UPT ;  /* 0x000000ff2600728c */ /* 0x000fe2000bf05270 */
[----:B------:R-:W-:Y:S01]  /*8a40*/  BSSY B1, `(.L_x_133) ;  /* 0x0000021000017945 */ /* 0x000fe20003800000 */
[----:B------:R-:W-:Y:S02]  /*8a50*/  UMOV UR4, 0x80 ;  /* 0x0000008000047882 */ /* 0x000fe40000000000 */
[----:B------:R-:W-:Y:S01]  /*8a60*/  USEL UR39, UR4, 0x40, !UP0 ;  /* 0x0000004004277887 */ /* 0x000fe2000c000000 */
[----:B----4-:R-:W-:Y:S01]  /*8a70*/  @P1 SEL R79, RZ, 0x1, !P0 ;  /* 0x00000001ff4f1807 */ /* 0x010fe20004000000 */
[----:B------:R-:W-:Y:S10]  /*8a80*/  @!P1 BRA `(.L_x_134) ;  /* 0x0000000000709947 */ /* 0x000ff40003800000 */
[----:B------:R-:W-:Y:S01]  /*8a90*/  ISETP.NE.AND P1, PT, R93, RZ, PT ;  /* 0x000000ff5d00720c */ /* 0x000fe20003f25270 */
[----:B------:R-:W-:Y:S01]  /*8aa0*/  BSSY B0, `(.L_x_135) ;  /* 0x000000b000007945 */ /* 0x000fe20003800000 */
[----:B------:R-:W-:Y:S11]  /*8ab0*/  ISETP.NE.AND P0, PT, R79, RZ, PT ;  /* 0x000000ff4f00720c */ /* 0x000ff60003f05270 */
[----:B------:R-:W-:Y:S05]  /*8ac0*/  @P1 IMAD R6, R77, 0x4000, R164 ;  /* 0x000040004d061824 */ /* 0x000fea00078e02a4 */
[----:B------:R-:W-:Y:S04]  /*8ad0*/  @P1 IADD3 R9, PT, PT, R6, UR46, RZ ;  /* 0x0000002e06091c10 */ /* 0x000fe8000fffe0ff */
[----:B------:R-:W-:Y:S01]  /*8ae0*/  @P1 IADD3 R7, PT, PT, R92, R9, RZ ;  /* 0x000000095c071210 */ /* 0x000fe20007ffe0ff */
[--C-:B------:R-:W-:Y:S02]  /*8af0*/  @P1 IMAD.IADD R5, R78, 0x1, R9.reuse ;  /* 0x000000014e051824 */ /* 0x100fe400078e0209 */
[----:B------:R-:W-:Y:S01]  /*8b00*/  @P1 IMAD.IADD R4, R94, 0x1, R9 ;  /* 0x000000015e041824 */ /* 0x000fe200078e0209 */
[----:B------:R-:W-:Y:S06]  /*8b10*/  @P0 BRA `(.L_x_136) ;  /* 0x00000000000c0947 */ /* 0x000fec0003800000 */
[----:B---3--:R-:W-:Y:S04]  /*8b20*/  SHF.L.U32 R0, R149, 0x1f, RZ ;  /* 0x0000001f95007819 */ /* 0x008fe800000006ff */
[----:B------:R-:W3:Y:S02]  /*8b30*/  SYNCS.PHASECHK.TRANS64.TRYWAIT P0, [R3+URZ+0x100], R0 ;  /* 0x00010000030075a7 */ /* 0x000ee400080011ff */
[----:B---3--:R-:W-:Y:S05]  /*8b40*/  @!P0 BRA `(.L_x_137) ;  /* 0x0000004c00a88947 */ /* 0x008fea0003800000 */
.L_x_136:
[----:B------:R-:W-:Y:S05]  /*8b50*/  BSYNC B0 ;  /* 0x0000000000007941 */ /* 0x000fea0003800000 */
.L_x_135:
[----:B------:R-:W-:Y:S01]  /*8b60*/  ISETP.NE.AND P0, PT, R93, RZ, PT ;  /* 0x000000ff5d00720c */ /* 0x000fe20003f05270 */
[----:B------:R-:W-:Y:S11]  /*8b70*/  VIADD R77, R77, 0x1 ;  /* 0x000000014d4d7836 */ /* 0x000ff60000000000 */
[----:B------:R-:W-:Y:S01]  /*8b80*/  @!UPT UIADD3 URZ, UPT, UPT, URZ, URZ, URZ ;  /* 0x000000fffffff290 */ /* 0x000fe2000fffe0ff */
[----:B------:R4:W1:Y:S01]  /*8b90*/  @P0 LDS.128 R84, [R6+UR46+0x400] ;  /* 0x0004002e06540984 */ /* 0x0008620008000c00 */
[--C-:B---3--:R-:W-:Y:S01]  /*8ba0*/  @P0 IMAD.IADD R3, R92, 0x1, R5.reuse ;  /* 0x000000015c030824 */ /* 0x108fe200078e0205 */
[C---:B------:R-:W-:Y:S01]  /*8bb0*/  @P0 IADD3 R0, PT, PT, R94.reuse, R7, RZ ;  /* 0x000000075e000210 */ /* 0x040fe20007ffe0ff */
[C---:B------:R-:W-:Y:S01]  /*8bc0*/  @P0 IMAD.IADD R8, R94.reuse, 0x1, R5 ;  /* 0x000000015e080824 */ /* 0x040fe200078e0205 */
[----:B------:R4:W3:Y:S02]  /*8bd0*/  @P0 LDS.128 R80, [R4+0x400] ;  /* 0x0004000004500984 */ /* 0x0008e40000000c00 */
[----:B------:R-:W-:Y:S02]  /*8be0*/  @P0 IADD3 R9, PT, PT, R94, R3, RZ ;  /* 0x000000035e090210 */ /* 0x000fe40007ffe0ff */
[----:B------:R4:W1:Y:S04]  /*8bf0*/  @P0 LDS.128 R88, [R7+0x400] ;  /* 0x0004000007580984 */ /* 0x0008680000000c00 */
[----:B------:R4:W1:Y:S04]  /*8c00*/  @P0 LDS.128 R96, [R0+0x400] ;  /* 0x0004000000600984 */ /* 0x0008680000000c00 */
[----:B------:R4:W1:Y:S04]  /*8c10*/  @P0 LDS.128 R104, [R5+0x400] ;  /* 0x0004000005680984 */ /* 0x0008680000000c00 */
[----:B------:R4:W1:Y:S04]  /*8c20*/  @P0 LDS.128 R112, [R8+0x400] ;  /* 0x0004000008700984 */ /* 0x0008680000000c00 */
[----:B------:R4:W1:Y:S04]  /*8c30*/  @P0 LDS.128 R120, [R3+0x400] ;  /* 0x0004000003780984 */ /* 0x0008680000000c00 */
[----:B------:R4:W1:Y:S02]  /*8c40*/  @P0 LDS.128 R128, [R9+0x400] ;  /* 0x0004000009800984 */ /* 0x0008640000000c00 */
.L_x_134:
[----:B------:R-:W-:Y:S05]  /*8c50*/  BSYNC B1 ;  /* 0x0000000000017941 */ /* 0x000fea0003800000 */
.L_x_133:
[----:B------:R-:W-:Y:S05]  /*8c60*/  VIADD R50, R69, UR39 ;  /* 0x0000002745327c36 */ /* 0x000fea0008000000 */
[----:B----4-:R-:W-:Y:S04]  /*8c70*/  SHF.R.U32.HI R3, RZ, 0x15, R50 ;  /* 0x00000015ff037819 */ /* 0x010fe80000011632 */
[----:B------:R-:W-:Y:S11]  /*8c80*/  LOP3.LUT P0, RZ, R3, 0x3, R140, 0x48, !PT ;  /* 0x0000000303ff7812 */ /* 0x000ff6000780488c */
[----:B------:R-:W-:Y:S02]  /*8c90*/  @!UPT UIADD3 URZ, UPT, UPT, URZ, URZ, URZ ;  /* 0x000000fffffff290 */ /* 0x000fe4000fffe0ff */
        /* <DEDUP_REMOVED lines=17> */
.L_x_138:
[----:B-1----:R-:W-:Y:S01]  /*8db0*/  SHF.L.U32 R70, R84, 0x10, RZ ;  /* 0x0000001054467819 */ /* 0x002fe200000006ff */
[----:B------:R-:W-:Y:S05]  /*8dc0*/  WARPSYNC.ALL ;  /* 0x0000000000007948 */ /* 0x000fea0003800000 */
[----:B------:R-:W-:Y:S01]  /*8dd0*/  R2UR UR4, R50 ;  /* 0x00000000320472ca */ /* 0x000fe200000e0000 */
[----:B------:R-:W1:Y:S01]  /*8de0*/  S2R R165, SR_CgaCtaId ;  /* 0x0000000000a57919 */ /* 0x000e620000008800 */
[----:B------:R-:W-:Y:S01]  /*8df0*/  LOP3.LUT R72, R84, 0xffff0000, RZ, 0xc0, !PT ;  /* 0xffff000054487812 */ /* 0x000fe200078ec0ff */
[----:B------:R-:W-:Y:S01]  /*8e00*/  BSSY.RECONVERGENT B0, `(.L_x_139) ;  /* 0x0000102000007945 */ /* 0x000fe20003800200 */
[----:B------:R-:W-:Y:S02]  /*8e10*/  SHF.L.U32 R73, R85, 0x10, RZ ;  /* 0x0000001055497819 */ /* 0x000fe400000006ff */
[----:B------:R-:W-:Y:S02]  /*8e20*/  LOP3.LUT R74, R87, 0xffff0000, RZ, 0xc0, !PT ;  /* 0xffff0000574a7812 */ /* 0x000fe400078ec0ff */
[----:B------:R-:W-:Y:S02]  /*8e30*/  ISETP.NE.AND P6, PT, R157, RZ, PT ;  /* 0x000000ff9d00720c */ /* 0x000fe40003fc5270 */
[----:B------:R-:W-:Y:S02]  /*8e40*/  ISETP.NE.AND P0, PT, R152, RZ, PT ;  /* 0x000000ff9800720c */ /* 0x000fe40003f05270 */
[----:B------:R-:W-:Y:S01]  /*8e50*/  LEA R95, R77, UR46, 0x3 ;  /* 0x0000002e4d5f7c11 */ /* 0x000fe2000f8e18ff */
[----:B------:R-:W3:Y:S02]  /*8e60*/  LDTM.x64 R4, tmem[UR4] ;  /* 0x00000004000479ee */ /* 0x000ee40008340000 */
[C---:B---3--:R-:W-:Y:S01]  /*8e70*/  FMUL R0, R68.reuse, R4 ;  /* 0x0000000444007220 */ /* 0x048fe20000400000 */
[C---:B------:R-:W-:Y:S01]  /*8e80*/  FMUL R3, R68.reuse, R5 ;  /* 0x0000000544037220 */ /* 0x040fe20000400000 */
[C---:B------:R-:W-:Y:S01]  /*8e90*/  FMUL R6, R68.reuse, R6 ;  /* 0x0000000644067220 */ /* 0x040fe20000400000 */
[----:B------:R-:W-:Y:S01]  /*8ea0*/  FMUL R7, R68, R7 ;  /* 0x0000000744077220 */ /* 0x000fe20000400000 */
[----:B------:R-:W-:Y:S01]  /*8eb0*/  FFMA R0, R71, R70, R0 ;  /* 0x0000004647007223 */ /* 0x000fe20000000000 */
[----:B------:R-:W-:Y:S01]  /*8ec0*/  LOP3.LUT R70, R85, 0xffff0000, RZ, 0xc0, !PT ;  /* 0xffff000055467812 */ /* 0x000fe200078ec0ff */
[----:B------:R-:W-:Y:S01]  /*8ed0*/  FFMA R3, R71, R72, R3 ;  /* 0x0000004847037223 */ /* 0x000fe20000000003 */
[----:B------:R-:W-:Y:S01]  /*8ee0*/  SHF.L.U32 R72, R87, 0x10, RZ ;  /* 0x0000001057487819 */ /* 0x000fe200000006ff */
[C---:B------:R-:W-:Y:S01]  /*8ef0*/  FFMA R6, R71.reuse, R73, R6 ;  /* 0x0000004947067223 */ /* 0x040fe20000000006 */
[----:B------:R-:W-:Y:S01]  /*8f00*/  SHF.L.U32 R73, R86, 0x10, RZ ;  /* 0x0000001056497819 */ /* 0x000fe200000006ff */
[----:B------:R-:W-:Y:S01]  /*8f10*/  FFMA R7, R71, R70, R7 ;  /* 0x0000004647077223 */ /* 0x000fe20000000007 */
[----:B------:R-:W-:Y:S01]  /*8f20*/  F2FP.BF16.F32.PACK_AB R100, R3, R0 ;  /* 0x000000000364723e */ /* 0x000fe200000010ff */
[----:B------:R-:W-:Y:S01]  /*8f30*/  FMUL R4, R68, R8 ;  /* 0x0000000844047220 */ /* 0x000fe20000400000 */
[----:B------:R-:W-:Y:S01]  /*8f40*/  LOP3.LUT R70, R86, 0xffff0000, RZ, 0xc0, !PT ;  /* 0xffff000056467812 */ /* 0x000fe200078ec0ff */
[C---:B------:R-:W-:Y:S01]  /*8f50*/  FMUL R0, R68.reuse, R9 ;  /* 0x0000000944007220 */ /* 0x040fe20000400000 */
[----:B------:R-:W-:Y:S01]  /*8f60*/  F2FP.BF16.F32.PACK_AB R101, R7, R6 ;  /* 0x000000060765723e */ /* 0x000fe200000010ff */
[----:B------:R-:W-:Y:S01]  /*8f70*/  FMUL R3, R68, R10 ;  /* 0x0000000a44037220 */ /* 0x000fe20000400000 */
[C---:B------:R-:W-:Y:S01]  /*8f80*/  FFMA R4, R71.reuse, R73, R4 ;  /* 0x0000004947047223 */ /* 0x040fe20000000004 */
[----:B------:R-:W-:Y:S01]  /*8f90*/  SHF.L.U32 R73, R82, 0x10, RZ ;  /* 0x0000001052497819 */ /* 0x000fe200000006ff */
[----:B------:R-:W-:Y:S01]  /*8fa0*/  FMUL R5, R68, R11 ;  /* 0x0000000b44057220 */ /* 0x000fe20000400000 */
[C---:B------:R-:W-:Y:S01]  /*8fb0*/  FFMA R0, R71.reuse, R70, R0 ;  /* 0x0000004647007223 */ /* 0x040fe20000000000 */
[C---:B------:R-:W-:Y:S01]  /*8fc0*/  SHF.L.U32 R70, R80.reuse, 0x10, RZ ;  /* 0x0000001050467819 */ /* 0x040fe200000006ff */
[C---:B------:R-:W-:Y:S01]  /*8fd0*/  FFMA R3, R71.reuse, R72, R3 ;  /* 0x0000004847037223 */ /* 0x040fe20000000003 */
[----:B------:R-:W-:Y:S01]  /*8fe0*/  LOP3.LUT R72, R80, 0xffff0000, RZ, 0xc0, !PT ;  /* 0xffff000050487812 */ /* 0x000fe200078ec0ff */
[----:B------:R-:W-:Y:S01]  /*8ff0*/  FMUL R6, R68, R12 ;  /* 0x0000000c44067220 */ /* 0x000fe20000400000 */
[----:B------:R-:W-:Y:S01]  /*9000*/  F2FP.BF16.F32.PACK_AB R102, R0, R4 ;  /* 0x000000040066723e */ /* 0x000fe200000010ff */
[C---:B------:R-:W-:Y:S01]  /*9010*/  FFMA R5, R71.reuse, R74, R5 ;  /* 0x0000004a47057223 */ /* 0x040fe20000000005 */
[C---:B------:R-:W-:Y:S01]  /*9020*/  FMUL R7, R68.reuse, R13 ;  /* 0x0000000d44077220 */ /* 0x040fe20000400000 */
[----:B------:R-:W-:Y:S01]  /*9030*/  FFMA R6, R71, R70, R6 ;  /* 0x0000004647067223 */ /* 0x000fe20000000006 */
[----:B------:R-:W-:Y:S01]  /*9040*/  SHF.L.U32 R70, R81, 0x10, RZ ;  /* 0x0000001051467819 */ /* 0x000fe200000006ff */
[C---:B------:R-:W-:Y:S01]  /*9050*/  FMUL R0, R68.reuse, R14 ;  /* 0x0000000e44007220 */ /* 0x040fe20000400000 */
[----:B------:R-:W-:Y:S01]  /*9060*/  F2FP.BF16.F32.PACK_AB R103, R5, R3 ;  /* 0x000000030567723e */ /* 0x000fe200000010ff */
[----:B------:R-:W-:Y:S01]  /*9070*/  FFMA R7, R71, R72, R7 ;  /* 0x0000004847077223 */ /* 0x000fe20000000007 */
[----:B------:R-:W-:Y:S01]  /*9080*/  LOP3.LUT R72, R81, 0xffff0000, RZ, 0xc0, !PT ;  /* 0xffff000051487812 */ /* 0x000fe200078ec0ff */
[C---:B------:R-:W-:Y:S01]  /*9090*/  FMUL R3, R68.reuse, R15 ;  /* 0x0000000f44037220 */ /* 0x040fe20000400000 */
[----:B------:R-:W-:Y:S01]  /*90a0*/  FMUL R4, R68, R16 ;  /* 0x0000001044047220 */ /* 0x000fe20000400000 */
[C---:B------:R-:W-:Y:S01]  /*90b0*/  FFMA R0, R71.reuse, R70, R0 ;  /* 0x0000004647007223 */ /* 0x040fe20000000000 */
[----:B------:R-:W-:Y:S01]  /*90c0*/  LOP3.LUT R70, R82, 0xffff0000, RZ, 0xc0, !PT ;  /* 0xffff000052467812 */ /* 0x000fe200078ec0ff */
[----:B------:R-:W-:Y:S01]  /*90d0*/  FFMA R3, R71, R72, R3 ;  /* 0x0000004847037223 */ /* 0x000fe20000000003 */
[----:B------:R-:W-:Y:S01]  /*90e0*/  F2FP.BF16.F32.PACK_AB R108, R7, R6 ;  /* 0x00000006076c723e */ /* 0x000fe200000010ff */
[----:B------:R-:W-:Y:S01]  /*90f0*/  FFMA R4, R71, R73, R4 ;  /* 0x0000004947047223 */ /* 0x000fe20000000004 */
[C---:B------:R-:W-:Y:S01]  /*9100*/  SHF.L.U32 R73, R83.reuse, 0x10, RZ ;  /* 0x0000001053497819 */ /* 0x040fe200000006ff */
[C---:B------:R-:W-:Y:S01]  /*9110*/  FMUL R5, R68.reuse, R17 ;  /* 0x0000001144057220 */ /* 0x040fe20000400000 */
[----:B------:R-:W-:Y:S01]  /*9120*/  LOP3.LUT R72, R83, 0xffff0000, RZ, 0xc0, !PT ;  /* 0xffff000053487812 */ /* 0x000fe200078ec0ff */
[C---:B------:R-:W-:Y:S01]  /*9130*/  FMUL R6, R68.reuse, R18 ;  /* 0x0000001244067220 */ /* 0x040fe20000400000 */
[----:B------:R-:W-:Y:S01]  /*9140*/  F2FP.BF16.F32.PACK_AB R109, R3, R0 ;  /* 0x00000000036d723e */ /* 0x000fe200000010ff */
[----:B------:R-:W-:Y:S01]  /*9150*/  FMUL R7, R68, R19 ;  /* 0x0000001344077220 */ /* 0x000fe20000400000 */
[C---:B------:R-:W-:Y:S01]  /*9160*/  FFMA R5, R71.reuse, R70, R5 ;  /* 0x0000004647057223 */ /* 0x040fe20000000005 */
[C---:B------:R-:W-:Y:S01]  /*9170*/  SHF.L.U32 R70, R88.reuse, 0x10, RZ ;  /* 0x0000001058467819 */ /* 0x040fe200000006ff */
[----:B------:R-:W-:Y:S01]  /*9180*/  FFMA R6, R71, R73, R6 ;  /* 0x0000004947067223 */ /* 0x000fe20000000006 */
[----:B------:R-:W-:Y:S01]  /*9190*/  SHF.L.U32 R73, R91, 0x10, RZ ;  /* 0x000000105b497819 */ /* 0x000fe200000006ff */
        /* <DEDUP_REMOVED lines=8> */
[----:B------:R-:W-:Y:S01]  /*9220*/  FFMA R3, R71, R72, R3 ;  /* 0x0000004847037223 */ /* 0x000fe20000000003 */
[----:B------:R-:W-:Y:S01]  /*9230*/  LOP3.LUT R72, R91, 0xffff0000, RZ, 0xc0, !PT ;  /* 0xffff00005b487812 */ /* 0x000fe200078ec0ff */
[C---:B------:R-:W-:Y:S01]  /*9240*/  FMUL R4, R68.reuse, R22 ;  /* 0x0000001644047220 */ /* 0x040fe20000400000 */
[----:B------:R3:W-:Y:S01]  /*9250*/  STS.128 [R164+UR46+0x4400], R100 ;  /* 0x00440064a4007988 */ /* 0x0007e20008000c2e */
[C---:B------:R-:W-:Y:S01]  /*9260*/  FMUL R5, R68.reuse, R23 ;  /* 0x0000001744057220 */ /* 0x040fe20000400000 */
[----:B------:R-:W-:Y:S01]  /*9270*/  F2FP.BF16.F32.PACK_AB R116, R3, R0 ;  /* 0x000000000374723e */ /* 0x000fe200000010ff */
[----:B------:R-:W-:Y:S01]  /*9280*/  FFMA R4, R71, R70, R4 ;  /* 0x0000004647047223 */ /* 0x000fe20000000004 */
[----:B------:R-:W-:Y:S01]  /*9290*/  LOP3.LUT R0, R89, 0xffff0000, RZ, 0xc0, !PT ;  /* 0xffff000059007812 */ /* 0x000fe200078ec0ff */
[----:B------:R-:W-:Y:S01]  /*92a0*/  FMUL R6, R68, R24 ;  /* 0x0000001844067220 */ /* 0x000fe20000400000 */
[----:B------:R-:W-:Y:S01]  /*92b0*/  SHF.L.U32 R3, R90, 0x10, RZ ;  /* 0x000000105a037819 */ /* 0x000fe200000006ff */
[----:B------:R-:W-:Y:S01]  /*92c0*/  FMUL R7, R68, R25 ;  /* 0x0000001944077220 */ /* 0x000fe20000400000 */
[----:B------:R-:W-:Y:S01]  /*92d0*/  LOP3.LUT R70, R90, 0xffff0000, RZ, 0xc0, !PT ;  /* 0xffff00005a467812 */ /* 0x000fe200078ec0ff */
        /* <DEDUP_REMOVED lines=21> */
[----:B------:R4:W-:Y:S01]  /*9430*/  STS.128 [R163+0x4400], R108 ;  /* 0x0044006ca3007388 */ /* 0x0009e20000000c00 */
[----:B------:R-:W-:Y:S01]  /*9440*/  FFMA R11, R71, R70, R11 ;  /* 0x00000046470b7223 */ /* 0x000fe2000000000b */
[----:B------:R-:W-:Y:S01]  /*9450*/  LOP3.LUT R70, R99, 0xffff0000, RZ, 0xc0, !PT ;  /* 0xffff000063467812 */ /* 0x000fe200078ec0ff */
[C---:B------:R-:W-:Y:S01]  /*9460*/  FFMA R12, R71.reuse, R3, R12 ;  /* 0x00000003470c7223 */ /* 0x040fe2000000000c */
[C---:B------:R-:W-:Y:S01]  /*9470*/  SHF.L.U32 R3, R98.reuse, 0x10, RZ ;  /* 0x0000001062037819 */ /* 0x040fe200000006ff */
[----:B------:R-:W-:Y:S01]  /*9480*/  FFMA R13, R71, R0, R13 ;  /* 0x00000000470d7223 */ /* 0x000fe2000000000d */
[----:B------:R-:W-:Y:S01]  /*9490*/  LOP3.LUT R0, R98, 0xffff0000, RZ, 0xc0, !PT ;  /* 0xffff000062007812 */ /* 0x000fe200078ec0ff */
[C---:B------:R-:W-:Y:S01]  /*94a0*/  FMUL R14, R68.reuse, R32 ;  /* 0x00000020440e7220 */ /* 0x040fe20000400000 */
[----:B---3--:R-:W-:Y:S01]  /*94b0*/  F2FP.BF16.F32.PACK_AB R100, R11, R10 ;  /* 0x0000000a0b64723e */ /* 0x008fe200000010ff */
[C---:B------:R-:W-:Y:S01]  /*94c0*/  FMUL R15, R68.reuse, R33 ;  /* 0x00000021440f7220 */ /* 0x040fe20000400000 */
[----:B------:R-:W-:Y:S01]  /*94d0*/  F2FP.BF16.F32.PACK_AB R101, R13, R12 ;  /* 0x0000000c0d65723e */ /* 0x000fe200000010ff */
        /* <DEDUP_REMOVED lines=14> */
[----:B------:R-:W-:Y:S01]  /*95c0*/  FMUL R20, R68, R38 ;  /* 0x0000002644147220 */ /* 0x000fe20000400000 */
[----:B------:R-:W-:Y:S01]  /*95d0*/  FFMA R18, R71, R0, R18 ;  /* 0x0000000047127223 */ /* 0x000fe20000000012 */
[----:B------:R-:W-:Y:S01]  /*95e0*/  LOP3.LUT R0, R105, 0xffff0000, RZ, 0xc0, !PT ;  /* 0xffff000069007812 */ /* 0x000fe200078ec0ff */
[C---:B------:R-:W-:Y:S01]  /*95f0*/  FFMA R19, R71.reuse, R70, R19 ;  /* 0x0000004647137223 */ /* 0x040fe20000000013 */
[C---:B------:R-:W-:Y:S01]  /*9600*/  LOP3.LUT R70, R106.reuse, 0xffff0000, RZ, 0xc0, !PT ;  /* 0xffff00006a467812 */ /* 0x040fe200078ec0ff */
[----:B------:R-:W-:Y:S01]  /*9610*/  FFMA R20, R71, R3, R20 ;  /* 0x0000000347147223 */ /* 0x000fe20000000014 */
[----:B------:R-:W-:Y:S01]  /*9620*/  SHF.L.U32 R3, R106, 0x10, RZ ;  /* 0x000000106a037819 */ /* 0x000fe200000006ff */
[C---:B------:R-:W-:Y:S01]  /*9630*/  FMUL R21, R68.reuse, R39 ;  /* 0x0000002744157220 */ /* 0x040fe20000400000 */
[----:B----4-:R-:W-:Y:S01]  /*9640*/  F2FP.BF16.F32.PACK_AB R108, R19, R18 ;  /* 0x00000012136c723e */ /* 0x010fe200000010ff */
[C---:B------:R-:W-:Y:S01]  /*9650*/  FMUL R22, R68.reuse, R40 ;  /* 0x0000002844167220 */ /* 0x040fe20000400000 */
[----:B------:R-:W-:Y:S01]  /*9660*/  STS.128 [R162+0x4400], R116 ;  /* 0x00440074a2007388 */ /* 0x000fe20000000c00 */
[C---:B------:R-:W-:Y:S01]  /*9670*/  FMUL R23, R68.reuse, R41 ;  /* 0x0000002944177220 */ /* 0x040fe20000400000 */
[----:B------:R-:W-:Y:S01]  /*9680*/  FMUL R24, R68, R42 ;  /* 0x0000002a44187220 */ /* 0x000fe20000400000 */
[C---:B------:R-:W-:Y:S01]  /*9690*/  FFMA R21, R71.reuse, R0, R21 ;  /* 0x0000000047157223 */ /* 0x040fe20000000015 */
[----:B------:R-:W-:Y:S01]  /*96a0*/  SHF.L.U32 R0, R112, 0x10, RZ ;  /* 0x0000001070007819 */ /* 0x000fe200000006ff */
[----:B------:R-:W-:Y:S01]  /*96b0*/  FMUL R25, R68, R43 ;  /* 0x0000002b44197220 */ /* 0x000fe20000400000 */
[----:B------:R-:W-:Y:S01]  /*96c0*/  FFMA R22, R71, R3, R22 ;  /* 0x0000000347167223 */ /* 0x000fe20000000016 */
[----:B------:R-:W-:Y:S01]  /*96d0*/  SHF.L.U32 R3, R113, 0x10, RZ ;  /* 0x0000001071037819 */ /* 0x000fe200000006ff */
[----:B------:R-:W-:Y:S01]  /*96e0*/  FFMA R23, R71, R70, R23 ;  /* 0x0000004647177223 */ /* 0x000fe20000000017 */
[----:B------:R-:W-:Y:S01]  /*96f0*/  LOP3.LUT R70, R112, 0xffff0000, RZ, 0xc0, !PT ;  /* 0xffff000070467812 */ /* 0x000fe200078ec0ff */
[C---:B------:R-:W-:Y:S01]  /*9700*/  FMUL R26, R68.reuse, R44 ;  /* 0x0000002c441a7220 */ /* 0x040fe20000400000 */
[----:B------:R-:W-:Y:S01]  /*9710*/  F2FP.BF16.F32.PACK_AB R109, R21, R20 ;  /* 0x00000014156d723e */ /* 0x000fe200000010ff */
[----:B------:R-:W-:Y:S01]  /*9720*/  FFMA R24, R71, R73, R24 ;  /* 0x0000004947187223 */ /* 0x000fe20000000018 */
[----:B------:R-:W-:Y:S01]  /*9730*/  F2FP.BF16.F32.PACK_AB R110, R23, R22 ;  /* 0x00000016176e723e */ /* 0x000fe200000010ff */
[----:B------:R-:W-:Y:S01]  /*9740*/  FFMA R25, R71, R72, R25 ;  /* 0x0000004847197223 */ /* 0x000fe20000000019 */
[----:B------:R-:W-:Y:S01]  /*9750*/  SHF.L.U32 R73, R115, 0x10, RZ ;  /* 0x0000001073497819 */ /* 0x000fe200000006ff */
[C---:B------:R-:W-:Y:S01]  /*9760*/  FMUL R27, R68.reuse, R45 ;  /* 0x0000002d441b7220 */ /* 0x040fe20000400000 */
[----:B------:R-:W-:Y:S01]  /*9770*/  LOP3.LUT R72, R131, 0xffff0000, RZ, 0xc0, !PT ;  /* 0xffff000083487812 */ /* 0x000fe200078ec0ff */
[----:B------:R-:W-:Y:S01]  /*9780*/  FMUL R28, R68, R46 ;  /* 0x0000002e441c7220 */ /* 0x000fe20000400000 */
[----:B------:R-:W-:Y:S01]  /*9790*/  F2FP.BF16.F32.PACK_AB R111, R25, R24 ;  /* 0x00000018196f723e */ /* 0x000fe200000010ff */
[----:B------:R3:W-:Y:S01]  /*97a0*/  STS.128 [R161+0x4400], R100 ;  /* 0x00440064a1007388 */ /* 0x0007e20000000c00 */
        /* <DEDUP_REMOVED lines=12> */
[----:B------:R4:W-:Y:S01]  /*9870*/  STS.128 [R147+0x4400], R108 ;  /* 0x0044006c93007388 */ /* 0x0009e20000000c00 */
[----:B------:R-:W-:Y:S01]  /*9880*/  FMUL R33, R68, R51 ;  /* 0x0000003344217220 */ /* 0x000fe20000400000 */
[C---:B------:R-:W-:Y:S01]  /*9890*/  FFMA R30, R71.reuse, R3, R30 ;  /* 0x00000003471e7223 */ /* 0x040fe2000000001e */
[C---:B------:R-:W-:Y:S01]  /*98a0*/  SHF.L.U32 R3, R120.reuse, 0x10, RZ ;  /* 0x0000001078037819 */ /* 0x040fe200000006ff */
[C---:B------:R-:W-:Y:S01]  /*98b0*/  FFMA R31, R71.reuse, R70, R31 ;  /* 0x00000046471f7223 */ /* 0x040fe2000000001f */
[----:B------:R-:W-:Y:S01]  /*98c0*/  LOP3.LUT R70, R120, 0xffff0000, RZ, 0xc0, !PT ;  /* 0xffff000078467812 */ /* 0x000fe200078ec0ff */
[----:B------:R-:W-:Y:S01]  /*98d0*/  FFMA R32, R71, R73, R32 ;  /* 0x0000004947207223 */ /* 0x000fe20000000020 */
        /* <DEDUP_REMOVED lines=9> */
[----:B------:R-:W-:Y:S01]  /*9970*/  FFMA R35, R71, R70, R35 ;  /* 0x0000004647237223 */ /* 0x000fe20000000023 */
[----:B------:R-:W-:Y:S01]  /*9980*/  LOP3.LUT R70, R123, 0xffff0000, RZ, 0xc0, !PT ;  /* 0xffff00007b467812 */ /* 0x000fe200078ec0ff */
[----:B------:R-:W-:Y:S01]  /*9990*/  FFMA R36, R71, R73, R36 ;  /* 0x0000004947247223 */ /* 0x000fe20000000024 */
[----:B------:R-:W-:Y:S01]  /*99a0*/  SHF.L.U32 R73, R123, 0x10, RZ ;  /* 0x000000107b497819 */ /* 0x000fe200000006ff */
[----:B------:R-:W-:Y:S01]  /*99b0*/  FFMA R37, R71, R0, R37 ;  /* 0x0000000047257223 */ /* 0x000fe20000000025 */
[----:B------:R-:W-:Y:S01]  /*99c0*/  LOP3.LUT R0, R122, 0xffff0000, RZ, 0xc0, !PT ;  /* 0xffff00007a007812 */ /* 0x000fe200078ec0ff */
[C---:B------:R-:W-:Y:S01]  /*99d0*/  FMUL R38, R68.reuse, R56 ;  /* 0x0000003844267220 */ /* 0x040fe20000400000 */
[----:B---3--:R-:W-:Y:S01]  /*99e0*/  F2FP.BF16.F32.PACK_AB R100, R27, R26 ;  /* 0x0000001a1b64723e */ /* 0x008fe200000010ff */
[C---:B------:R-:W-:Y:S01]  /*99f0*/  FMUL R39, R68.reuse, R57 ;  /* 0x0000003944277220 */ /* 0x040fe20000400000 */
[----:B------:R-:W-:Y:S01]  /*9a00*/  F2FP.BF16.F32.PACK_AB R101, R29, R28 ;  /* 0x0000001c1d65723e */ /* 0x000fe200000010ff */
[C---:B------:R-:W-:Y:S01]  /*9a10*/  FMUL R40, R68.reuse, R58 ;  /* 0x0000003a44287220 */ /* 0x040fe20000400000 */
[----:B------:R-:W-:Y:S01]  /*9a20*/  F2FP.BF16.F32.PACK_AB R102, R31, R30 ;  /* 0x0000001e1f66723e */ /* 0x000fe200000010ff */
[----:B------:R-:W-:Y:S01]  /*9a30*/  FMUL R41, R68, R59 ;  /* 0x0000003b44297220 */ /* 0x000fe20000400000 */
[----:B------:R-:W-:Y:S01]  /*9a40*/  F2FP.BF16.F32.PACK_AB R103, R33, R32 ;  /* 0x000000202167723e */ /* 0x000fe200000010ff */
[----:B------:R-:W-:Y:S01]  /*9a50*/  FFMA R38, R71, R3, R38 ;  /* 0x0000000347267223 */ /* 0x000fe20000000026 */
[----:B------:R-:W-:Y:S01]  /*9a60*/  SHF.L.U32 R3, R129, 0x10, RZ ;  /* 0x0000001081037819 */ /* 0x000fe200000006ff */
[----:B------:R-:W-:Y:S01]  /*9a70*/  FFMA R39, R71, R0, R39 ;  /* 0x0000000047277223 */ /* 0x000fe20000000027 */
[C---:B------:R-:W-:Y:S01]  /*9a80*/  SHF.L.U32 R0, R128.reuse, 0x10, RZ ;  /* 0x0000001080007819 */ /* 0x040fe200000006ff */
[----:B------:R3:W-:Y:S01]  /*9a90*/  STS.128 [R160+0x4400], R100 ;  /* 0x00440064a0007388 */ /* 0x0007e20000000c00 */
[----:B----4-:R-:W-:Y:S01]  /*9aa0*/  F2FP.BF16.F32.PACK_AB R108, R35, R34 ;  /* 0x00000022236c723e */ /* 0x010fe200000010ff */
[----:B------:R-:W-:Y:S01]  /*9ab0*/  FFMA R40, R71, R73, R40 ;  /* 0x0000004947287223 */ /* 0x000fe20000000028 */
[----:B------:R-:W-:Y:S01]  /*9ac0*/  SHF.L.U32 R73, R131, 0x10, RZ ;  /* 0x0000001083497819 */ /* 0x000fe200000006ff */
[----:B------:R-:W-:Y:S01]  /*9ad0*/  FFMA R41, R71, R70, R41 ;  /* 0x0000004647297223 */ /* 0x000fe20000000029 */
[----:B------:R-:W-:Y:S01]  /*9ae0*/  LOP3.LUT R70, R128, 0xffff0000, RZ, 0xc0, !PT ;  /* 0xffff000080467812 */ /* 0x000fe200078ec0ff */
[C---:B------:R-:W-:Y:S01]  /*9af0*/  FMUL R42, R68.reuse, R60 ;  /* 0x0000003c442a7220 */ /* 0x040fe20000400000 */
[----:B------:R-:W-:Y:S01]  /*9b00*/  F2FP.BF16.F32.PACK_AB R109, R37, R36 ;  /* 0x00000024256d723e */ /* 0x000fe200000010ff */
[C---:B------:R-:W-:Y:S01]  /*9b10*/  FMUL R43, R68.reuse, R61 ;  /* 0x0000003d442b7220 */ /* 0x040fe20000400000 */
[C---:B------:R-:W-:Y:S01]  /*9b20*/  FMUL R44, R68.reuse, R62 ;  /* 0x0000003e442c7220 */ /* 0x040fe20000400000 */
[----:B------:R-:W-:Y:S01]  /*9b30*/  FFMA R42, R71, R0, R42 ;  /* 0x00000000472a7223 */ /* 0x000fe2000000002a */
[----:B------:R-:W-:Y:S01]  /*9b40*/  LOP3.LUT R0, R129, 0xffff0000, RZ, 0xc0, !PT ;  /* 0xffff000081007812 */ /* 0x000fe200078ec0ff */
[C---:B------:R-:W-:Y:S01]  /*9b50*/  FFMA R43, R71.reuse, R70, R43 ;  /* 0x00000046472b7223 */ /* 0x040fe2000000002b */
[C---:B------:R-:W-:Y:S01]  /*9b60*/  FFMA R44, R71.reuse, R3, R44 ;  /* 0x00000003472c7223 */ /* 0x040fe2000000002c */
[----:B------:R-:W-:Y:S01]  /*9b70*/  FMUL R45, R68, R63 ;  /* 0x0000003f442d7220 */ /* 0x000fe20000400000 */
[----:B------:R-:W-:Y:S01]  /*9b80*/  SHF.L.U32 R3, R130, 0x10, RZ ;  /* 0x0000001082037819 */ /* 0x000fe200000006ff */
[----:B------:R-:W-:Y:S01]  /*9b90*/  FMUL R46, R68, R64 ;  /* 0x00000040442e7220 */ /* 0x000fe20000400000 */
[----:B------:R-:W-:Y:S01]  /*9ba0*/  LOP3.LUT R70, R130, 0xffff0000, RZ, 0xc0, !PT ;  /* 0xffff000082467812 */ /* 0x000fe200078ec0ff */
[C---:B------:R-:W-:Y:S01]  /*9bb0*/  FMUL R47, R68.reuse, R65 ;  /* 0x00000041442f7220 */ /* 0x040fe20000400000 */
[C---:B------:R-:W-:Y:S01]  /*9bc0*/  FMUL R48, R68.reuse, R66 ;  /* 0x0000004244307220 */ /* 0x040fe20000400000 */
[----:B------:R-:W-:Y:S01]  /*9bd0*/  FFMA R45, R71, R0, R45 ;  /* 0x00000000472d7223 */ /* 0x000fe2000000002d */
[----:B------:R-:W-:Y:S01]  /*9be0*/  FMUL R49, R68, R67 ;  /* 0x0000004344317220 */ /* 0x000fe20000400000 */
[----:B------:R-:W-:Y:S01]  /*9bf0*/  F2FP.BF16.F32.PACK_AB R110, R39, R38 ;  /* 0x00000026276e723e */ /* 0x000fe200000010ff */
[----:B------:R-:W-:Y:S01]  /*9c00*/  FFMA R46, R71, R3, R46 ;  /* 0x00000003472e7223 */ /* 0x000fe2000000002e */
[----:B------:R-:W-:Y:S01]  /*9c10*/  F2FP.BF16.F32.PACK_AB R111, R41, R40 ;  /* 0x00000028296f723e */ /* 0x000fe200000010ff */
[C---:B------:R-:W-:Y:S01]  /*9c20*/  FFMA R47, R71.reuse, R70, R47 ;  /* 0x00000046472f7223 */ /* 0x040fe2000000002f */
[C---:B------:R-:W-:Y:S01]  /*9c30*/  FFMA R48, R71.reuse, R73, R48 ;  /* 0x0000004947307223 */ /* 0x040fe20000000030 */
[----:B------:R-:W-:Y:S01]  /*9c40*/  FFMA R49, R71, R72, R49 ;  /* 0x0000004847317223 */ /* 0x000fe20000000031 */
[----:B------:R-:W-:Y:S01]  /*9c50*/  F2FP.BF16.F32.PACK_AB R72, R43, R42 ;  /* 0x0000002a2b48723e */ /* 0x000fe200000010ff */
[----:B------:R3:W-:Y:S01]  /*9c60*/  STS.128 [R159+0x4400], R108 ;  /* 0x0044006c9f007388 */ /* 0x0007e20000000c00 */
[----:B------:R-:W-:Y:S02]  /*9c70*/  F2FP.BF16.F32.PACK_AB R73, R45, R44 ;  /* 0x0000002c2d49723e */ /* 0x000fe400000010ff */
[----:B------:R-:W-:Y:S02]  /*9c80*/  F2FP.BF16.F32.PACK_AB R74, R47, R46 ;  /* 0x0000002e2f4a723e */ /* 0x000fe400000010ff */
[----:B------:R-:W-:Y:S02]  /*9c90*/  F2FP.BF16.F32.PACK_AB R75, R49, R48 ;  /* 0x00000030314b723e */ /* 0x000fe400000010ff */
[----:B------:R-:W-:Y:S02]  /*9ca0*/  MOV R0, UR52 ;  /* 0x0000003400007c02 */ /* 0x000fe40008000f00 */
[----:B------:R-:W-:Y:S01]  /*9cb0*/  @P6 SHF.L.U32 R70, R149, 0x1f, RZ ;  /* 0x0000001f95466819 */ /* 0x000fe200000006ff */
[----:B------:R3:W-:Y:S01]  /*9cc0*/  STS.128 [R158+0x4400], R72 ;  /* 0x004400489e007388 */ /* 0x0007e20000000c00 */
[----:B------:R-:W-:Y:S04]  /*9cd0*/  @P6 LEA R0, R0, UR46, 0x3 ;  /* 0x0000002e00006c11 */ /* 0x000fe8000f8e18ff */
[----:B------:R-:W-:Y:S01]  /*9ce0*/  @P6 IADD3 R0, PT, PT, R0, 0x120, RZ ;  /* 0x0000012000006810 */ /* 0x000fe20007ffe0ff */
[----:B------:R-:W-:Y:S01]  /*9cf0*/  @!PT LDS RZ, [RZ] ;  /* 0x00000000fffff984 */ /* 0x000fe20000000800 */
[----:B------:R-:W-:Y:S01]  /*9d00*/  @!PT LDS RZ, [RZ] ;  /* 0x00000000fffff984 */ /* 0x000fe20000000800 */
[----:B------:R-:W-:Y:S01]  /*9d10*/  @!PT LDS RZ, [RZ] ;  /* 0x00000000fffff984 */ /* 0x000fe20000000800 */
[----:B------:R-:W-:Y:S01]  /*9d20*/  @!PT LDS RZ, [RZ] ;  /* 0x00000000fffff984 */ /* 0x000fe20000000800 */
[----:B------:R4:W-:Y:S06]  /*9d30*/  MEMBAR.ALL.CTA ;  /* 0x0000000000007992 */ /* 0x0009ec0000008000 */
[----:B----4-:R-:W4:Y:S01]  /*9d40*/  FENCE.VIEW.ASYNC.S ;  /* 0x00000000000073c6 */ /* 0x010f220000000000 */
[----:B-1----:R-:W-:Y:S01]  /*9d50*/  @P6 PRMT R0, R165, 0x654, R0 ;  /* 0x00000654a5006816 */ /* 0x002fe20000000000 */
[----:B----4-:R-:W-:Y:S06]  /*9d60*/  BAR.SYNC.DEFER_BLOCKING 0x1, 0x80 ;  /* 0x0042000000007b1d */ /* 0x010fec0000010000 */
[----:B------:R-:W-:Y:S05]  /*9d70*/  @P0 BRA `(.L_x_140) ;  /* 0x0000000000280947 */ /* 0x000fea0003800000 */
[----:B------:R-:W1:Y:S01]  /*9d80*/  LDCU.64 UR6, c[0x0][0x348] ;  /* 0x00006900ff0677ac */ /* 0x000e620008000a00 */
[----:B------:R-:W-:Y:S02]  /*9d90*/  UIADD3 UR9, UPT, UPT, UR53, UR39, URZ ;  /* 0x0000002735097290 */ /* 0x000fe4000fffe0ff */
[----:B------:R-:W-:Y:S01]  /*9da0*/  UIADD3 UR8, UPT, UPT, UR46, 0x4400, URZ ;  /* 0x000044002e087890 */ /* 0x000fe2000fffe0ff */
[----:B------:R-:W-:Y:S01]  /*9db0*/  UMOV UR10, UR50 ;  /* 0x00000032000a7c82 */ /* 0x000fe20008000000 */
[----:B------:R-:W-:Y:S01]  /*9dc0*/  UMOV UR11, UR44 ;  /* 0x0000002c000b7c82 */ /* 0x000fe20008000000 */
[----:B-1----:R-:W-:Y:S04]  /*9dd0*/  UIADD3 UR4, UP0, UPT, UR6, 0xa80, URZ ;  /* 0x00000a8006047890 */ /* 0x002fe8000ff1e0ff */
[----:B------:R-:W-:Y:S09]  /*9de0*/  UIADD3.X UR5, UPT, UPT, URZ, UR7, URZ, UP0, !UPT ;  /* 0x00000007ff057290 */ /* 0x000ff200087fe4ff */
[----:B------:R1:W-:Y:S01]  /*9df0*/  UTMASTG.3D [UR8], [UR4] ;  /* 0x00000008040073b5 */ /* 0x0003e20008010000 */
[----:B------:R0:W-:Y:S01]  /*9e00*/  UTMACMDFLUSH ;  /* 0x00000000000079b7 */ /* 0x0001e20000000000 */
[----:B-1----:R-:W-:Y:S04]  /*9e10*/  DEPBAR.LE SB0, 0x1 ;  /* 0x000080400000791a */ /* 0x002fe80000000000 */
.L_x_140:
[----:B------:R-:W-:Y:S05]  /*9e20*/  BSYNC.RECONVERGENT B0 ;  /* 0x0000000000007941 */ /* 0x000fea0003800200 */
.L_x_139:
[----:B------:R-:W-:Y:S01]  /*9e30*/  BAR.SYNC.DEFER_BLOCKING 0x1, 0x80 ;  /* 0x0042000000007b1d */ /* 0x000fe20000010000 */
[----:B------:R-:W-:Y:S02]  /*9e40*/  UIADD3 UR5, UPT, UPT, UR52, 0x1, URZ ;  /* 0x0000000134057890 */ /* 0x000fe4000fffe0ff */
[----:B------:R-:W-:Y:S02]  /*9e50*/  UISETP.NE.AND UP0, UPT, UR38, URZ, UPT ;  /* 0x000000ff2600728c */ /* 0x000fe4000bf05270 */
[----:B------:R-:W-:Y:S04]  /*9e60*/  UISETP.NE.AND UP1, UPT, UR5, 0x4, UPT ;  /* 0x000000040500788c */ /* 0x000fe8000bf25270 */
[----:B------:R-:W-:Y:S01]  /*9e70*/  USEL UR47, UR5, URZ, UP1 ;  /* 0x000000ff052f7287 */ /* 0x000fe20008800000 */
[----:B------:R1:W-:Y:S01]  /*9e80*/  @P6 SYNCS.ARRIVE.TRANS64.RED.A1T0 RZ, [R0+URZ], RZ ;  /* 0x000000ff00ff69a7 */ /* 0x0003e200081004ff */
[----:B------:R-:W-:Y:S01]  /*9e90*/  UMOV UR4, 0x40 ;  /* 0x0000004000047882 */ /* 0x000fe20000000000 */
[----:B------:R-:W-:Y:S01]  /*9ea0*/  BSSY B1, `(.L_x_141) ;  /* 0x0000021000017945 */ /* 0x000fe20003800000 */
[----:B------:R-:W-:Y:S01]  /*9eb0*/  USEL UR39, UR4, 0x80, !UP0 ;  /* 0x0000008004277887 */ /* 0x000fe2000c000000 */
[----:B------:R-:W4:Y:S02]  /*9ec0*/  @P6 SYNCS.PHASECHK.TRANS64.TRYWAIT P0, [R95+URZ+0x100], R70 ;  /* 0x000100465f0065a7 */ /* 0x000f2400080011ff */
[----:B----4-:R-:W-:Y:S01]  /*9ed0*/  @P6 SEL R79, RZ, 0x1, !P0 ;  /* 0x00000001ff4f6807 */ /* 0x010fe20004000000 */
[----:B-1----:R-:W-:Y:S08]  /*9ee0*/  @!P6 BRA `(.L_x_142) ;  /* 0x000000000070e947 */ /* 0x002ff00003800000 */
        /* <DEDUP_REMOVED lines=9> */
[----:B------:R-:W-:Y:S04]  /*9f80*/  SHF.L.U32 R6, R149, 0x1f, RZ ;  /* 0x0000001f95067819 */ /* 0x000fe800000006ff */
[----:B------:R-:W1:Y:S02]  /*9f90*/  SYNCS.PHASECHK.TRANS64.TRYWAIT P0, [R95+URZ+0x100], R6 ;  /* 0x000100065f0075a7 */ /* 0x000e6400080011ff */
[----:B-1----:R-:W-:Y:S05]  /*9fa0*/  @!P0 BRA `(.L_x_145) ;  /* 0x0000003800a48947 */ /* 0x002fea0003800000 */
.L_x_144:
[----:B------:R-:W-:Y:S05]  /*9fb0*/  BSYNC B0 ;  /* 0x0000000000007941 */ /* 0x000fea0003800000 */
.L_x_143:
[----:B------:R-:W-:Y:S01]  /*9fc0*/  ISETP.NE.AND P0, PT, R93, RZ, PT ;  /* 0x000000ff5d00720c */ /* 0x000fe20003f05270 */
[----:B------:R-:W-:Y:S11]  /*9fd0*/  VIADD R77, R77, 0x1 ;  /* 0x000000014d4d7836 */ /* 0x000ff60000000000 */
[----:B------:R-:W-:Y:S01]  /*9fe0*/  @!UPT UIADD3 URZ, UPT, UPT, URZ, URZ, URZ ;  /* 0x000000fffffff290 */ /* 0x000fe2000fffe0ff */
[----:B------:R4:W2:Y:S01]  /*9ff0*/  @P0 LDS.128 R84, [R4+UR46+0x400] ;  /* 0x0004002e04540984 */ /* 0x0008a20008000c00 */
[--C-:B------:R-:W-:Y:S01]  /*a000*/  @P0 IMAD.IADD R7, R92, 0x1, R3.reuse ;  /* 0x000000015c070824 */ /* 0x100fe200078e0203 */
[C---:B-1----:R-:W-:Y:S01]  /*a010*/  @P0 IADD3 R6, PT, PT, R94.reuse, R5, RZ ;  /* 0x000000055e060210 */ /* 0x042fe20007ffe0ff */
[C---:B------:R-:W-:Y:S01]  /*a020*/  @P0 IMAD.IADD R8, R94.reuse, 0x1, R3 ;  /* 0x000000015e080824 */ /* 0x040fe200078e0203 */
[----:B------:R4:W1:Y:S02]  /*a030*/  @P0 LDS.128 R80, [R0+0x400] ;  /* 0x0004000000500984 */ /* 0x0008640000000c00 */
[----:B------:R-:W-:Y:S02]  /*a040*/  @P0 IADD3 R9, PT, PT, R94, R7, RZ ;  /* 0x000000075e090210 */ /* 0x000fe40007ffe0ff */
[----:B------:R4:W1:Y:S04]  /*a050*/  @P0 LDS.128 R88, [R5+0x400] ;  /* 0x0004000005580984 */ /* 0x0008680000000c00 */
[----:B------:R4:W1:Y:S04]  /*a060*/  @P0 LDS.128 R96, [R6+0x400] ;  /* 0x0004000006600984 */ /* 0x0008680000000c00 */
[----:B------:R4:W1:Y:S04]  /*a070*/  @P0 LDS.128 R104, [R3+0x400] ;  /* 0x0004000003680984 */ /* 0x0008680000000c00 */
[----:B------:R4:W1:Y:S04]  /*a080*/  @P0 LDS.128 R112, [R8+0x400] ;  /* 0x0004000008700984 */ /* 0x0008680000000c00 */
[----:B------:R4:W1:Y:S04]  /*a090*/  @P0 LDS.128 R120, [R7+0x400] ;  /* 0x0004000007780984 */ /* 0x0008680000000c00 */
[----:B------:R4:W1:Y:S02]  /*a0a0*/  @P0 LDS.128 R128, [R9+0x400] ;  /* 0x0004000009800984 */ /* 0x0008640000000c00 */
.L_x_142:
[----:B------:R-:W-:Y:S05]  /*a0b0*/  BSYNC B1 ;  /* 0x0000000000017941 */ /* 0x000fea0003800000 */
.L_x_141:
        /* <DEDUP_REMOVED lines=21> */
.L_x_146:
[----:B--2---:R-:W-:Y:S01]  /*a210*/  SHF.L.U32 R70, R84, 0x10, RZ ;  /* 0x0000001054467819 */ /* 0x004fe200000006ff */
[----:B------:R-:W-:Y:S05]  /*a220*/  WARPSYNC.ALL ;  /* 0x0000000000007948 */ /* 0x000fea0003800000 */
[----:B------:R-:W-:Y:S01]  /*a230*/  R2UR UR4, R16 ;  /* 0x00000000100472ca */ /* 0x000fe200000e0000 */
[----:B------:R-:W-:Y:S01]  /*a240*/  BSSY.RECONVERGENT B0, `(.L_x_147) ;  /* 0x0000103000007945 */ /* 0x000fe20003800200 */
[----:B---3--:R-:W-:Y:S02]  /*a250*/  LOP3.LUT R72, R87, 0xffff0000, RZ, 0xc0, !PT ;  /* 0xffff000057487812 */ /* 0x008fe400078ec0ff */
[----:B------:R-:W-:Y:S02]  /*a260*/  ISETP.NE.AND P6, PT, R157, RZ, PT ;  /* 0x000000ff9d00720c */ /* 0x000fe40003fc5270 */
[----:B------:R-:W-:Y:S07]  /*a270*/  ISETP.NE.AND P0, PT, R152, RZ, PT ;  /* 0x000000ff9800720c */ /* 0x000fee0003f05270 */
[----:B------:R-:W2:Y:S02]  /*a280*/  LDTM.x64 R4, tmem[UR4] ;  /* 0x00000004000479ee */ /* 0x000ea40008340000 */
[----:B--2---:R-:W-:Y:S01]  /*a290*/  FMUL R0, R68, R4 ;  /* 0x0000000444007220 */ /* 0x004fe20000400000 */
[----:B------:R-:W-:Y:S01]  /*a2a0*/  LOP3.LUT R4, R84, 0xffff0000, RZ, 0xc0, !PT ;  /* 0xffff000054047812 */ /* 0x000fe200078ec0ff */
[C---:B------:R-:W-:Y:S01]  /*a2b0*/  FMUL R3, R68.reuse, R5 ;  /* 0x0000000544037220 */ /* 0x040fe20000400000 */
[----:B------:R-:W-:Y:S01]  /*a2c0*/  SHF.L.U32 R5, R85, 0x10, RZ ;  /* 0x0000001055057819 */ /* 0x000fe200000006ff */
[----:B------:R-:W-:Y:S01]  /*a2d0*/  FFMA R0, R71, R70, R0 ;  /* 0x0000004647007223 */ /* 0x000fe20000000000 */
[----:B------:R-:W-:Y:S01]  /*a2e0*/  LOP3.LUT R70, R85, 0xffff0000, RZ, 0xc0, !PT ;  /* 0xffff000055467812 */ /* 0x000fe200078ec0ff */
[C---:B------:R-:W-:Y:S01]  /*a2f0*/  FMUL R6, R68.reuse, R6 ;  /* 0x0000000644067220 */ /* 0x040fe20000400000 */
[C---:B------:R-:W-:Y:S01]  /*a300*/  FFMA R3, R71.reuse, R4, R3 ;  /* 0x0000000447037223 */ /* 0x040fe20000000003 */
[C---:B------:R-:W-:Y:S01]  /*a310*/  FMUL R7, R68.reuse, R7 ;  /* 0x0000000744077220 */ /* 0x040fe20000400000 */
[----:B------:R-:W-:Y:S01]  /*a320*/  FMUL R4, R68, R8 ;  /* 0x0000000844047220 */ /* 0x000fe20000400000 */
[C---:B------:R-:W-:Y:S01]  /*a330*/  LOP3.LUT R8, R86.reuse, 0xffff0000, RZ, 0xc0, !PT ;  /* 0xffff000056087812 */ /* 0x040fe200078ec0ff */
[C---:B------:R-:W-:Y:S01]  /*a340*/  FFMA R6, R71.reuse, R5, R6 ;  /* 0x0000000547067223 */ /* 0x040fe20000000006 */
[----:B------:R-:W-:Y:S01]  /*a350*/  SHF.L.U32 R5, R86, 0x10, RZ ;  /* 0x0000001056057819 */ /* 0x000fe200000006ff */
[----:B------:R-:W-:Y:S01]  /*a360*/  FFMA R7, R71, R70, R7 ;  /* 0x0000004647077223 */ /* 0x000fe20000000007 */
[----:B------:R-:W-:Y:S01]  /*a370*/  F2FP.BF16.F32.PACK_AB R100, R3, R0 ;  /* 0x000000000364723e */ /* 0x000fe200000010ff */
[----:B------:R-:W-:Y:S01]  /*a380*/  FMUL R0, R68, R9 ;  /* 0x0000000944007220 */ /* 0x000fe20000400000 */
[----:B------:R-:W-:Y:S01]  /*a390*/  SHF.L.U32 R70, R87, 0x10, RZ ;  /* 0x0000001057467819 */ /* 0x000fe200000006ff */
[----:B------:R-:W-:Y:S01]  /*a3a0*/  FFMA R4, R71, R5, R4 ;  /* 0x0000000547047223 */ /* 0x000fe20000000004 */
[----:B------:R-:W-:Y:S01]  /*a3b0*/  F2FP.BF16.F32.PACK_AB R101, R7, R6 ;  /* 0x000000060765723e */ /* 0x000fe200000010ff */
[C---:B------:R-:W-:Y:S01]  /*a3c0*/  FFMA R0, R71.reuse, R8, R0 ;  /* 0x0000000847007223 */ /* 0x040fe20000000000 */
[----:B-1----:R-:W-:Y:S01]  /*a3d0*/  SHF.L.U32 R8, R80, 0x10, RZ ;  /* 0x0000001050087819 */ /* 0x002fe200000006ff */
[----:B------:R-:W-:Y:S01]  /*a3e0*/  FMUL R3, R68, R10 ;  /* 0x0000000a44037220 */ /* 0x000fe20000400000 */
[----:B------:R-:W-:Y:S01]  /*a3f0*/  LOP3.LUT R10, R80, 0xffff0000, RZ, 0xc0, !PT ;  /* 0xffff0000500a7812 */ /* 0x000fe200078ec0ff */
[----:B------:R-:W-:Y:S01]  /*a400*/  FMUL R5, R68, R11 ;  /* 0x0000000b44057220 */ /* 0x000fe20000400000 */
[----:B------:R-:W-:Y:S01]  /*a410*/  F2FP.BF16.F32.PACK_AB R102, R0, R4 ;  /* 0x000000040066723e */ /* 0x000fe200000010ff */
[C---:B------:R-:W-:Y:S01]  /*a420*/  FMUL R6, R68.reuse, R12 ;  /* 0x0000000c44067220 */ /* 0x040fe20000400000 */
[C---:B------:R-:W-:Y:S01]  /*a430*/  FMUL R7, R68.reuse, R13 ;  /* 0x0000000d44077220 */ /* 0x040fe20000400000 */
[----:B------:R-:W-:Y:S01]  /*a440*/  FFMA R3, R71, R70, R3 ;  /* 0x0000004647037223 */ /* 0x000fe20000000003 */
[----:B------:R-:W-:Y:S01]  /*a450*/  SHF.L.U32 R70, R81, 0x10, RZ ;  /* 0x0000001051467819 */ /* 0x000fe200000006ff */
[C---:B------:R-:W-:Y:S01]  /*a460*/  FFMA R5, R71.reuse, R72, R5 ;  /* 0x0000004847057223 */ /* 0x040fe20000000005 */
[C---:B------:R-:W-:Y:S01]  /*a470*/  FFMA R6, R71.reuse, R8, R6 ;  /* 0x0000000847067223 */ /* 0x040fe20000000006 */
[C---:B------:R-:W-:Y:S01]  /*a480*/  FMUL R0, R68.reuse, R14 ;  /* 0x0000000e44007220 */ /* 0x040fe20000400000 */
[----:B------:R-:W-:Y:S01]  /*a490*/  FFMA R7, R71, R10, R7 ;  /* 0x0000000a47077223 */ /* 0x000fe20000000007 */
[C---:B------:R-:W-:Y:S01]  /*a4a0*/  FMUL R14, R68.reuse, R24 ;  /* 0x00000018440e7220 */ /* 0x040fe20000400000 */
[----:B------:R-:W-:Y:S01]  /*a4b0*/  F2FP.BF16.F32.PACK_AB R103, R5, R3 ;  /* 0x000000030567723e */ /* 0x000fe200000010ff */
[C---:B------:R-:W-:Y:S01]  /*a4c0*/  FMUL R24, R68.reuse, R34 ;  /* 0x0000002244187220 */ /* 0x040fe20000400000 */
[C---:B------:R-:W-:Y:S01]  /*a4d0*/  FMUL R34, R68.reuse, R44 ;  /* 0x0000002c44227220 */ /* 0x040fe20000400000 */
[C---:B------:R-:W-:Y:S01]  /*a4e0*/  FMUL R44, R68.reuse, R54 ;  /* 0x00000036442c7220 */ /* 0x040fe20000400000 */
[C---:B------:R-:W-:Y:S01]  /*a4f0*/  FMUL R54, R68.reuse, R64 ;  /* 0x0000004044367220 */ /* 0x040fe20000400000 */
[----:B------:R-:W-:Y:S01]  /*a500*/  F2FP.BF16.F32.PACK_AB R64, R7, R6 ;  /* 0x000000060740723e */ /* 0x000fe200000010ff */
[----:B------:R-:W-:Y:S01]  /*a510*/  STS.128 [R164+UR46+0x8400], R100 ;  /* 0x00840064a4007988 */ /* 0x000fe20008000c2e */
[----:B------:R-:W-:Y:S01]  /*a520*/  LOP3.LUT R6, R81, 0xffff0000, RZ, 0xc0, !PT ;  /* 0xffff000051067812 */ /* 0x000fe200078ec0ff */
[----:B------:R-:W-:Y:S01]  /*a530*/  FMUL R3, R68, R15 ;  /* 0x0000000f44037220 */ /* 0x000fe20000400000 */
[----:B------:R-:W-:Y:S01]  /*a540*/  SHF.L.U32 R7, R82, 0x10, RZ ;  /* 0x0000001052077819 */ /* 0x000fe200000006ff */
[C---:B------:R-:W-:Y:S01]  /*a550*/  FMUL R8, R68.reuse, R18 ;  /* 0x0000001244087220 */ /* 0x040fe20000400000 */
[C---:B------:R-:W-:Y:S01]  /*a560*/  FFMA R0, R71.reuse, R70, R0 ;  /* 0x0000004647007223 */ /* 0x040fe20000000000 */
[C---:B------:R-:W-:Y:S01]  /*a570*/  FMUL R9, R68.reuse, R19 ;  /* 0x0000001344097220 */ /* 0x040fe20000400000 */
[----:B------:R-:W-:Y:S01]  /*a580*/  FMUL R18, R68, R28 ;  /* 0x0000001c44127220 */ /* 0x000fe20000400000 */
[----:B------:R-:W-:Y:S01]  /*a590*/  FFMA R3, R71, R6, R3 ;  /* 0x0000000647037223 */ /* 0x000fe20000000003 */
[----:B------:R-:W-:Y:S01]  /*a5a0*/  LOP3.LUT R6, R88, 0xffff0000, RZ, 0xc0, !PT ;  /* 0xffff000058067812 */ /* 0x000fe200078ec0ff */
[C---:B------:R-:W-:Y:S01]  /*a5b0*/  FMUL R10, R68.reuse, R20 ;  /* 0x00000014440a7220 */ /* 0x040fe20000400000 */
        /* <DEDUP_REMOVED lines=10> */
[----:B------:R-:W-:Y:S01]  /*a660*/  FMUL R48, R68, R58 ;  /* 0x0000003a44307220 */ /* 0x000fe20000400000 */
[----:B------:R-:W-:Y:S01]  /*a670*/  LOP3.LUT R58, R82, 0xffff0000, RZ, 0xc0, !PT ;  /* 0xffff0000523a7812 */ /* 0x000fe200078ec0ff */
[C---:B------:R-:W-:Y:S01]  /*a680*/  FMUL R4, R68.reuse, R16 ;  /* 0x0000001044047220 */ /* 0x040fe20000400000 */
[C---:B------:R-:W-:Y:S01]  /*a690*/  FMUL R40, R68.reuse, R50 ;  /* 0x0000003244287220 */ /* 0x040fe20000400000 */
[C---:B------:R-:W-:Y:S01]  /*a6a0*/  FMUL R45, R68.reuse, R55 ;  /* 0x00000037442d7220 */ /* 0x040fe20000400000 */
[C---:B------:R-:W-:Y:S01]  /*a6b0*/  FMUL R49, R68.reuse, R59 ;  /* 0x0000003b44317220 */ /* 0x040fe20000400000 */
[----:B------:R-:W-:Y:S01]  /*a6c0*/  SHF.L.U32 R59, R83, 0x10, RZ ;  /* 0x00000010533b7819 */ /* 0x000fe200000006ff */
[C---:B------:R-:W-:Y:S01]  /*a6d0*/  FMUL R55, R68.reuse, R65 ;  /* 0x0000004144377220 */ /* 0x040fe20000400000 */
[----:B------:R-:W-:Y:S01]  /*a6e0*/  F2FP.BF16.F32.PACK_AB R65, R3, R0 ;  /* 0x000000000341723e */ /* 0x000fe200000010ff */
[----:B------:R-:W-:Y:S01]  /*a6f0*/  FMUL R5, R68, R17 ;  /* 0x0000001144057220 */ /* 0x000fe20000400000 */
[----:B------:R-:W-:Y:S01]  /*a700*/  SHF.L.U32 R0, R88, 0x10, RZ ;  /* 0x0000001058007819 */ /* 0x000fe200000006ff */
[C---:B------:R-:W-:Y:S01]  /*a710*/  FMUL R50, R68.reuse, R60 ;  /* 0x0000003c44327220 */ /* 0x040fe20000400000 */
[----:B------:R-:W-:Y:S01]  /*a720*/  LOP3.LUT R60, R83, 0xffff0000, RZ, 0xc0, !PT ;  /* 0xffff0000533c7812 */ /* 0x000fe200078ec0ff */
[----:B------:R-:W-:Y:S01]  /*a730*/  FFMA R4, R71, R7, R4 ;  /* 0x0000000747047223 */ /* 0x000fe20000000004 */
[----:B------:R-:W-:Y:S01]  /*a740*/  SHF.L.U32 R3, R89, 0x10, RZ ;  /* 0x0000001059037819 */ /* 0x000fe200000006ff */
[C---:B------:R-:W-:Y:S01]  /*a750*/  FFMA R5, R71.reuse, R58, R5 ;  /* 0x0000003a47057223 */ /* 0x040fe20000000005 */
[C---:B------:R-:W-:Y:S01]  /*a760*/  FFMA R8, R71.reuse, R59, R8 ;  /* 0x0000003b47087223 */ /* 0x040fe20000000008 */
[C---:B------:R-:W-:Y:S01]  /*a770*/  FFMA R9, R71.reuse, R60, R9 ;  /* 0x0000003c47097223 */ /* 0x040fe20000000009 */
[----:B------:R-:W-:Y:S01]  /*a780*/  FFMA R10, R71, R0, R10 ;  /* 0x00000000470a7223 */ /* 0x000fe2000000000a */
[----:B------:R-:W-:Y:S01]  /*a790*/  LOP3.LUT R0, R89, 0xffff0000, RZ, 0xc0, !PT ;  /* 0xffff000059007812 */ /* 0x000fe200078ec0ff */
[C---:B------:R-:W-:Y:S01]  /*a7a0*/  FMUL R11, R68.reuse, R21 ;  /* 0x00000015440b7220 */ /* 0x040fe20000400000 */
[C---:B------:R-:W-:Y:S01]  /*a7b0*/  FMUL R12, R68.reuse, R22 ;  /* 0x00000016440c7220 */ /* 0x040fe20000400000 */
[C---:B------:R-:W-:Y:S01]  /*a7c0*/  FMUL R13, R68.reuse, R23 ;  /* 0x00000017440d7220 */ /* 0x040fe20000400000 */
[C---:B------:R-:W-:Y:S01]  /*a7d0*/  FMUL R16, R68.reuse, R26 ;  /* 0x0000001a44107220 */ /* 0x040fe20000400000 */
[C---:B------:R-:W-:Y:S01]  /*a7e0*/  FMUL R26, R68.reuse, R36 ;  /* 0x00000024441a7220 */ /* 0x040fe20000400000 */
[----:B------:R-:W-:Y:S01]  /*a7f0*/  FFMA R11, R71, R6, R11 ;  /* 0x00000006470b7223 */ /* 0x000fe2000000000b */
[----:B------:R-:W-:Y:S01]  /*a800*/  LOP3.LUT R6, R99, 0xffff0000, RZ, 0xc0, !PT ;  /* 0xffff000063067812 */ /* 0x000fe200078ec0ff */
[----:B------:R-:W-:Y:S01]  /*a810*/  FMUL R36, R68, R46 ;  /* 0x0000002e44247220 */ /* 0x000fe20000400000 */
[----:B------:R-:W-:Y:S01]  /*a820*/  FFMA R12, R71, R3, R12 ;  /* 0x00000003470c7223 */ /* 0x000fe2000000000c */
[----:B------:R-:W-:Y:S01]  /*a830*/  SHF.L.U32 R3, R90, 0x10, RZ ;  /* 0x000000105a037819 */ /* 0x000fe200000006ff */
[C---:B------:R-:W-:Y:S01]  /*a840*/  FMUL R46, R68.reuse, R56 ;  /* 0x00000038442e7220 */ /* 0x040fe20000400000 */
[----:B------:R-:W-:Y:S01]  /*a850*/  FMUL R56, R68, R66 ;  /* 0x0000004244387220 */ /* 0x000fe20000400000 */
[----:B------:R-:W-:Y:S01]  /*a860*/  F2FP.BF16.F32.PACK_AB R66, R5, R4 ;  /* 0x000000040542723e */ /* 0x000fe200000010ff */
[C---:B------:R-:W-:Y:S01]  /*a870*/  FFMA R13, R71.reuse, R0, R13 ;  /* 0x00000000470d7223 */ /* 0x040fe2000000000d */
[----:B------:R-:W-:Y:S01]  /*a880*/  LOP3.LUT R0, R90, 0xffff0000, RZ, 0xc0, !PT ;  /* 0xffff00005a007812 */ /* 0x000fe200078ec0ff */
[----:B------:R-:W-:Y:S01]  /*a890*/  FFMA R14, R71, R3, R14 ;  /* 0x00000003470e7223 */ /* 0x000fe2000000000e */
[C---:B------:R-:W-:Y:S01]  /*a8a0*/  SHF.L.U32 R5, R91.reuse, 0x10, RZ ;  /* 0x000000105b057819 */ /* 0x040fe200000006ff */
[----:B------:R-:W-:Y:S01]  /*a8b0*/  FMUL R17, R68, R27 ;  /* 0x0000001b44117220 */ /* 0x000fe20000400000 */
[----:B------:R-:W-:Y:S01]  /*a8c0*/  LOP3.LUT R4, R91, 0xffff0000, RZ, 0xc0, !PT ;  /* 0xffff00005b047812 */ /* 0x000fe200078ec0ff */
[C---:B------:R-:W-:Y:S01]  /*a8d0*/  FFMA R15, R71.reuse, R0, R15 ;  /* 0x00000000470f7223 */ /* 0x040fe2000000000f */
[C---:B------:R-:W-:Y:S01]  /*a8e0*/  SHF.L.U32 R0, R96.reuse, 0x10, RZ ;  /* 0x0000001060007819 */ /* 0x040fe200000006ff */
[----:B------:R-:W-:Y:S01]  /*a8f0*/  FFMA R16, R71, R5, R16 ;  /* 0x0000000547107223 */ /* 0x000fe20000000010 */
[----:B------:R-:W-:Y:S01]  /*a900*/  SHF.L.U32 R3, R97, 0x10, RZ ;  /* 0x0000001061037819 */ /* 0x000fe200000006ff */
[----:B------:R-:W-:Y:S01]  /*a910*/  FFMA R17, R71, R4, R17 ;  /* 0x0000000447117223 */ /* 0x000fe20000000011 */
[----:B------:R-:W-:Y:S01]  /*a920*/  LOP3.LUT R4, R96, 0xffff0000, RZ, 0xc0, !PT ;  /* 0xffff000060047812 */ /* 0x000fe200078ec0ff */
[C---:B------:R-:W-:Y:S01]  /*a930*/  FMUL R27, R68.reuse, R37 ;  /* 0x00000025441b7220 */ /* 0x040fe20000400000 */
[----:B------:R-:W-:Y:S01]  /*a940*/  SHF.L.U32 R5, R99, 0x10, RZ ;  /* 0x0000001063057819 */ /* 0x000fe200000006ff */
[C---:B------:R-:W-:Y:S01]  /*a950*/  FMUL R37, R68.reuse, R47 ;  /* 0x0000002f44257220 */ /* 0x040fe20000400000 */
[C---:B------:R-:W-:Y:S01]  /*a960*/  FMUL R47, R68.reuse, R57 ;  /* 0x00000039442f7220 */ /* 0x040fe20000400000 */
[----:B------:R-:W-:Y:S01]  /*a970*/  FMUL R57, R68, R67 ;  /* 0x0000004344397220 */ /* 0x000fe20000400000 */
[----:B------:R-:W-:Y:S01]  /*a980*/  F2FP.BF16.F32.PACK_AB R67, R9, R8 ;  /* 0x000000080943723e */ /* 0x000fe200000010ff */
[----:B------:R-:W-:Y:S01]  /*a990*/  FFMA R18, R71, R0, R18 ;  /* 0x0000000047127223 */ /* 0x000fe20000000012 */
[----:B------:R-:W-:Y:S01]  /*a9a0*/  LOP3.LUT R0, R97, 0xffff0000, RZ, 0xc0, !PT ;  /* 0xffff000061007812 */ /* 0x000fe200078ec0ff */
[C---:B------:R-:W-:Y:S01]  /*a9b0*/  FFMA R19, R71.reuse, R4, R19 ;  /* 0x0000000447137223 */ /* 0x040fe20000000013 */
[C---:B------:R-:W-:Y:S01]  /*a9c0*/  LOP3.LUT R4, R98.reuse, 0xffff0000, RZ, 0xc0, !PT ;  /* 0xffff000062047812 */ /* 0x040fe200078ec0ff */
[----:B------:R-:W-:Y:S01]  /*a9d0*/  FFMA R20, R71, R3, R20 ;  /* 0x0000000347147223 */ /* 0x000fe20000000014 */
[----:B------:R-:W-:Y:S01]  /*a9e0*/  SHF.L.U32 R3, R98, 0x10, RZ ;  /* 0x0000001062037819 */ /* 0x000fe200000006ff */
[C---:B------:R-:W-:Y:S01]  /*a9f0*/  FMUL R21, R68.reuse, R31 ;  /* 0x0000001f44157220 */ /* 0x040fe20000400000 */
[----:B------:R-:W-:Y:S01]  /*aa00*/  F2FP.BF16.F32.PACK_AB R8, R11, R10 ;  /* 0x0000000a0b08723e */ /* 0x000fe200000010ff */
[C---:B------:R-:W-:Y:S01]  /*aa10*/  FMUL R22, R68.reuse, R32 ;  /* 0x0000002044167220 */ /* 0x040fe20000400000 */
[----:B------:R-:W-:Y:S01]  /*aa20*/  F2FP.BF16.F32.PACK_AB R9, R13, R12 ;  /* 0x0000000c0d09723e */ /* 0x000fe200000010ff */
[----:B------:R-:W-:Y:S01]  /*aa30*/  STS.128 [R163+0x8400], R64 ;  /* 0x00840040a3007388 */ /* 0x000fe20000000c00 */
[----:B------:R-:W-:Y:S01]  /*aa40*/  F2FP.BF16.F32.PACK_AB R10, R15, R14 ;  /* 0x0000000e0f0a723e */ /* 0x000fe200000010ff */
[----:B------:R-:W-:Y:S01]  /*aa50*/  FMUL R23, R68, R33 ;  /* 0x0000002144177220 */ /* 0x000fe20000400000 */
[----:B------:R-:W-:Y:S01]  /*aa60*/  F2FP.BF16.F32.PACK_AB R11, R17, R16 ;  /* 0x00000010110b723e */ /* 0x000fe200000010ff */
[----:B------:R-:W-:Y:S01]  /*aa70*/  FFMA R21, R71, R0, R21 ;  /* 0x0000000047157223 */ /* 0x000fe20000000015 */
[----:B------:R-:W-:Y:S01]  /*aa80*/  F2FP.BF16.F32.PACK_AB R12, R19, R18 ;  /* 0x00000012130c723e */ /* 0x000fe200000010ff */
[C---:B------:R-:W-:Y:S01]  /*aa90*/  FFMA R22, R71.reuse, R3, R22 ;  /* 0x0000000347167223 */ /* 0x040fe20000000016 */
[C---:B------:R-:W-:Y:S01]  /*aaa0*/  SHF.L.U32 R0, R104.reuse, 0x10, RZ ;  /* 0x0000001068007819 */ /* 0x040fe200000006ff */
[----:B------:R-:W-:Y:S01]  /*aab0*/  FFMA R23, R71, R4, R23 ;  /* 0x0000000447177223 */ /* 0x000fe20000000017 */
[----:B------:R-:W-:Y:S01]  /*aac0*/  F2FP.BF16.F32.PACK_AB R13, R21, R20 ;  /* 0x00000014150d723e */ /* 0x000fe200000010ff */
[C---:B------:R-:W-:Y:S01]  /*aad0*/  FFMA R24, R71.reuse, R5, R24 ;  /* 0x0000000547187223 */ /* 0x040fe20000000018 */
[----:B------:R-:W-:Y:S01]  /*aae0*/  LOP3.LUT R4, R104, 0xffff0000, RZ, 0xc0, !PT ;  /* 0xffff000068047812 */ /* 0x000fe200078ec0ff */
[----:B------:R-:W-:Y:S01]  /*aaf0*/  FFMA R25, R71, R6, R25 ;  /* 0x0000000647197223 */ /* 0x000fe20000000019 */
[----:B------:R-:W-:Y:S01]  /*ab00*/  F2FP.BF16.F32.PACK_AB R14, R23, R22 ;  /* 0x00000016170e723e */ /* 0x000fe200000010ff */
[----:B------:R1:W-:Y:S01]  /*ab10*/  STS.128 [R162+0x8400], R8 ;  /* 0x00840008a2007388 */ /* 0x0003e20000000c00 */
[----:B------:R-:W-:Y:S01]  /*ab20*/  SHF.L.U32 R3, R105, 0x10, RZ ;  /* 0x0000001069037819 */ /* 0x000fe200000006ff */
[----:B------:R-:W-:Y:S01]  /*ab30*/  FFMA R26, R71, R0, R26 ;  /* 0x00000000471a7223 */ /* 0x000fe2000000001a */
[----:B------:R-:W-:Y:S01]  /*ab40*/  F2FP.BF16.F32.PACK_AB R15, R25, R24 ;  /* 0x00000018190f723e */ /* 0x000fe200000010ff */
[----:B------:R-:W-:Y:S01]  /*ab50*/  FFMA R27, R71, R4, R27 ;  /* 0x00000004471b7223 */ /* 0x000fe2000000001b */
[----:B------:R-:W-:Y:S01]  /*ab60*/  LOP3.LUT R0, R105, 0xffff0000, RZ, 0xc0, !PT ;  /* 0xffff000069007812 */ /* 0x000fe200078ec0ff */
[C---:B------:R-:W-:Y:S01]  /*ab70*/  FFMA R28, R71.reuse, R3, R28 ;  /* 0x00000003471c7223 */ /* 0x040fe2000000001c */
[C---:B------:R-:W-:Y:S01]  /*ab80*/  SHF.L.U32 R3, R106.reuse, 0x10, RZ ;  /* 0x000000106a037819 */ /* 0x040fe200000006ff */
[----:B------:R2:W-:Y:S01]  /*ab90*/  STS.128 [R161+0x8400], R12 ;  /* 0x0084000ca1007388 */ /* 0x0005e20000000c00 */
[----:B------:R-:W-:Y:S01]  /*aba0*/  LOP3.LUT R4, R106, 0xffff0000, RZ, 0xc0, !PT ;  /* 0xffff00006a047812 */ /* 0x000fe200078ec0ff */
[----:B------:R-:W-:Y:S01]  /*abb0*/  FFMA R29, R71, R0, R29 ;  /* 0x00000000471d7223 */ /* 0x000fe2000000001d */
[C---:B------:R-:W-:Y:S01]  /*abc0*/  SHF.L.U32 R5, R107.reuse, 0x10, RZ ;  /* 0x000000106b057819 */ /* 0x040fe200000006ff */
[C---:B------:R-:W-:Y:S01]  /*abd0*/  FMUL R31, R68.reuse, R41 ;  /* 0x00000029441f7220 */ /* 0x040fe20000400000 */
[----:B------:R-:W-:Y:S01]  /*abe0*/  LOP3.LUT R6, R107, 0xffff0000, RZ, 0xc0, !PT ;  /* 0xffff00006b067812 */ /* 0x000fe200078ec0ff */
[----:B------:R-:W-:Y:S01]  /*abf0*/  FMUL R32, R68, R42 ;  /* 0x0000002a44207220 */ /* 0x000fe20000400000 */
[----:B------:R-:W-:Y:S01]  /*ac00*/  SHF.L.U32 R0, R112, 0x10, RZ ;  /* 0x0000001070007819 */ /* 0x000fe200000006ff */
[----:B------:R-:W-:Y:S01]  /*ac10*/  FMUL R33, R68, R43 ;  /* 0x0000002b44217220 */ /* 0x000fe20000400000 */
[----:B------:R-:W-:Y:S01]  /*ac20*/  LEA R16, R77, UR46, 0x3 ;  /* 0x0000002e4d107c11 */ /* 0x000fe2000f8e18ff */
[----:B------:R-:W-:Y:S01]  /*ac30*/  FFMA R30, R71, R3, R30 ;  /* 0x00000003471e7223 */ /* 0x000fe2000000001e */
[----:B------:R-:W-:Y:S01]  /*ac40*/  SHF.L.U32 R3, R113, 0x10, RZ ;  /* 0x0000001071037819 */ /* 0x000fe200000006ff */
[C---:B------:R-:W-:Y:S01]  /*ac50*/  FFMA R31, R71.reuse, R4, R31 ;  /* 0x00000004471f7223 */ /* 0x040fe2000000001f */
[----:B------:R-:W-:Y:S01]  /*ac60*/  LOP3.LUT R4, R112, 0xffff0000, RZ, 0xc0, !PT ;  /* 0xffff000070047812 */ /* 0x000fe200078ec0ff */
[----:B------:R-:W-:Y:S01]  /*ac70*/  FFMA R32, R71, R5, R32 ;  /* 0x0000000547207223 */ /* 0x000fe20000000020 */
[----:B------:R-:W-:Y:S01]  /*ac80*/  SHF.L.U32 R5, R115, 0x10, RZ ;  /* 0x0000001073057819 */ /* 0x000fe200000006ff */
[----:B------:R-:W-:Y:S01]  /*ac90*/  FFMA R33, R71, R6, R33 ;  /* 0x0000000647217223 */ /* 0x000fe20000000021 */
[----:B------:R-:W-:Y:S01]  /*aca0*/  LOP3.LUT R6, R131, 0xffff0000, RZ, 0xc0, !PT ;  /* 0xffff000083067812 */ /* 0x000fe200078ec0ff */
[----:B------:R-:W-:Y:S01]  /*acb0*/  FFMA R34, R71, R0, R34 ;  /* 0x0000000047227223 */ /* 0x000fe20000000022 */
[----:B------:R-:W-:Y:S01]  /*acc0*/  LOP3.LUT R0, R113, 0xffff0000, RZ, 0xc0, !PT ;  /* 0xffff000071007812 */ /* 0x000fe200078ec0ff */
[C---:B------:R-:W-:Y:S01]  /*acd0*/  FFMA R35, R71.reuse, R4, R35 ;  /* 0x0000000447237223 */ /* 0x040fe20000000023 */
[----:B------:R-:W-:Y:S01]  /*ace0*/  LOP3.LUT R4, R120, 0xffff0000, RZ, 0xc0, !PT ;  /* 0xffff000078047812 */ /* 0x000fe200078ec0ff */
[C---:B------:R-:W-:Y:S01]  /*acf0*/  FFMA R36, R71.reuse, R3, R36 ;  /* 0x0000000347247223 */ /* 0x040fe20000000024 */
[C---:B------:R-:W-:Y:S01]  /*ad00*/  SHF.L.U32 R3, R114.reuse, 0x10, RZ ;  /* 0x0000001072037819 */ /* 0x040fe200000006ff */
[----:B------:R-:W-:Y:S01]  /*ad10*/  FFMA R37, R71, R0, R37 ;  /* 0x0000000047257223 */ /* 0x000fe20000000025 */
[----:B------:R-:W-:Y:S01]  /*ad20*/  LOP3.LUT R0, R114, 0xffff0000, RZ, 0xc0, !PT ;  /* 0xffff000072007812 */ /* 0x000fe200078ec0ff */
[----:B------:R-:W-:Y:S01]  /*ad30*/  FMUL R41, R68, R51 ;  /* 0x0000003344297220 */ /* 0x000fe20000400000 */
[----:B-1----:R-:W-:Y:S01]  /*ad40*/  F2FP.BF16.F32.PACK_AB R8, R35, R34 ;  /* 0x000000222308723e */ /* 0x002fe200000010ff */
[C---:B------:R-:W-:Y:S01]  /*ad50*/  FFMA R38, R71.reuse, R3, R38 ;  /* 0x0000000347267223 */ /* 0x040fe20000000026 */
[----:B------:R-:W-:Y:S01]  /*ad60*/  SHF.L.U32 R3, R120, 0x10, RZ ;  /* 0x0000001078037819 */ /* 0x000fe200000006ff */
[----:B------:R-:W-:Y:S01]  /*ad70*/  FFMA R39, R71, R0, R39 ;  /* 0x0000000047277223 */ /* 0x000fe20000000027 */
[----:B--2---:R-:W-:Y:S01]  /*ad80*/  F2FP.BF16.F32.PACK_AB R12, R27, R26 ;  /* 0x0000001a1b0c723e */ /* 0x004fe200000010ff */
[----:B------:R-:W-:Y:S01]  /*ad90*/  FFMA R40, R71, R5, R40 ;  /* 0x0000000547287223 */ /* 0x000fe20000000028 */
[----:B------:R-:W-:Y:S01]  /*ada0*/  F2FP.BF16.F32.PACK_AB R13, R29, R28 ;  /* 0x0000001c1d0d723e */ /* 0x000fe200000010ff */
[C---:B------:R-:W-:Y:S01]  /*adb0*/  FMUL R42, R68.reuse, R52 ;  /* 0x00000034442a7220 */ /* 0x040fe20000400000 */
[----:B------:R-:W-:Y:S01]  /*adc0*/  F2FP.BF16.F32.PACK_AB R14, R31, R30 ;  /* 0x0000001e1f0e723e */ /* 0x000fe200000010ff */
[C---:B------:R-:W-:Y:S01]  /*add0*/  FMUL R43, R68.reuse, R53 ;  /* 0x00000035442b7220 */ /* 0x040fe20000400000 */
[----:B------:R-:W-:Y:S01]  /*ade0*/  F2FP.BF16.F32.PACK_AB R15, R33, R32 ;  /* 0x00000020210f723e */ /* 0x000fe200000010ff */
[C---:B------:R-:W-:Y:S01]  /*adf0*/  FMUL R51, R68.reuse, R61 ;  /* 0x0000003d44337220 */ /* 0x040fe20000400000 */
[----:B------:R-:W-:Y:S01]  /*ae00*/  LOP3.LUT R0, R115, 0xffff0000, RZ, 0xc0, !PT ;  /* 0xffff000073007812 */ /* 0x000fe200078ec0ff */
[----:B------:R-:W-:Y:S01]  /*ae10*/  FMUL R52, R68, R62 ;  /* 0x0000003e44347220 */ /* 0x000fe20000400000 */
[----:B------:R-:W-:Y:S01]  /*ae20*/  SHF.L.U32 R5, R121, 0x10, RZ ;  /* 0x0000001079057819 */ /* 0x000fe200000006ff */
[----:B------:R1:W-:Y:S01]  /*ae30*/  STS.128 [R147+0x8400], R12 ;  /* 0x0084000c93007388 */ /* 0x0003e20000000c00 */
[----:B------:R-:W-:Y:S01]  /*ae40*/  F2FP.BF16.F32.PACK_AB R9, R37, R36 ;  /* 0x000000242509723e */ /* 0x000fe200000010ff */
[----:B------:R-:W-:Y:S01]  /*ae50*/  FFMA R41, R71, R0, R41 ;  /* 0x0000000047297223 */ /* 0x000fe20000000029 */
[----:B------:R-:W-:Y:S01]  /*ae60*/  LOP3.LUT R0, R121, 0xffff0000, RZ, 0xc0, !PT ;  /* 0xffff000079007812 */ /* 0x000fe200078ec0ff */
[C---:B------:R-:W-:Y:S01]  /*ae70*/  FFMA R42, R71.reuse, R3, R42 ;  /* 0x00000003472a7223 */ /* 0x040fe2000000002a */
[C---:B------:R-:W-:Y:S01]  /*ae80*/  SHF.L.U32 R3, R122.reuse, 0x10, RZ ;  /* 0x000000107a037819 */ /* 0x040fe200000006ff */
[----:B------:R-:W-:Y:S01]  /*ae90*/  FFMA R43, R71, R4, R43 ;  /* 0x00000004472b7223 */ /* 0x000fe2000000002b */
[----:B------:R-:W-:Y:S01]  /*aea0*/  LOP3.LUT R4, R123, 0xffff0000, RZ, 0xc0, !PT ;  /* 0xffff00007b047812 */ /* 0x000fe200078ec0ff */
[----:B------:R-:W-:Y:S01]  /*aeb0*/  FFMA R44, R71, R5, R44 ;  /* 0x00000005472c7223 */ /* 0x000fe2000000002c */
[----:B------:R-:W-:Y:S01]  /*aec0*/  SHF.L.U32 R5, R123, 0x10, RZ ;  /* 0x000000107b057819 */ /* 0x000fe200000006ff */
[C---:B------:R-:W-:Y:S01]  /*aed0*/  FFMA R45, R71.reuse, R0, R45 ;  /* 0x00000000472d7223 */ /* 0x040fe2000000002d */
[----:B------:R-:W-:Y:S01]  /*aee0*/  LOP3.LUT R0, R122, 0xffff0000, RZ, 0xc0, !PT ;  /* 0xffff00007a007812 */ /* 0x000fe200078ec0ff */
[----:B------:R-:W-:Y:S01]  /*aef0*/  FFMA R46, R71, R3, R46 ;  /* 0x00000003472e7223 */ /* 0x000fe2000000002e */
[----:B------:R-:W-:Y:S01]  /*af00*/  SHF.L.U32 R3, R129, 0x10, RZ ;  /* 0x0000001081037819 */ /* 0x000fe200000006ff */
[----:B------:R-:W-:Y:S01]  /*af10*/  FMUL R53, R68, R63 ;  /* 0x0000003f44357220 */ /* 0x000fe20000400000 */
        /* <DEDUP_REMOVED lines=8> */
[----:B------:R-:W-:Y:S01]  /*afa0*/  LOP3.LUT R0, R129, 0xffff0000, RZ, 0xc0, !PT ;  /* 0xffff000081007812 */ /* 0x000fe200078ec0ff */
[----:B------:R2:W-:Y:S01]  /*afb0*/  STS.128 [R160+0x8400], R8 ;  /* 0x00840008a0007388 */ /* 0x0005e20000000c00 */
[----:B------:R-:W-:Y:S01]  /*afc0*/  SHF.L.U32 R5, R131, 0x10, RZ ;  /* 0x0000001083057819 */ /* 0x000fe200000006ff */
[C---:B------:R-:W-:Y:S01]  /*afd0*/  FFMA R51, R71.reuse, R4, R51 ;  /* 0x0000000447337223 */ /* 0x040fe20000000033 */
[C---:B------:R-:W-:Y:S01]  /*afe0*/  LOP3.LUT R4, R130.reuse, 0xffff0000, RZ, 0xc0, !PT ;  /* 0xffff000082047812 */ /* 0x040fe200078ec0ff */
[C---:B------:R-:W-:Y:S01]  /*aff0*/  FFMA R52, R71.reuse, R3, R52 ;  /* 0x0000000347347223 */ /* 0x040fe20000000034 */
[----:B------:R-:W-:Y:S01]  /*b000*/  SHF.L.U32 R3, R130, 0x10, RZ ;  /* 0x0000001082037819 */ /* 0x000fe200000006ff */
[----:B------:R-:W-:Y:S01]  /*b010*/  FFMA R53, R71, R0, R53 ;  /* 0x0000000047357223 */ /* 0x000fe20000000035 */
[----:B-1----:R-:W-:Y:S02]  /*b020*/  F2FP.BF16.F32.PACK_AB R12, R43, R42 ;  /* 0x0000002a2b0c723e */ /* 0x002fe400000010ff */
[----:B------:R-:W-:Y:S01]  /*b030*/  F2FP.BF16.F32.PACK_AB R13, R45, R44 ;  /* 0x0000002c2d0d723e */ /* 0x000fe200000010ff */
[----:B------:R-:W-:Y:S01]  /*b040*/  FFMA R54, R71, R3, R54 ;  /* 0x0000000347367223 */ /* 0x000fe20000000036 */
[----:B------:R-:W-:Y:S01]  /*b050*/  F2FP.BF16.F32.PACK_AB R14, R47, R46 ;  /* 0x0000002e2f0e723e */ /* 0x000fe200000010ff */
[----:B------:R-:W-:Y:S01]  /*b060*/  FFMA R55, R71, R4, R55 ;  /* 0x0000000447377223 */ /* 0x000fe20000000037 */
[----:B------:R-:W-:Y:S01]  /*b070*/  F2FP.BF16.F32.PACK_AB R15, R49, R48 ;  /* 0x00000030310f723e */ /* 0x000fe200000010ff */
[C---:B------:R-:W-:Y:S01]  /*b080*/  FFMA R56, R71.reuse, R5, R56 ;  /* 0x0000000547387223 */ /* 0x040fe20000000038 */
[----:B------:R-:W-:Y:S01]  /*b090*/  FFMA R57, R71, R6, R57 ;  /* 0x0000000647397223 */ /* 0x000fe20000000039 */
[----:B------:R-:W-:Y:S02]  /*b0a0*/  F2FP.BF16.F32.PACK_AB R4, R51, R50 ;  /* 0x000000323304723e */ /* 0x000fe400000010ff */
        /* <DEDUP_REMOVED lines=14> */
[----:B-1----:R-:W1:Y:S01]  /*b190*/  FENCE.VIEW.ASYNC.S ;  /* 0x00000000000073c6 */ /* 0x002e620000000000 */
[----:B------:R-:W-:Y:S01]  /*b1a0*/  @P6 PRMT R0, R165, 0x654, R0 ;  /* 0x00000654a5006816 */ /* 0x000fe20000000000 */
[----:B-1----:R-:W-:Y:S06]  /*b1b0*/  BAR.SYNC.DEFER_BLOCKING 0x1, 0x80 ;  /* 0x0042000000007b1d */ /* 0x002fec0000010000 */
        /* <DEDUP_REMOVED lines=11> */
.L_x_148:
[----:B------:R-:W-:Y:S05]  /*b270*/  BSYNC.RECONVERGENT B0 ;  /* 0x0000000000007941 */ /* 0x000fea0003800200 */
.L_x_147:
[----:B------:R-:W-:Y:S01]  /*b280*/  BAR.SYNC.DEFER_BLOCKING 0x1, 0x80 ;  /* 0x0042000000007b1d */ /* 0x000fe20000010000 */
[----:B------:R-:W-:Y:S02]  /*b290*/  UIADD3 UR4, UPT, UPT, UR47, 0x1, URZ ;  /* 0x000000012f047890 */ /* 0x000fe4000fffe0ff */
[----:B------:R-:W-:Y:S02]  /*b2a0*/  UISETP.NE.AND UP0, UPT, UR38, URZ, UPT ;  /* 0x000000ff2600728c */ /* 0x000fe4000bf05270 */
[----:B------:R-:W-:Y:S02]  /*b2b0*/  UISETP.NE.AND UP1, UPT, UR4, 0x4, UPT ;  /* 0x000000040400788c */ /* 0x000fe4000bf25270 */
[----:B------:R-:W-:Y:S02]  /*b2c0*/  USEL UR39, URZ, 0xc0, !UP0 ;  /* 0x000000c0ff277887 */ /* 0x000fe4000c000000 */
[----:B------:R-:W-:Y:S01]  /*b2d0*/  USEL UR52, UR4, URZ, UP1 ;  /* 0x000000ff04347287 */ /* 0x000fe20008800000 */
[----:B------:R1:W-:Y:S01]  /*b2e0*/  @P6 SYNCS.ARRIVE.TRANS64.RED.A1T0 RZ, [R0+URZ], RZ ;  /* 0x000000ff00ff69a7 */ /* 0x0003e200081004ff */
[----:B------:R-:W-:Y:S01]  /*b2f0*/  BSSY B1, `(.L_x_149) ;  /* 0x000001f000017945 */ /* 0x000fe20003800000 */
[----:B------:R-:W3:Y:S02]  /*b300*/  @P6 SYNCS.PHASECHK.TRANS64.TRYWAIT P0, [R16+URZ+0x100], R3 ;  /* 0x00010003100065a7 */ /* 0x000ee400080011ff */
[----:B---3--:R-:W-:Y:S01]  /*b310*/  @P6 SEL R79, RZ, 0x1, !P0 ;  /* 0x00000001ff4f6807 */ /* 0x008fe20004000000 */
[----:B-1----:R-:W-:Y:S06]  /*b320*/  @!P6 BRA `(.L_x_150) ;  /* 0x00000000006ce947 */ /* 0x002fec0003800000 */
[----:B------:R-:W-:Y:S01]  /*b330*/  ISETP.NE.AND P1, PT, R93, RZ, PT ;  /* 0x000000ff5d00720c */ /* 0x000fe20003f25270 */
[----:B------:R-:W-:Y:S01]  /*b340*/  BSSY B0, `(.L_x_151) ;  /* 0x000000b000007945 */ /* 0x000fe20003800000 */
[----:B------:R-:W-:Y:S11]  /*b350*/  ISETP.NE.AND P0, PT, R79, RZ, PT ;  /* 0x000000ff4f00720c */ /* 0x000ff60003f05270 */
[----:B------:R-:W-:Y:S05]  /*b360*/  @P1 IMAD R77, R77, 0x4000, R164 ;  /* 0x000040004d4d1824 */ /* 0x000fea00078e02a4 */
[----:B------:R-:W-:Y:S04]  /*b370*/  @P1 IADD3 R3, PT, PT, R77, UR46, RZ ;  /* 0x0000002e4d031c10 */ /* 0x000fe8000fffe0ff */
[----:B--2---:R-:W-:Y:S01]  /*b380*/  @P1 IADD3 R7, PT, PT, R92, R3, RZ ;  /* 0x000000035c071210 */ /* 0x004fe20007ffe0ff */
[--C-:B------:R-:W-:Y:S02]  /*b390*/  @P1 IMAD.IADD R5, R78, 0x1, R3.reuse ;  /* 0x000000014e051824 */ /* 0x100fe400078e0203 */
[----:B------:R-:W-:Y:S01]  /*b3a0*/  @P1 IMAD.IADD R0, R94, 0x1, R3 ;  /* 0x000000015e001824 */ /* 0x000fe200078e0203 */
[----:B------:R-:W-:Y:S06]  /*b3b0*/  @P0 BRA `(.L_x_152) ;  /* 0x00000000000c0947 */ /* 0x000fec0003800000 */
[----:B------:R-:W-:Y:S04]  /*b3c0*/  SHF.L.U32 R3, R149, 0x1f, RZ ;  /* 0x0000001f95037819 */ /* 0x000fe800000006ff */
[----:B------:R-:W1:Y:S02]  /*b3d0*/  SYNCS.PHASECHK.TRANS64.TRYWAIT P0, [R16+URZ+0x100], R3 ;  /* 0x00010003100075a7 */ /* 0x000e6400080011ff */
[----:B-1----:R-:W-:Y:S05]  /*b3e0*/  @!P0 BRA `(.L_x_153) ;  /* 0x0000002400a88947 */ /* 0x002fea0003800000 */
.L_x_152:
[----:B------:R-:W-:Y:S05]  /*b3f0*/  BSYNC B0 ;  /* 0x0000000000007941 */ /* 0x000fea0003800000 */
.L_x_151:
[----:B------:R-:W-:Y:S11]  /*b400*/  ISETP.NE.AND P0, PT, R93, RZ, PT ;  /* 0x000000ff5d00720c */ /* 0x000ff60003f05270 */
[----:B------:R-:W-:Y:S02]  /*b410*/  @!UPT UIADD3 URZ, UPT, UPT, URZ, URZ, URZ ;  /* 0x000000fffffff290 */ /* 0x000fe4000fffe0ff */
[----:B------:R3:W4:Y:S01]  /*b420*/  @P0 LDS.128 R84, [R77+UR46+0x400] ;  /* 0x0004002e4d540984 */ /* 0x0007220008000c00 */
[----:B-1----:R-:W-:Y:S01]  /*b430*/  @P0 IMAD.IADD R3, R92, 0x1, R5 ;  /* 0x000000015c030824 */ /* 0x002fe200078e0205 */
[C---:B------:R-:W-:Y:S01]  /*b440*/  @P0 IADD3 R6, PT, PT, R94.reuse, R5, RZ ;  /* 0x000000055e060210 */ /* 0x040fe20007ffe0ff */
[C---:B------:R-:W-:Y:S01]  /*b450*/  @P0 IMAD.IADD R4, R94.reuse, 0x1, R7 ;  /* 0x000000015e040824 */ /* 0x040fe200078e0207 */
[----:B------:R3:W1:Y:S02]  /*b460*/  @P0 LDS.128 R80, [R0+0x400] ;  /* 0x0004000000500984 */ /* 0x0006640000000c00 */
[----:B------:R-:W-:Y:S02]  /*b470*/  @P0 IADD3 R94, PT, PT, R94, R3, RZ ;  /* 0x000000035e5e0210 */ /* 0x000fe40007ffe0ff */
[----:B------:R3:W2:Y:S04]  /*b480*/  @P0 LDS.128 R88, [R7+0x400] ;  /* 0x0004000007580984 */ /* 0x0006a80000000c00 */
[----:B------:R3:W1:Y:S04]  /*b490*/  @P0 LDS.128 R96, [R4+0x400] ;  /* 0x0004000004600984 */ /* 0x0006680000000c00 */
[----:B------:R3:W1:Y:S04]  /*b4a0*/  @P0 LDS.128 R104, [R5+0x400] ;  /* 0x0004000005680984 */ /* 0x0006680000000c00 */
[----:B------:R3:W1:Y:S04]  /*b4b0*/  @P0 LDS.128 R112, [R6+0x400] ;  /* 0x0004000006700984 */ /* 0x0006680000000c00 */
[----:B------:R3:W1:Y:S04]  /*b4c0*/  @P0 LDS.128 R120, [R3+0x400] ;  /* 0x0004000003780984 */ /* 0x0006680000000c00 */
[----:B------:R3:W1:Y:S02]  /*b4d0*/  @P0 LDS.128 R128, [R94+0x400] ;  /* 0x000400005e800984 */ /* 0x0006640000000c00 */
.L_x_150:
[----:B------:R-:W-:Y:S05]  /*b4e0*/  BSYNC B1 ;  /* 0x0000000000017941 */ /* 0x000fea0003800000 */
.L_x_149:
[----:B------:R-:W-:Y:S01]  /*b4f0*/  VIADD R16, R69, UR39 ;  /* 0x0000002745107c36 */ /* 0x000fe20008000000 */
[----:B------:R-:W-:Y:S04]  /*b500*/  BSSY.RECONVERGENT B6, `(.L_x_154) ;  /* 0x0000015000067945 */ /* 0x000fe80003800200 */
[----:B---3--:R-:W-:Y:S04]  /*b510*/  SHF.R.U32.HI R3, RZ, 0x15, R16 ;  /* 0x00000015ff037819 */ /* 0x008fe80000011610 */
[----:B------:R-:W-:Y:S11]  /*b520*/  LOP3.LUT P0, RZ, R3, 0x3, R140, 0x48, !PT ;  /* 0x0000000303ff7812 */ /* 0x000ff6000780488c */
[----:B------:R-:W-:Y:S02]  /*b530*/  @!UPT UIADD3 URZ, UPT, UPT, URZ, URZ, URZ ;  /* 0x000000fffffff290 */ /* 0x000fe4000fffe0ff */
[----:B------:R-:W-:Y:S05]  /*b540*/  @!P0 BRA `(.L_x_155) ;  /* 0x0000000000408947 */ /* 0x000fea0003800000 */
[----:B------:R-:W3:Y:S01]  /*b550*/  LDCU.64 UR8, c[0x4][0x70] ;  /* 0x01000e00ff0877ac */ /* 0x000ee20008000a00 */
[----:B--2---:R-:W-:Y:S01]  /*b560*/  MOV R15, 0x0 ;  /* 0x00000000000f7802 */ /* 0x004fe20000000f00 */
[----:B------:R-:W-:Y:S02]  /*b570*/  HFMA2 R12, -RZ, RZ, 0, 5.9604644775390625e-08 ;  /* 0x00000001ff0c7431 */ /* 0x000fe400000001ff */
[----:B------:R-:W-:Y:S02]  /*b580*/  IMAD.MOV.U32 R8, RZ, RZ, 0x192 ;  /* 0x00000192ff087424 */ /* 0x000fe400078e00ff */
[----:B------:R-:W-:Y:S01]  /*b590*/  IMAD.MOV.U32 R13, RZ, RZ, RZ ;  /* 0x000000ffff0d7224 */ /* 0x000fe200078e00ff */
[----:B------:R-:W2:Y:S01]  /*b5a0*/  LDCU.64 UR6, c[0x4][0x78] ;  /* 0x01000f00ff0677ac */ /* 0x000ea20008000a00 */
[----:B------:R-:W1:Y:S01]  /*b5b0*/  LDC.64 R14, c[0x4][R15] ;  /* 0x010000000f0e7b82 */ /* 0x000e620000000a00 */
[----:B------:R-:W5:Y:S01]  /*b5c0*/  LDCU.64 UR4, c[0x4][0x10] ;  /* 0x01000200ff0477ac */ /* 0x000f620008000a00 */
[----:B---3--:R-:W-:Y:S01]  /*b5d0*/  MOV R5, UR9 ;  /* 0x0000000900057c02 */ /* 0x008fe20008000f00 */
[----:B------:R-:W-:Y:S01]  /*b5e0*/  IMAD.U32 R4, RZ, RZ, UR8 ;  /* 0x00000008ff047e24 */ /* 0x000fe2000f8e00ff */
[----:B--2---:R-:W-:Y:S01]  /*b5f0*/  MOV R7, UR7 ;  /* 0x0000000700077c02 */ /* 0x004fe20008000f00 */
[----:B------:R-:W-:Y:S01]  /*b600*/  IMAD.U32 R6, RZ, RZ, UR6 ;  /* 0x00000006ff067e24 */ /* 0x000fe2000f8e00ff */
[----:B-----5:R-:W-:Y:S01]  /*b610*/  MOV R11, UR5 ;  /* 0x00000005000b7c02 */ /* 0x020fe20008000f00 */
[----:B------:R-:W-:Y:S02]  /*b620*/  IMAD.U32 R10, RZ, RZ, UR4 ;  /* 0x00000004ff0a7e24 */ /* 0x000fe4000f8e00ff */
[----:B------:R-:W-:Y:S07]  /*b630*/  LEPC R20, `(.L_x_155) ;  /* 0x000000001014794e */ /* 0x000fee0000000000 */
[----:B-1--4-:R-:W-:Y:S05]  /*b640*/  CALL.ABS.NOINC R14 ;  /* 0x000000000e007343 */ /* 0x012fea0003c00000 */
.L_x_155:
[----:B------:R-:W-:Y:S05]  /*b650*/  BSYNC.RECONVERGENT B6 ;  /* 0x0000000000067941 */ /* 0x000fea0003800200 */
.L_x_154:
[----:B----4-:R-:W-:Y:S01]  /*b660*/  SHF.L.U32 R69, R84, 0x10, RZ ;  /* 0x0000001054457819 */ /* 0x010fe200000006ff */
[----:B------:R-:W-:Y:S05]  /*b670*/  WARPSYNC.ALL ;  /* 0x0000000000007948 */ /* 0x000fea0003800000 */
[----:B------:R-:W-:Y:S01]  /*b680*/  R2UR UR4, R16 ;  /* 0x00000000100472ca */ /* 0x000fe200000e0000 */
[----:B------:R-:W-:Y:S01]  /*b690*/  BSSY.RECONVERGENT B0, `(.L_x_156) ;  /* 0x00000fc000007945 */ /* 0x000fe20003800200 */
[----:B------:R-:W-:Y:S02]  /*b6a0*/  LOP3.LUT R0, R84, 0xffff0000, RZ, 0xc0, !PT ;  /* 0xffff000054007812 */ /* 0x000fe400078ec0ff */
[C---:B------:R-:W-:Y:S02]  /*b6b0*/  SHF.L.U32 R3, R85.reuse, 0x10, RZ ;  /* 0x0000001055037819 */ /* 0x040fe400000006ff */
[----:B------:R-:W-:Y:S02]  /*b6c0*/  LOP3.LUT R70, R85, 0xffff0000, RZ, 0xc0, !PT ;  /* 0xffff000055467812 */ /* 0x000fe400078ec0ff */
[C---:B------:R-:W-:Y:S02]  /*b6d0*/  SHF.L.U32 R72, R86.reuse, 0x10, RZ ;  /* 0x0000001056487819 */ /* 0x040fe400000006ff */
[----:B------:R-:W-:Y:S02]  /*b6e0*/  LOP3.LUT R74, R86, 0xffff0000, RZ, 0xc0, !PT ;  /* 0xffff0000564a7812 */ /* 0x000fe400078ec0ff */
[C---:B------:R-:W-:Y:S01]  /*b6f0*/  SHF.L.U32 R73, R87.reuse, 0x10, RZ ;  /* 0x0000001057497819 */ /* 0x040fe200000006ff */
[----:B--2---:R-:W2:Y:S01]  /*b700*/  LDTM.x64 R4, tmem[UR4] ;  /* 0x00000004000479ee */ /* 0x004ea20008340000 */
[----:B------:R-:W-:Y:S02]  /*b710*/  LOP3.LUT R76, R87, 0xffff0000, RZ, 0xc0, !PT ;  /* 0xffff0000574c7812 */ /* 0x000fe400078ec0ff */
[C---:B-1----:R-:W-:Y:S02]  /*b720*/  SHF.L.U32 R75, R80.reuse, 0x10, RZ ;  /* 0x00000010504b7819 */ /* 0x042fe400000006ff */
[----:B------:R-:W-:Y:S02]  /*b730*/  LOP3.LUT R78, R80, 0xffff0000, RZ, 0xc0, !PT ;  /* 0xffff0000504e7812 */ /* 0x000fe400078ec0ff */
[C---:B------:R-:W-:Y:S02]  /*b740*/  SHF.L.U32 R77, R81.reuse, 0x10, RZ ;  /* 0x00000010514d7819 */ /* 0x040fe400000006ff */
[----:B------:R-:W-:Y:S02]  /*b750*/  LOP3.LUT R80, R81, 0xffff0000, RZ, 0xc0, !PT ;  /* 0xffff000051507812 */ /* 0x000fe400078ec0ff */
[C---:B------:R-:W-:Y:S02]  /*b760*/  SHF.L.U32 R79, R82.reuse, 0x10, RZ ;  /* 0x00000010524f7819 */ /* 0x040fe400000006ff */
[----:B------:R-:W-:Y:S02]  /*b770*/  LOP3.LUT R82, R82, 0xffff0000, RZ, 0xc0, !PT ;  /* 0xffff000052527812 */ /* 0x000fe400078ec0ff */
[C---:B------:R-:W-:Y:S02]  /*b780*/  SHF.L.U32 R81, R83.reuse, 0x10, RZ ;  /* 0x0000001053517819 */ /* 0x040fe400000006ff */
[----:B------:R-:W-:Y:S02]  /*b790*/  LOP3.LUT R84, R83, 0xffff0000, RZ, 0xc0, !PT ;  /* 0xffff000053547812 */ /* 0x000fe400078ec0ff */
[C---:B------:R-:W-:Y:S02]  /*b7a0*/  SHF.L.U32 R83, R88.reuse, 0x10, RZ ;  /* 0x0000001058537819 */ /* 0x040fe400000006ff */
[----:B------:R-:W-:Y:S02]  /*b7b0*/  LOP3.LUT R86, R88, 0xffff0000, RZ, 0xc0, !PT ;  /* 0xffff000058567812 */ /* 0x000fe400078ec0ff */
[C---:B------:R-:W-:Y:S01]  /*b7c0*/  SHF.L.U32 R85, R89.reuse, 0x10, RZ ;  /* 0x0000001059557819 */ /* 0x040fe200000006ff */
[C---:B--2---:R-:W-:Y:S01]  /*b7d0*/  FMUL R4, R68.reuse, R4 ;  /* 0x0000000444047220 */ /* 0x044fe20000400000 */
[----:B------:R-:W-:Y:S01]  /*b7e0*/  LOP3.LUT R88, R89, 0xffff0000, RZ, 0xc0, !PT ;  /* 0xffff000059587812 */ /* 0x000fe200078ec0ff */
[----:B------:R-:W-:Y:S01]  /*b7f0*/  FMUL R5, R68, R5 ;  /* 0x0000000544057220 */ /* 0x000fe20000400000 */
[C---:B------:R-:W-:Y:S01]  /*b800*/  SHF.L.U32 R87, R90.reuse, 0x10, RZ ;  /* 0x000000105a577819 */ /* 0x040fe200000006ff */
[C---:B------:R-:W-:Y:S01]  /*b810*/  FFMA R4, R71.reuse, R69, R4 ;  /* 0x0000004547047223 */ /* 0x040fe20000000004 */
[----:B------:R-:W-:Y:S01]  /*b820*/  LOP3.LUT R90, R90, 0xffff0000, RZ, 0xc0, !PT ;  /* 0xffff00005a5a7812 */ /* 0x000fe200078ec0ff */
[----:B------:R-:W-:Y:S01]  /*b830*/  FFMA R5, R71, R0, R5 ;  /* 0x0000000047057223 */ /* 0x000fe20000000005 */
[C---:B------:R-:W-:Y:S01]  /*b840*/  SHF.L.U32 R89, R91.reuse, 0x10, RZ ;  /* 0x000000105b597819 */ /* 0x040fe200000006ff */
[C---:B------:R-:W-:Y:S01]  /*b850*/  FMUL R6, R68.reuse, R6 ;  /* 0x0000000644067220 */ /* 0x040fe20000400000 */
[----:B------:R-:W-:Y:S01]  /*b860*/  LOP3.LUT R92, R91, 0xffff0000, RZ, 0xc0, !PT ;  /* 0xffff00005b5c7812 */ /* 0x000fe200078ec0ff */
[----:B------:R-:W-:Y:S01]  /*b870*/  FMUL R7, R68, R7 ;  /* 0x0000000744077220 */ /* 0x000fe20000400000 */
[----:B------:R-:W-:Y:S01]  /*b880*/  F2FP.BF16.F32.PACK_AB R4, R5, R4 ;  /* 0x000000040504723e */ /* 0x000fe200000010ff */
[C---:B------:R-:W-:Y:S01]  /*b890*/  FFMA R6, R71.reuse, R3, R6 ;  /* 0x0000000347067223 */ /* 0x040fe20000000006 */
[C---:B------:R-:W-:Y:S01]  /*b8a0*/  SHF.L.U32 R91, R96.reuse, 0x10, RZ ;  /* 0x00000010605b7819 */ /* 0x040fe200000006ff */
[----:B------:R-:W-:Y:S01]  /*b8b0*/  FFMA R7, R71, R70, R7 ;  /* 0x0000004647077223 */ /* 0x000fe20000000007 */
[----:B------:R-:W-:Y:S01]  /*b8c0*/  LOP3.LUT R94, R96, 0xffff0000, RZ, 0xc0, !PT ;  /* 0xffff0000605e7812 */ /* 0x000fe200078ec0ff */
[C---:B------:R-:W-:Y:S01]  /*b8d0*/  FMUL R8, R68.reuse, R8 ;  /* 0x0000000844087220 */ /* 0x040fe20000400000 */
[----:B------:R-:W-:Y:S01]  /*b8e0*/  SHF.L.U32 R93, R97, 0x10, RZ ;  /* 0x00000010615d7819 */ /* 0x000fe200000006ff */
[----:B------:R-:W-:Y:S01]  /*b8f0*/  FMUL R9, R68, R9 ;  /* 0x0000000944097220 */ /* 0x000fe20000400000 */
[----:B------:R-:W-:Y:S01]  /*b900*/  F2FP.BF16.F32.PACK_AB R5, R7, R6 ;  /* 0x000000060705723e */ /* 0x000fe200000010ff */
[----:B------:R-:W-:Y:S01]  /*b910*/  FFMA R8, R71, R72, R8 ;  /* 0x0000004847087223 */ /* 0x000fe20000000008 */
[----:B------:R-:W-:Y:S01]  /*b920*/  LOP3.LUT R96, R97, 0xffff0000, RZ, 0xc0, !PT ;  /* 0xffff000061607812 */ /* 0x000fe200078ec0ff */
[----:B------:R-:W-:Y:S01]  /*b930*/  FFMA R9, R71, R74, R9 ;  /* 0x0000004a47097223 */ /* 0x000fe20000000009 */
[----:B------:R-:W-:Y:S01]  /*b940*/  SHF.L.U32 R95, R98, 0x10, RZ ;  /* 0x00000010625f7819 */ /* 0x000fe200000006ff */
[----:B------:R-:W-:Y:S01]  /*b950*/  FMUL R10, R68, R10 ;  /* 0x0000000a440a7220 */ /* 0x000fe20000400000 */
[----:B------:R-:W-:Y:S01]  /*b960*/  LOP3.LUT R98, R98, 0xffff0000, RZ, 0xc0, !PT ;  /* 0xffff000062627812 */ /* 0x000fe200078ec0ff */
[C---:B------:R-:W-:Y:S01]  /*b970*/  FMUL R11, R68.reuse, R11 ;  /* 0x0000000b440b7220 */ /* 0x040fe20000400000 */
[----:B------:R-:W-:Y:S01]  /*b980*/  F2FP.BF16.F32.PACK_AB R6, R9, R8 ;  /* 0x000000080906723e */ /* 0x000fe200000010ff */
[----:B------:R-:W-:Y:S01]  /*b990*/  FFMA R10, R71, R73, R10 ;  /* 0x00000049470a7223 */ /* 0x000fe2000000000a */
[----:B------:R-:W-:Y:S01]  /*b9a0*/  SHF.L.U32 R97, R99, 0x10, RZ ;  /* 0x0000001063617819 */ /* 0x000fe200000006ff */
[----:B------:R-:W-:Y:S01]  /*b9b0*/  FFMA R11, R71, R76, R11 ;  /* 0x0000004c470b7223 */ /* 0x000fe2000000000b */
[----:B------:R-:W-:Y:S01]  /*b9c0*/  LOP3.LUT R100, R99, 0xffff0000, RZ, 0xc0, !PT ;  /* 0xffff000063647812 */ /* 0x000fe200078ec0ff */
[----:B------:R-:W-:Y:S01]  /*b9d0*/  FMUL R0, R68, R12 ;  /* 0x0000000c44007220 */ /* 0x000fe20000400000 */
[----:B------:R-:W-:Y:S01]  /*b9e0*/  SHF.L.U32 R99, R104, 0x10, RZ ;  /* 0x0000001068637819 */ /* 0x000fe200000006ff */
[C---:B------:R-:W-:Y:S01]  /*b9f0*/  FMUL R3, R68.reuse, R13 ;  /* 0x0000000d44037220 */ /* 0x040fe20000400000 */
[----:B------:R-:W-:Y:S01]  /*ba00*/  F2FP.BF16.F32.PACK_AB R7, R11, R10 ;  /* 0x0000000a0b07723e */ /* 0x000fe200000010ff */
[----:B------:R-:W-:Y:S01]  /*ba10*/  FMUL R14, R68, R14 ;  /* 0x0000000e440e7220 */ /* 0x000fe20000400000 */
[----:B------:R-:W-:Y:S01]  /*ba20*/  LOP3.LUT R102, R104, 0xffff0000, RZ, 0xc0, !PT ;  /* 0xffff000068667812 */ /* 0x000fe200078ec0ff */
[C---:B------:R-:W-:Y:S01]  /*ba30*/  FMUL R15, R68.reuse, R15 ;  /* 0x0000000f440f7220 */ /* 0x040fe20000400000 */
[----:B------:R-:W-:Y:S01]  /*ba40*/  SHF.L.U32 R101, R105, 0x10, RZ ;  /* 0x0000001069657819 */ /* 0x000fe200000006ff */
[----:B------:R-:W-:Y:S01]  /*ba50*/  FFMA R0, R71, R75, R0 ;  /* 0x0000004b47007223 */ /* 0x000fe20000000000 */
[----:B------:R-:W-:Y:S01]  /*ba60*/  LOP3.LUT R104, R105, 0xffff0000, RZ, 0xc0, !PT ;  /* 0xffff000069687812 */ /* 0x000fe200078ec0ff */
[----:B------:R-:W-:Y:S01]  /*ba70*/  FMUL R12, R68, R16 ;  /* 0x00000010440c7220 */ /* 0x000fe20000400000 */
[C---:B------:R-:W-:Y:S01]  /*ba80*/  SHF.L.U32 R103, R106.reuse, 0x10, RZ ;  /* 0x000000106a677819 */ /* 0x040fe200000006ff */
[----:B------:R-:W-:Y:S01]  /*ba90*/  FFMA R3, R71, R78, R3 ;  /* 0x0000004e47037223 */ /* 0x000fe20000000003 */
[----:B------:R-:W-:Y:S01]  /*baa0*/  LOP3.LUT R106, R106, 0xffff0000, RZ, 0xc0, !PT ;  /* 0xffff00006a6a7812 */ /* 0x000fe200078ec0ff */
[C---:B------:R-:W-:Y:S01]  /*bab0*/  FMUL R13, R68.reuse, R17 ;  /* 0x00000011440d7220 */ /* 0x040fe20000400000 */
[----:B------:R-:W-:Y:S01]  /*bac0*/  SHF.L.U32 R105, R107, 0x10, RZ ;  /* 0x000000106b697819 */ /* 0x000fe200000006ff */
[----:B------:R-:W-:Y:S01]  /*bad0*/  FFMA R14, R71, R77, R14 ;  /* 0x0000004d470e7223 */ /* 0x000fe2000000000e */
[----:B------:R-:W-:Y:S01]  /*bae0*/  F2FP.BF16.F32.PACK_AB R8, R3, R0 ;  /* 0x000000000308723e */ /* 0x000fe200000010ff */
[----:B------:R-:W-:Y:S01]  /*baf0*/  FMUL R18, R68, R18 ;  /* 0x0000001244127220 */ /* 0x000fe20000400000 */
[----:B------:R-:W-:Y:S01]  /*bb00*/  LOP3.LUT R108, R107, 0xffff0000, RZ, 0xc0, !PT ;  /* 0xffff00006b6c7812 */ /* 0x000fe200078ec0ff */
[----:B------:R-:W-:Y:S01]  /*bb10*/  FFMA R15, R71, R80, R15 ;  /* 0x00000050470f7223 */ /* 0x000fe2000000000f */
[----:B------:R-:W-:Y:S01]  /*bb20*/  SHF.L.U32 R107, R112, 0x10, RZ ;  /* 0x00000010706b7819 */ /* 0x000fe200000006ff */
[----:B------:R-:W-:Y:S01]  /*bb30*/  FMUL R19, R68, R19 ;  /* 0x0000001344137220 */ /* 0x000fe20000400000 */
[----:B------:R-:W-:Y:S01]  /*bb40*/  LOP3.LUT R110, R112, 0xffff0000, RZ, 0xc0, !PT ;  /* 0xffff0000706e7812 */ /* 0x000fe200078ec0ff */
[----:B------:R1:W-:Y:S01]  /*bb50*/  STS.128 [R164+UR46+0xc400], R4 ;  /* 0x00c40004a4007988 */ /* 0x0003e20008000c2e */
[----:B------:R-:W-:Y:S01]  /*bb60*/  F2FP.BF16.F32.PACK_AB R9, R15, R14 ;  /* 0x0000000e0f09723e */ /* 0x000fe200000010ff */
[C---:B------:R-:W-:Y:S01]  /*bb70*/  FFMA R12, R71.reuse, R79, R12 ;  /* 0x0000004f470c7223 */ /* 0x040fe2000000000c */
[C---:B------:R-:W-:Y:S01]  /*bb80*/  FFMA R13, R71.reuse, R82, R13 ;  /* 0x00000052470d7223 */ /* 0x040fe2000000000d */
[----:B------:R-:W-:Y:S01]  /*bb90*/  FFMA R18, R71, R81, R18 ;  /* 0x0000005147127223 */ /* 0x000fe20000000012 */
[----:B------:R-:W-:Y:S01]  /*bba0*/  SHF.L.U32 R109, R113, 0x10, RZ ;  /* 0x00000010716d7819 */ /* 0x000fe200000006ff */
[----:B------:R-:W-:Y:S01]  /*bbb0*/  FFMA R19, R71, R84, R19 ;  /* 0x0000005447137223 */ /* 0x000fe20000000013 */
[C---:B------:R-:W-:Y:S01]  /*bbc0*/  FMUL R16, R68.reuse, R20 ;  /* 0x0000001444107220 */ /* 0x040fe20000400000 */
[----:B------:R-:W-:Y:S01]  /*bbd0*/  F2FP.BF16.F32.PACK_AB R10, R13, R12 ;  /* 0x0000000c0d0a723e */ /* 0x000fe200000010ff */
[C---:B------:R-:W-:Y:S01]  /*bbe0*/  FMUL R17, R68.reuse, R21 ;  /* 0x0000001544117220 */ /* 0x040fe20000400000 */
[C---:B------:R-:W-:Y:S01]  /*bbf0*/  FMUL R22, R68.reuse, R22 ;  /* 0x0000001644167220 */ /* 0x040fe20000400000 */
[----:B------:R-:W-:Y:S01]  /*bc00*/  F2FP.BF16.F32.PACK_AB R11, R19, R18 ;  /* 0x00000012130b723e */ /* 0x000fe200000010ff */
[C---:B------:R-:W-:Y:S01]  /*bc10*/  FFMA R16, R71.reuse, R83, R16 ;  /* 0x0000005347107223 */ /* 0x040fe20000000010 */
[----:B------:R-:W-:Y:S01]  /*bc20*/  FFMA R17, R71, R86, R17 ;  /* 0x0000005647117223 */ /* 0x000fe20000000011 */
[----:B------:R-:W-:Y:S01]  /*bc30*/  LOP3.LUT R112, R113, 0xffff0000, RZ, 0xc0, !PT ;  /* 0xffff000071707812 */ /* 0x000fe200078ec0ff */
[----:B------:R-:W-:Y:S01]  /*bc40*/  FFMA R22, R71, R85, R22 ;  /* 0x0000005547167223 */ /* 0x000fe20000000016 */
[----:B------:R1:W-:Y:S01]  /*bc50*/  STS.128 [R163+0xc400], R8 ;  /* 0x00c40008a3007388 */ /* 0x0003e20000000c00 */
[C---:B------:R-:W-:Y:S01]  /*bc60*/  FMUL R23, R68.reuse, R23 ;  /* 0x0000001744177220 */ /* 0x040fe20000400000 */
[----:B------:R-:W-:Y:S01]  /*bc70*/  F2FP.BF16.F32.PACK_AB R16, R17, R16 ;  /* 0x000000101110723e */ /* 0x000fe200000010ff */
[C---:B------:R-:W-:Y:S01]  /*bc80*/  FMUL R20, R68.reuse, R24 ;  /* 0x0000001844147220 */ /* 0x040fe20000400000 */
[----:B------:R-:W-:Y:S01]  /*bc90*/  FMUL R21, R68, R25 ;  /* 0x0000001944157220 */ /* 0x000fe20000400000 */
[C---:B------:R-:W-:Y:S01]  /*bca0*/  SHF.L.U32 R111, R114.reuse, 0x10, RZ ;  /* 0x00000010726f7819 */ /* 0x040fe200000006ff */
[C---:B------:R-:W-:Y:S01]  /*bcb0*/  FFMA R23, R71.reuse, R88, R23 ;  /* 0x0000005847177223 */ /* 0x040fe20000000017 */
[C---:B------:R-:W-:Y:S01]  /*bcc0*/  FFMA R20, R71.reuse, R87, R20 ;  /* 0x0000005747147223 */ /* 0x040fe20000000014 */
[----:B------:R-:W-:Y:S01]  /*bcd0*/  LOP3.LUT R114, R114, 0xffff0000, RZ, 0xc0, !PT ;  /* 0xffff000072727812 */ /* 0x000fe200078ec0ff */
        /* <DEDUP_REMOVED lines=8> */
[----:B------:R-:W-:Y:S01]  /*bd60*/  SHF.L.U32 R113, R115, 0x10, RZ ;  /* 0x0000001073717819 */ /* 0x000fe200000006ff */
[----:B------:R-:W-:Y:S01]  /*bd70*/  FFMA R24, R71, R91, R24 ;  /* 0x0000005b47187223 */ /* 0x000fe20000000018 */
[C---:B------:R-:W-:Y:S01]  /*bd80*/  FMUL R25, R68.reuse, R29 ;  /* 0x0000001d44197220 */ /* 0x040fe20000400000 */
[----:B------:R-:W-:Y:S01]  /*bd90*/  LOP3.LUT R116, R115, 0xffff0000, RZ, 0xc0, !PT ;  /* 0xffff000073747812 */ /* 0x000fe200078ec0ff */
[C---:B------:R-:W-:Y:S01]  /*bda0*/  FMUL R30, R68.reuse, R30 ;  /* 0x0000001e441e7220 */ /* 0x040fe20000400000 */
[----:B------:R-:W-:Y:S01]  /*bdb0*/  F2FP.BF16.F32.PACK_AB R19, R27, R26 ;  /* 0x0000001a1b13723e */ /* 0x000fe200000010ff */
[C---:B------:R-:W-:Y:S01]  /*bdc0*/  FFMA R25, R71.reuse, R94, R25 ;  /* 0x0000005e47197223 */ /* 0x040fe20000000019 */
[----:B------:R-:W-:Y:S01]  /*bdd0*/  FMUL R31, R68, R31 ;  /* 0x0000001f441f7220 */ /* 0x000fe20000400000 */
[----:B------:R-:W-:Y:S01]  /*bde0*/  FFMA R30, R71, R93, R30 ;  /* 0x0000005d471e7223 */ /* 0x000fe2000000001e */
[----:B------:R-:W-:Y:S01]  /*bdf0*/  SHF.L.U32 R115, R120, 0x10, RZ ;  /* 0x0000001078737819 */ /* 0x000fe200000006ff */
[----:B------:R1:W-:Y:S01]  /*be00*/  STS.128 [R162+0xc400], R16 ;  /* 0x00c40010a2007388 */ /* 0x0003e20000000c00 */
[----:B------:R-:W-:Y:S01]  /*be10*/  F2FP.BF16.F32.PACK_AB R24, R25, R24 ;  /* 0x000000181918723e */ /* 0x000fe200000010ff */
[C---:B------:R-:W-:Y:S01]  /*be20*/  FFMA R31, R71.reuse, R96, R31 ;  /* 0x00000060471f7223 */ /* 0x040fe2000000001f */
[C---:B------:R-:W-:Y:S01]  /*be30*/  FMUL R28, R68.reuse, R32 ;  /* 0x00000020441c7220 */ /* 0x040fe20000400000 */
[C---:B------:R-:W-:Y:S01]  /*be40*/  FMUL R29, R68.reuse, R33 ;  /* 0x00000021441d7220 */ /* 0x040fe20000400000 */
[----:B------:R-:W-:Y:S01]  /*be50*/  FMUL R34, R68, R34 ;  /* 0x0000002244227220 */ /* 0x000fe20000400000 */
[----:B------:R-:W-:Y:S01]  /*be60*/  LOP3.LUT R118, R120, 0xffff0000, RZ, 0xc0, !PT ;  /* 0xffff000078767812 */ /* 0x000fe200078ec0ff */
[----:B------:R-:W-:Y:S01]  /*be70*/  FFMA R28, R71, R95, R28 ;  /* 0x0000005f471c7223 */ /* 0x000fe2000000001c */
[----:B------:R-:W-:Y:S01]  /*be80*/  F2FP.BF16.F32.PACK_AB R25, R31, R30 ;  /* 0x0000001e1f19723e */ /* 0x000fe200000010ff */
[C---:B------:R-:W-:Y:S01]  /*be90*/  FFMA R29, R71.reuse, R98, R29 ;  /* 0x00000062471d7223 */ /* 0x040fe2000000001d */
[----:B------:R-:W-:Y:S01]  /*bea0*/  FFMA R34, R71, R97, R34 ;  /* 0x0000006147227223 */ /* 0x000fe20000000022 */
[C---:B------:R-:W-:Y:S01]  /*beb0*/  FMUL R35, R68.reuse, R35 ;  /* 0x0000002344237220 */ /* 0x040fe20000400000 */
[----:B------:R-:W-:Y:S01]  /*bec0*/  SHF.L.U32 R117, R121, 0x10, RZ ;  /* 0x0000001079757819 */ /* 0x000fe200000006ff */
[C---:B------:R-:W-:Y:S01]  /*bed0*/  FMUL R32, R68.reuse, R36 ;  /* 0x0000002444207220 */ /* 0x040fe20000400000 */
[----:B------:R-:W-:Y:S01]  /*bee0*/  F2FP.BF16.F32.PACK_AB R26, R29, R28 ;  /* 0x0000001c1d1a723e */ /* 0x000fe200000010ff */
[C---:B------:R-:W-:Y:S01]  /*bef0*/  FFMA R35, R71.reuse, R100, R35 ;  /* 0x0000006447237223 */ /* 0x040fe20000000023 */
[C---:B------:R-:W-:Y:S01]  /*bf00*/  FMUL R33, R68.reuse, R37 ;  /* 0x0000002544217220 */ /* 0x040fe20000400000 */
[----:B------:R-:W-:Y:S01]  /*bf10*/  FFMA R32, R71, R99, R32 ;  /* 0x0000006347207223 */ /* 0x000fe20000000020 */
        /* <DEDUP_REMOVED lines=29> */
[C---:B------:R-:W-:Y:S01]  /*c0f0*/  FMUL R47, R68.reuse, R47 ;  /* 0x0000002f442f7220 */ /* 0x040fe20000400000 */
[C---:B------:R-:W-:Y:S01]  /*c100*/  FMUL R44, R68.reuse, R48 ;  /* 0x00000030442c7220 */ /* 0x040fe20000400000 */
[----:B------:R-:W-:Y:S01]  /*c110*/  FMUL R45, R68, R49 ;  /* 0x00000031442d7220 */ /* 0x000fe20000400000 */
[----:B------:R1:W-:Y:S01]  /*c120*/  STS.128 [R147+0xc400], R32 ;  /* 0x00c4002093007388 */ /* 0x0003e20000000c00 */
[C---:B------:R-:W-:Y:S01]  /*c130*/  SHF.L.U32 R123, R128.reuse, 0x10, RZ ;  /* 0x00000010807b7819 */ /* 0x040fe200000006ff */
[----:B------:R-:W-:Y:S01]  /*c140*/  FFMA R46, R71, R109, R46 ;  /* 0x0000006d472e7223 */ /* 0x000fe2000000002e */
[----:B------:R-:W-:Y:S01]  /*c150*/  F2FP.BF16.F32.PACK_AB R40, R41, R40 ;  /* 0x000000282928723e */ /* 0x000fe200000010ff */
[C---:B------:R-:W-:Y:S01]  /*c160*/  FFMA R47, R71.reuse, R112, R47 ;  /* 0x00000070472f7223 */ /* 0x040fe2000000002f */
[C---:B------:R-:W-:Y:S01]  /*c170*/  FFMA R44, R71.reuse, R111, R44 ;  /* 0x0000006f472c7223 */ /* 0x040fe2000000002c */
[----:B------:R-:W-:Y:S01]  /*c180*/  LOP3.LUT R126, R128, 0xffff0000, RZ, 0xc0, !PT ;  /* 0xffff0000807e7812 */ /* 0x000fe200078ec0ff */
[C---:B------:R-:W-:Y:S01]  /*c190*/  FFMA R45, R71.reuse, R114, R45 ;  /* 0x00000072472d7223 */ /* 0x040fe2000000002d */
[C---:B------:R-:W-:Y:S01]  /*c1a0*/  FMUL R50, R68.reuse, R50 ;  /* 0x0000003244327220 */ /* 0x040fe20000400000 */
[C---:B------:R-:W-:Y:S01]  /*c1b0*/  FMUL R51, R68.reuse, R51 ;  /* 0x0000003344337220 */ /* 0x040fe20000400000 */
[C---:B------:R-:W-:Y:S01]  /*c1c0*/  FMUL R48, R68.reuse, R52 ;  /* 0x0000003444307220 */ /* 0x040fe20000400000 */
[C---:B------:R-:W-:Y:S01]  /*c1d0*/  FMUL R49, R68.reuse, R53 ;  /* 0x0000003544317220 */ /* 0x040fe20000400000 */
[C---:B------:R-:W-:Y:S01]  /*c1e0*/  FFMA R50, R71.reuse, R113, R50 ;  /* 0x0000007147327223 */ /* 0x040fe20000000032 */
        /* <DEDUP_REMOVED lines=9> */
[----:B------:R-:W-:Y:S01]  /*c280*/  FFMA R55, R71, R120, R55 ;  /* 0x0000007847377223 */ /* 0x000fe20000000037 */
[C---:B------:R-:W-:Y:S01]  /*c290*/  FMUL R59, R68.reuse, R59 ;  /* 0x0000003b443b7220 */ /* 0x040fe20000400000 */
[----:B------:R-:W-:Y:S01]  /*c2a0*/  F2FP.BF16.F32.PACK_AB R41, R47, R46 ;  /* 0x0000002e2f29723e */ /* 0x000fe200000010ff */
[----:B------:R-:W-:Y:S01]  /*c2b0*/  FFMA R52, R71, R119, R52 ;  /* 0x0000007747347223 */ /* 0x000fe20000000034 */
[----:B------:R-:W-:Y:S01]  /*c2c0*/  F2FP.BF16.F32.PACK_AB R42, R45, R44 ;  /* 0x0000002c2d2a723e */ /* 0x000fe200000010ff */
[C---:B------:R-:W-:Y:S01]  /*c2d0*/  FMUL R56, R68.reuse, R60 ;  /* 0x0000003c44387220 */ /* 0x040fe20000400000 */
[----:B------:R-:W-:Y:S01]  /*c2e0*/  F2FP.BF16.F32.PACK_AB R43, R51, R50 ;  /* 0x00000032332b723e */ /* 0x000fe200000010ff */
[----:B------:R-:W-:Y:S01]  /*c2f0*/  FFMA R53, R71, R122, R53 ;  /* 0x0000007a47357223 */ /* 0x000fe20000000035 */
[----:B------:R-:W-:Y:S01]  /*c300*/  SHF.L.U32 R125, R129, 0x10, RZ ;  /* 0x00000010817d7819 */ /* 0x000fe200000006ff */
[C---:B------:R-:W-:Y:S01]  /*c310*/  FMUL R57, R68.reuse, R61 ;  /* 0x0000003d44397220 */ /* 0x040fe20000400000 */
[----:B------:R-:W-:Y:S01]  /*c320*/  FFMA R58, R71, R121, R58 ;  /* 0x00000079473a7223 */ /* 0x000fe2000000003a */
[----:B------:R1:W-:Y:S01]  /*c330*/  STS.128 [R160+0xc400], R40 ;  /* 0x00c40028a0007388 */ /* 0x0003e20000000c00 */
[----:B------:R-:W-:Y:S01]  /*c340*/  LOP3.LUT R128, R129, 0xffff0000, RZ, 0xc0, !PT ;  /* 0xffff000081807812 */ /* 0x000fe200078ec0ff */
[----:B------:R-:W-:Y:S01]  /*c350*/  FMUL R62, R68, R62 ;  /* 0x0000003e443e7220 */ /* 0x000fe20000400000 */
[C---:B------:R-:W-:Y:S01]  /*c360*/  FFMA R59, R71.reuse, R124, R59 ;  /* 0x0000007c473b7223 */ /* 0x040fe2000000003b */
[----:B------:R-:W-:Y:S01]  /*c370*/  SHF.L.U32 R127, R130, 0x10, RZ ;  /* 0x00000010827f7819 */ /* 0x000fe200000006ff */
[----:B------:R-:W-:Y:S01]  /*c380*/  FMUL R63, R68, R63 ;  /* 0x0000003f443f7220 */ /* 0x000fe20000400000 */
[C---:B------:R-:W-:Y:S01]  /*c390*/  FFMA R56, R71.reuse, R123, R56 ;  /* 0x0000007b47387223 */ /* 0x040fe20000000038 */
[----:B------:R-:W-:Y:S01]  /*c3a0*/  LOP3.LUT R130, R130, 0xffff0000, RZ, 0xc0, !PT ;  /* 0xffff000082827812 */ /* 0x000fe200078ec0ff */
[C---:B------:R-:W-:Y:S01]  /*c3b0*/  FMUL R60, R68.reuse, R64 ;  /* 0x00000040443c7220 */ /* 0x040fe20000400000 */
[----:B------:R-:W-:Y:S01]  /*c3c0*/  FFMA R57, R71, R126, R57 ;  /* 0x0000007e47397223 */ /* 0x000fe20000000039 */
[----:B------:R-:W-:Y:S01]  /*c3d0*/  SHF.L.U32 R129, R131, 0x10, RZ ;  /* 0x0000001083817819 */ /* 0x000fe200000006ff */
[C---:B------:R-:W-:Y:S01]  /*c3e0*/  FMUL R61, R68.reuse, R65 ;  /* 0x00000041443d7220 */ /* 0x040fe20000400000 */
[----:B------:R-:W-:Y:S01]  /*c3f0*/  FFMA R62, R71, R125, R62 ;  /* 0x0000007d473e7223 */ /* 0x000fe2000000003e */
[----:B------:R-:W-:Y:S01]  /*c400*/  LOP3.LUT R132, R131, 0xffff0000, RZ, 0xc0, !PT ;  /* 0xffff000083847812 */ /* 0x000fe200078ec0ff */
[C---:B------:R-:W-:Y:S01]  /*c410*/  FMUL R66, R68.reuse, R66 ;  /* 0x0000004244427220 */ /* 0x040fe20000400000 */
[----:B------:R-:W-:Y:S01]  /*c420*/  F2FP.BF16.F32.PACK_AB R48, R49, R48 ;  /* 0x000000303130723e */ /* 0x000fe200000010ff */
[----:B------:R-:W-:Y:S01]  /*c430*/  FFMA R63, R71, R128, R63 ;  /* 0x00000080473f7223 */ /* 0x000fe2000000003f */
[----:B------:R-:W-:Y:S01]  /*c440*/  FMUL R67, R68, R67 ;  /* 0x0000004344437220 */ /* 0x000fe20000400000 */
        /* <DEDUP_REMOVED lines=12> */
[----:B------:R-:W-:Y:S03]  /*c510*/  ISETP.NE.AND P0, PT, R152, RZ, PT ;  /* 0x000000ff9800720c */ /* 0x000fe60003f05270 */
[----:B------:R1:W-:Y:S01]  /*c520*/  STS.128 [R158+0xc400], R56 ;  /* 0x00c400389e007388 */ /* 0x0003e20000000c00 */
[----:B------:R-:W-:Y:S01]  /*c530*/  @!PT LDS RZ, [RZ] ;  /* 0x00000000fffff984 */ /* 0x000fe20000000800 */
[----:B------:R-:W-:Y:S01]  /*c540*/  @!PT LDS RZ, [RZ] ;  /* 0x00000000fffff984 */ /* 0x000fe20000000800 */
[----:B------:R-:W-:Y:S01]  /*c550*/  @!PT LDS RZ, [RZ] ;  /* 0x00000000fffff984 */ /* 0x000fe20000000800 */
[----:B------:R-:W-:Y:S01]  /*c560*/  @!PT LDS RZ, [RZ] ;  /* 0x00000000fffff984 */ /* 0x000fe20000000800 */
[----:B------:R2:W-:Y:S07]  /*c570*/  MEMBAR.ALL.CTA ;  /* 0x0000000000007992 */ /* 0x0005ee0000008000 */
[----:B--2---:R-:W2:Y:S02]  /*c580*/  FENCE.VIEW.ASYNC.S ;  /* 0x00000000000073c6 */ /* 0x004ea40000000000 */
[----:B--2---:R-:W-:Y:S06]  /*c590*/  BAR.SYNC.DEFER_BLOCKING 0x1, 0x80 ;  /* 0x0042000000007b1d */ /* 0x004fec0000010000 */
[----:B------:R-:W-:Y:S05]  /*c5a0*/  @P0 BRA `(.L_x_157) ;  /* 0x0000000000280947 */ /* 0x000fea0003800000 */
[----:B------:R-:W2:Y:S01]  /*c5b0*/  LDCU.64 UR6, c[0x0][0x348] ;  /* 0x00006900ff0677ac */ /* 0x000ea20008000a00 */
[----:B------:R-:W-:Y:S02]  /*c5c0*/  UIADD3 UR9, UPT, UPT, UR53, UR39, URZ ;  /* 0x0000002735097290 */ /* 0x000fe4000fffe0ff */
[----:B------:R-:W-:Y:S01]  /*c5d0*/  UIADD3 UR8, UPT, UPT, UR46, 0xc400, URZ ;  /* 0x0000c4002e087890 */ /* 0x000fe2000fffe0ff */
[----:B------:R-:W-:Y:S01]  /*c5e0*/  UMOV UR10, UR50 ;  /* 0x00000032000a7c82 */ /* 0x000fe20008000000 */
[----:B------:R-:W-:Y:S01]  /*c5f0*/  UMOV UR11, UR44 ;  /* 0x0000002c000b7c82 */ /* 0x000fe20008000000 */
[----:B--2---:R-:W-:Y:S04]  /*c600*/  UIADD3 UR4, UP0, UPT, UR6, 0xa80, URZ ;  /* 0x00000a8006047890 */ /* 0x004fe8000ff1e0ff */
[----:B------:R-:W-:Y:S09]  /*c610*/  UIADD3.X UR5, UPT, UPT, URZ, UR7, URZ, UP0, !UPT ;  /* 0x00000007ff057290 */ /* 0x000ff200087fe4ff */
[----:B------:R2:W-:Y:S01]  /*c620*/  UTMASTG.3D [UR8], [UR4] ;  /* 0x00000008040073b5 */ /* 0x0005e20008010000 */
[----:B------:R0:W-:Y:S01]  /*c630*/  UTMACMDFLUSH ;  /* 0x00000000000079b7 */ /* 0x0001e20000000000 */
[----:B--2---:R-:W-:Y:S04]  /*c640*/  DEPBAR.LE SB0, 0x1 ;  /* 0x000080400000791a */ /* 0x004fe80000000000 */
.L_x_157:
[----:B------:R-:W-:Y:S05]  /*c650*/  BSYNC.RECONVERGENT B0 ;  /* 0x0000000000007941 */ /* 0x000fea0003800200 */
.L_x_156:
[----:B------:R-:W-:Y:S01]  /*c660*/  BAR.SYNC.DEFER_BLOCKING 0x1, 0x80 ;  /* 0x0042000000007b1d */ /* 0x000fe20000010000 */
[----:B------:R-:W-:Y:S09]  /*c670*/  UISETP.NE.AND UP0, UPT, UR54, -0x4, UPT ;  /* 0xfffffffc3600788c */ /* 0x000ff2000bf05270 */
[----:B------:R-:W-:Y:S05]  /*c680*/  BRA.U !UP0, `(.L_x_158) ;  /* 0x0000000108247547 */ /* 0x000fea000b800000 */
[----:B------:R-:W-:Y:S01]  /*c690*/  ISETP.NE.AND P0, PT, R157, RZ, PT ;  /* 0x000000ff9d00720c */ /* 0x000fe20003f05270 */
[----:B------:R-:W-:Y:S01]  /*c6a0*/  IMAD.U32 R0, RZ, RZ, UR52 ;  /* 0x00000034ff007e24 */ /* 0x000fe2000f8e00ff */
[----:B------:R-:W-:Y:S04]  /*c6b0*/  UIADD3 UR4, UPT, UPT, UR52, 0x1, URZ ;  /* 0x0000000134047890 */ /* 0x000fe8000fffe0ff */
[----:B------:R-:W-:Y:S04]  /*c6c0*/  UISETP.NE.AND UP0, UPT, UR4, 0x4, UPT ;  /* 0x000000040400788c */ /* 0x000fe8000bf05270 */
[----:B------:R-:W-:Y:S03]  /*c6d0*/  USEL UR52, UR4, URZ, UP0 ;  /* 0x000000ff04347287 */ /* 0x000fe60008000000 */
[----:B------:R-:W-:Y:S05]  /*c6e0*/  @P0 LEA R0, R0, UR46, 0x3 ;  /* 0x0000002e00000c11 */ /* 0x000fea000f8e18ff */
[----:B------:R-:W-:Y:S05]  /*c6f0*/  @P0 VIADD R0, R0, 0x120 ;  /* 0x0000012000000836 */ /* 0x000fea0000000000 */
[----:B------:R-:W-:Y:S04]  /*c700*/  @P0 PRMT R0, R165, 0x654, R0 ;  /* 0x00000654a5000816 */ /* 0x000fe80000000000 */
[----:B------:R2:W-:Y:S03]  /*c710*/  @P0 SYNCS.ARRIVE.TRANS64.RED.A1T0 RZ, [R0+URZ], RZ ;  /* 0x000000ff00ff09a7 */ /* 0x0005e600081004ff */
.L_x_158:
[----:B------:R-:W-:Y:S01]  /*c720*/  R2UR UR6, R156 ;  /* 0x000000009c0672ca */ /* 0x000fe200000e0000 */
[----:B------:R-:W-:Y:S01]  /*c730*/  UIADD3 UR54, UPT, UPT, UR54, 0x4, URZ ;  /* 0x0000000436367890 */ /* 0x000fe2000fffe0ff */
[----:B------:R-:W-:Y:S01]  /*c740*/  R2UR UR5, R141 ;  /* 0x000000008d0572ca */ /* 0x000fe200000e0000 */
[----:B------:R-:W-:Y:S01]  /*c750*/  ULOP3.LUT UR38, UR38, 0x1, URZ, 0x3c, !UPT ;  /* 0x0000000126267892 */ /* 0x000fe2000f8e3cff */
[----:B------:R-:W-:Y:S01]  /*c760*/  R2UR UR4, R142 ;  /* 0x000000008e0472ca */ /* 0x000fe200000e0000 */
[----:B------:R-:W-:Y:S01]  /*c770*/  UMOV UR44, UR63 ;  /* 0x0000003f002c7c82 */ /* 0x000fe20008000000 */
[C---:B------:R-:W-:Y:S04]  /*c780*/  ISETP.NE.AND P0, PT, R146.reuse, 0x2, PT ;  /* 0x000000029200780c */ /* 0x040fe80003f05270 */
[----:B------:R-:W-:Y:S02]  /*c790*/  SEL R3, RZ, 0x1, P0 ;  /* 0x00000001ff037807 */ /* 0x000fe40000000000 */
[----:B------:R-:W-:Y:S01]  /*c7a0*/  SEL R146, R146, RZ, P0 ;  /* 0x000000ff92927207 */ /* 0x000fe20000000000 */
[----:B------:R-:W-:Y:S01]  /*c7b0*/  UISETP.NE.AND UP0, UPT, UR6, URZ, UPT ;  /* 0x000000ff0600728c */ /* 0x000fe2000bf05270 */
[----:B------:R-:W-:Y:S01]  /*c7c0*/  LOP3.LUT R148, R148, R3, RZ, 0x3c, !PT ;  /* 0x0000000394947212 */ /* 0x000fe200078e3cff */
[----:B------:R-:W-:Y:S02]  /*c7d0*/  UIADD3 UR16, UPT, UPT, UR36, UR5, URZ ;  /* 0x0000000524107290 */ /* 0x000fe4000fffe0ff */
[----:B------:R-:W-:Y:S05]  /*c7e0*/  UIADD3 UR20, UPT, UPT, UR37, UR4, URZ ;  /* 0x0000000425147290 */ /* 0x000fea000fffe0ff */
[----:B------:R-:W-:Y:S07]  /*c7f0*/  BRA.U UP0, `(.L_x_159) ;  /* 0xffffff9d00887547 */ /* 0x000fee000b83ffff */
[----:B------:R-:W3:Y:S01]  /*c800*/  S2UR UR4, SR_CgaCtaId ;  /* 0x00000000000479c3 */ /* 0x000ee20000008800 */
[----:B------:R-:W-:-:S13]  /*c810*/  R2UR UR5, R143 ;  /* 0x000000008f0572ca */ /* 0x000fda00000e0000 */
[----:B------:R-:W-:Y:S02]  /*c820*/  UISETP.NE.AND UP0, UPT, UR5, URZ, UPT ;  /* 0x000000ff0500728c */ /* 0x000fe4000bf05270 */
[----:B---3--:R-:W-:Y:S02]  /*c830*/  ULOP3.LUT UR5, UR4, 0x1, URZ, 0x3c, !UPT ;  /* 0x0000000104057892 */ /* 0x008fe4000f8e3cff */
[----:B------:R-:W-:-:S04]  /*c840*/  UIADD3 UR4, UPT, UPT, UR46, 0x1a0, URZ ;  /* 0x000001a02e047890 */ /* 0x000fc8000fffe0ff */
[----:B------:R-:W-:-:S09]  /*c850*/  UPRMT UR4, UR5, 0x654, UR4 ;  /* 0x0000065405047896 */ /* 0x000fd20008000004 */
[----:B------:R-:W-:Y:S01]  /*c860*/  SYNCS.ARRIVE.TRANS64.RED.A1T0 RZ, [UR4], RZ ;  /* 0x000000ffffff79a7 */ /* 0x000fe20008100404 */
[----:B------:R-:W-:Y:S01]  /*c870*/  SYNCS.ARRIVE.TRANS64.A1T0 RZ, [UR46+0x1a0], RZ ;  /* 0x0001a0ffffff79a7 */ /* 0x000fe2000810002e */
[----:B------:R-:W-:Y:S05]  /*c880*/  BRA.U !UP0, `(.L_x_160) ;  /* 0x0000000108487547 */ /* 0x000fea000b800000 */
[----:B------:R-:W3:Y:S02]  /*c890*/  LDCU.64 UR4, c[0x0][0xc90] ;  /* 0x00019200ff0477ac */ /* 0x000ee40008000a00 */
[----:B---3--:R-:W-:-:S04]  /*c8a0*/  UISETP.NE.U32.AND UP0, UPT, UR4, URZ, UPT ;  /* 0x000000ff0400728c */ /* 0x008fc8000bf05070 */
[----:B------:R-:W-:-:S09]  /*c8b0*/  UISETP.NE.AND.EX UP0, UPT, UR5, URZ, UPT, UP0 ;  /* 0x000000ff0500728c */ /* 0x000fd2000bf05300 */
[----:B------:R-:W-:Y:S05]  /*c8c0*/  BRA.U UP0, `(.L_x_161) ;  /* 0x00000001000c7547 */ /* 0x000fea000b800000 */
[----:B------:R-:W-:-:S13]  /*c8d0*/  FSETP.NEU.AND P0, PT, R71, RZ, PT ;  /* 0x000000ff4700720b */ /* 0x000fda0003f0d000 */
[----:B------:R-:W-:Y:S05]  /*c8e0*/  @!P0 EXIT ;  /* 0x000000000000894d */ /* 0x000fea0003800000 */
[----:B------:R-:W-:Y:S05]  /*c8f0*/  BRA `(.L_x_160) ;  /* 0x00000000002c7947 */ /* 0x000fea0003800000 */
.L_x_161:
[----:B------:R-:W-:Y:S01]  /*c900*/  ISETP.NE.AND P0, PT, R145, RZ, PT ;  /* 0x000000ff9100720c */ /* 0x000fe20003f05270 */
[----:B------:R-:W-:-:S12]  /*c910*/  BSSY.RECONVERGENT B0, `(.L_x_160) ;  /* 0x0000009000007945 */ /* 0x000fd80003800200 */
[----:B------:R-:W-:Y:S05]  /*c920*/  @P0 BRA `(.L_x_162) ;  /* 0x0000000000140947 */ /* 0x000fea0003800000 */
[----:B------:R-:W3:Y:S02]  /*c930*/  LDCU.64 UR4, c[0x0][0xc88] ;  /* 0x00019100ff0477ac */ /* 0x000ee40008000a00 */
[----:B---3--:R-:W-:-:S04]  /*c940*/  ISETP.NE.U32.AND P0, PT, RZ, UR4, PT ;  /* 0x00000004ff007c0c */ /* 0x008fc8000bf05070 */
[----:B------:R-:W-:-:S13]  /*c950*/  ISETP.NE.AND.EX P0, PT, RZ, UR5, PT, P0 ;  /* 0x00000005ff007c0c */ /* 0x000fda000bf05300 */
[----:B------:R-:W-:Y:S05]  /*c960*/  @!P0 EXIT ;  /* 0x000000000000894d */ /* 0x000fea0003800000 */
[----:B------:R-:W-:Y:S05]  /*c970*/  BRA `(.L_x_163) ;  /* 0x0000000000087947 */ /* 0x000fea0003800000 */
.L_x_162:
[----:B------:R-:W-:-:S13]  /*c980*/  FSETP.NEU.AND P0, PT, R71, RZ, PT ;  /* 0x000000ff4700720b */ /* 0x000fda0003f0d000 */
[----:B------:R-:W-:Y:S05]  /*c990*/  @!P0 EXIT ;  /* 0x000000000000894d */ /* 0x000fea0003800000 */
.L_x_163:
[----:B------:R-:W-:Y:S05]  /*c9a0*/  BSYNC.RECONVERGENT B0 ;  /* 0x0000000000007941 */ /* 0x000fea0003800200 */
.L_x_160:
[----:B------:R-:W3:Y:S01]  /*c9b0*/  S2UR UR5, SR_CgaCtaId ;  /* 0x00000000000579c3 */ /* 0x000ee20000008800 */
[----:B------:R-:W-:Y:S01]  /*c9c0*/  ULEA UR4, UR52, UR46, 0x3 ;  /* 0x0000002e34047291 */ /* 0x000fe2000f8e18ff */
[----:B------:R-:W-:-:S04]  /*c9d0*/  DEPBAR.LE SB0, 0x0 ;  /* 0x000080000000791a */ /* 0x000fc80000000000 */
[----:B------:R-:W-:-:S04]  /*c9e0*/  UIADD3 UR4, UPT, UPT, UR4, 0x120, URZ ;  /* 0x0000012004047890 */ /* 0x000fc8000fffe0ff */
[----:B---3--:R-:W-:-:S09]  /*c9f0*/  UPRMT UR4, UR5, 0x654, UR4 ;  /* 0x0000065405047896 */ /* 0x008fd20008000004 */
[----:B------:R-:W-:Y:S01]  /*ca00*/  SYNCS.ARRIVE.TRANS64.RED.A1T0 RZ, [UR4], RZ ;  /* 0x000000ffffff79a7 */ /* 0x000fe20008100404 */
[----:B------:R-:W-:Y:S05]  /*ca10*/  EXIT ;  /* 0x000000000000794d */ /* 0x000fea0003800000 */
.L_x_25:
[----:B--2---:R2:W3:Y:S02]  /*ca20*/  SYNCS.PHASECHK.TRANS64.TRYWAIT P0, [R0+URZ+0x190], R3 ;  /* 0x00019003000075a7 */ /* 0x0044e400080011ff */
[----:B---3--:R-:W-:Y:S05]  /*ca30*/  @!P0 NANOSLEEP.SYNCS 0x989680 ;  /* 0x009896800000895d */ /* 0x008fea0003900000 */
[----:B------:R-:W3:Y:S02]  /*ca40*/  @!P0 SYNCS.PHASECHK.TRANS64 P0, [R0+URZ+0x190], R3 ;  /* 0x00019003000085a7 */ /* 0x000ee400080010ff */
[----:B---3--:R-:W-:Y:S05]  /*ca50*/  @!P0 BRA `(.L_x_25) ;  /* 0xfffffffc00f08947 */ /* 0x008fea000383ffff */
[----:B------:R-:W-:Y:S05]  /*ca60*/  BRA `(.L_x_164) ;  /* 0xffffff5000c07947 */ /* 0x000fea000383ffff */
.L_x_28:
[----:B--2---:R-:W-:-:S07]  /*ca70*/  MOV R0, UR5 ;  /* 0x0000000500007c02 */ /* 0x004fce0008000f00 */
.L_x_165:
[----:B--2---:R2:W3:Y:S02]  /*ca80*/  SYNCS.PHASECHK.TRANS64.TRYWAIT P0, [R0+URZ+0x80], R3 ;  /* 0x00008003000075a7 */ /* 0x0044e400080011ff */
[----:B---3--:R-:W-:Y:S05]  /*ca90*/  @!P0 NANOSLEEP.SYNCS 0x989680 ;  /* 0x009896800000895d */ /* 0x008fea0003900000 */
[----:B------:R-:W3:Y:S02]  /*caa0*/  @!P0 SYNCS.PHASECHK.TRANS64 P0, [R0+URZ+0x80], R3 ;  /* 0x00008003000085a7 */ /* 0x000ee400080010ff */
[----:B---3--:R-:W-:Y:S05]  /*cab0*/  @!P0 BRA `(.L_x_165) ;  /* 0xfffffffc00f08947 */ /* 0x008fea000383ffff */
[----:B------:R-:W-:Y:S05]  /*cac0*/  BRA `(.L_x_27) ;  /* 0xffffff5400207947 */ /* 0x000fea000383ffff */
.L_x_37:
[----:B-1----:R-:W-:-:S07]  /*cad0*/  MOV R0, UR6 ;  /* 0x0000000600007c02 */ /* 0x002fce0008000f00 */
.L_x_166:
[----:B-1----:R1:W2:Y:S02]  /*cae0*/  SYNCS.PHASECHK.TRANS64.TRYWAIT P0, [R0+URZ+0x80], R3 ;  /* 0x00008003000075a7 */ /* 0x0022a400080011ff */
[----:B--2---:R-:W-:Y:S05]  /*caf0*/  @!P0 NANOSLEEP.SYNCS 0x989680 ;  /* 0x009896800000895d */ /* 0x004fea0003900000 */
[----:B------:R-:W2:Y:S02]  /*cb00*/  @!P0 SYNCS.PHASECHK.TRANS64 P0, [R0+URZ+0x80], R3 ;  /* 0x00008003000085a7 */ /* 0x000ea400080010ff */
[----:B--2---:R-:W-:Y:S05]  /*cb10*/  @!P0 BRA `(.L_x_166) ;  /* 0xfffffffc00f08947 */ /* 0x004fea000383ffff */
[----:B------:R-:W-:Y:S05]  /*cb20*/  BRA `(.L_x_36) ;  /* 0xffffff58003c7947 */ /* 0x000fea000383ffff */
.L_x_44:
[----:B-1----:R1:W4:Y:S02]  /*cb30*/  SYNCS.PHASECHK.TRANS64.TRYWAIT P0, [R3+URZ+0x150], R0 ;  /* 0x00015000030075a7 */ /* 0x00232400080011ff */
[----:B----4-:R-:W-:Y:S05]  /*cb40*/  @!P0 NANOSLEEP.SYNCS 0x989680 ;  /* 0x009896800000895d */ /* 0x010fea0003900000 */
[----:B------:R-:W4:Y:S02]  /*cb50*/  @!P0 SYNCS.PHASECHK.TRANS64 P0, [R3+URZ+0x150], R0 ;  /* 0x00015000030085a7 */ /* 0x000f2400080010ff */
[----:B----4-:R-:W-:Y:S05]  /*cb60*/  @!P0 BRA `(.L_x_44) ;  /* 0xfffffffc00f08947 */ /* 0x010fea000383ffff */
[----:B------:R-:W-:Y:S05]  /*cb70*/  BRA `(.L_x_167) ;  /* 0xffffff5c00347947 */ /* 0x000fea000383ffff */
.L_x_48:
[----:B-1----:R-:W-:-:S07]  /*cb80*/  MOV R0, UR4 ;  /* 0x0000000400007c02 */ /* 0x002fce0008000f00 */
.L_x_168:
[----:B-1----:R1:W2:Y:S02]  /*cb90*/  SYNCS.PHASECHK.TRANS64.TRYWAIT P0, [R0+URZ], R3 ;  /* 0x00000003000075a7 */ /* 0x0022a400080011ff */
[----:B--2---:R-:W-:Y:S05]  /*cba0*/  @!P0 NANOSLEEP.SYNCS 0x989680 ;  /* 0x009896800000895d */ /* 0x004fea0003900000 */
[----:B------:R-:W2:Y:S02]  /*cbb0*/  @!P0 SYNCS.PHASECHK.TRANS64 P0, [R0+URZ], R3 ;  /* 0x00000003000085a7 */ /* 0x000ea400080010ff */
[----:B--2---:R-:W-:Y:S05]  /*cbc0*/  @!P0 BRA `(.L_x_168) ;  /* 0xfffffffc00f08947 */ /* 0x004fea000383ffff */
[----:B------:R-:W-:Y:S05]  /*cbd0*/  BRA `(.L_x_169) ;  /* 0xffffff6000e07947 */ /* 0x000fea000383ffff */
.L_x_49:
[----:B------:R-:W-:-:S07]  /*cbe0*/  MOV R0, UR5 ;  /* 0x0000000500007c02 */ /* 0x000fce0008000f00 */
.L_x_170:
[----:B-1----:R1:W2:Y:S02]  /*cbf0*/  SYNCS.PHASECHK.TRANS64.TRYWAIT P0, [R0+URZ], R3 ;  /* 0x00000003000075a7 */ /* 0x0022a400080011ff */
[----:B--2---:R-:W-:Y:S05]  /*cc00*/  @!P0 NANOSLEEP.SYNCS 0x989680 ;  /* 0x009896800000895d */ /* 0x004fea0003900000 */
[----:B------:R-:W2:Y:S02]  /*cc10*/  @!P0 SYNCS.PHASECHK.TRANS64 P0, [R0+URZ], R3 ;  /* 0x00000003000085a7 */ /* 0x000ea400080010ff */
[----:B--2---:R-:W-:Y:S05]  /*cc20*/  @!P0 BRA `(.L_x_170) ;  /* 0xfffffffc00f08947 */ /* 0x004fea000383ffff */
[----:B------:R-:W-:Y:S05]  /*cc30*/  BRA `(.L_x_171) ;  /* 0xffffff6000ec7947 */ /* 0x000fea000383ffff */
.L_x_50:
[----:B------:R-:W-:-:S07]  /*cc40*/  MOV R0, UR5 ;  /* 0x0000000500007c02 */ /* 0x000fce0008000f00 */
.L_x_172:
[----:B-1----:R1:W2:Y:S02]  /*cc50*/  SYNCS.PHASECHK.TRANS64.TRYWAIT P0, [R0+URZ], R3 ;  /* 0x00000003000075a7 */ /* 0x0022a400080011ff */
[----:B--2---:R-:W-:Y:S05]  /*cc60*/  @!P0 NANOSLEEP.SYNCS 0x989680 ;  /* 0x009896800000895d */ /* 0x004fea0003900000 */
[----:B------:R-:W2:Y:S02]  /*cc70*/  @!P0 SYNCS.PHASECHK.TRANS64 P0, [R0+URZ], R3 ;  /* 0x00000003000085a7 */ /* 0x000ea400080010ff */
[----:B--2---:R-:W-:Y:S05]  /*cc80*/  @!P0 BRA `(.L_x_172) ;  /* 0xfffffffc00f08947 */ /* 0x004fea000383ffff */
[----:B------:R-:W-:Y:S05]  /*cc90*/  BRA `(.L_x_173) ;  /* 0xffffff6000f87947 */ /* 0x000fea000383ffff */
.L_x_51:
[----:B------:R-:W-:-:S07]  /*cca0*/  MOV R0, UR5 ;  /* 0x0000000500007c02 */ /* 0x000fce0008000f00 */
.L_x_174:
[----:B-1----:R1:W2:Y:S02]  /*ccb0*/  SYNCS.PHASECHK.TRANS64.TRYWAIT P0, [R0+URZ], R3 ;  /* 0x00000003000075a7 */ /* 0x0022a400080011ff */
[----:B--2---:R-:W-:Y:S05]  /*ccc0*/  @!P0 NANOSLEEP.SYNCS 0x989680 ;  /* 0x009896800000895d */ /* 0x004fea0003900000 */
[----:B------:R-:W2:Y:S02]  /*ccd0*/  @!P0 SYNCS.PHASECHK.TRANS64 P0, [R0+URZ], R3 ;  /* 0x00000003000085a7 */ /* 0x000ea400080010ff */
[----:B--2---:R-:W-:Y:S05]  /*cce0*/  @!P0 BRA `(.L_x_174) ;  /* 0xfffffffc00f08947 */ /* 0x004fea000383ffff */
[----:B------:R-:W-:Y:S05]  /*ccf0*/  BRA `(.L_x_175) ;  /* 0xffffff6400047947 */ /* 0x000fea000383ffff */
.L_x_52:
[----:B------:R-:W-:-:S07]  /*cd00*/  MOV R0, UR5 ;  /* 0x0000000500007c02 */ /* 0x000fce0008000f00 */
.L_x_176:
[----:B-1----:R1:W2:Y:S02]  /*cd10*/  SYNCS.PHASECHK.TRANS64.TRYWAIT P0, [R0+URZ], R3 ;  /* 0x00000003000075a7 */ /* 0x0022a400080011ff */
[----:B--2---:R-:W-:Y:S05]  /*cd20*/  @!P0 NANOSLEEP.SYNCS 0x989680 ;  /* 0x009896800000895d */ /* 0x004fea0003900000 */
[----:B------:R-:W2:Y:S02]  /*cd30*/  @!P0 SYNCS.PHASECHK.TRANS64 P0, [R0+URZ], R3 ;  /* 0x00000003000085a7 */ /* 0x000ea400080010ff */
[----:B--2---:R-:W-:Y:S05]  /*cd40*/  @!P0 BRA `(.L_x_176) ;  /* 0xfffffffc00f08947 */ /* 0x004fea000383ffff */
[----:B------:R-:W-:Y:S05]  /*cd50*/  BRA `(.L_x_177) ;  /* 0xffffff6400107947 */ /* 0x000fea000383ffff */
.L_x_53:
[----:B------:R-:W-:-:S07]  /*cd60*/  MOV R0, UR5 ;  /* 0x0000000500007c02 */ /* 0x000fce0008000f00 */
.L_x_178:
[----:B-1----:R1:W2:Y:S02]  /*cd70*/  SYNCS.PHASECHK.TRANS64.TRYWAIT P0, [R0+URZ], R3 ;  /* 0x00000003000075a7 */ /* 0x0022a400080011ff */
[----:B--2---:R-:W-:Y:S05]  /*cd80*/  @!P0 NANOSLEEP.SYNCS 0x989680 ;  /* 0x009896800000895d */ /* 0x004fea0003900000 */
[----:B------:R-:W2:Y:S02]  /*cd90*/  @!P0 SYNCS.PHASECHK.TRANS64 P0, [R0+URZ], R3 ;  /* 0x00000003000085a7 */ /* 0x000ea400080010ff */
[----:B--2---:R-:W-:Y:S05]  /*cda0*/  @!P0 BRA `(.L_x_178) ;  /* 0xfffffffc00f08947 */ /* 0x004fea000383ffff */
[----:B------:R-:W-:Y:S05]  /*cdb0*/  BRA `(.L_x_179) ;  /* 0xffffff64001c7947 */ /* 0x000fea000383ffff */
.L_x_54:
[----:B------:R-:W-:-:S07]  /*cdc0*/  MOV R0, UR5 ;  /* 0x0000000500007c02 */ /* 0x000fce0008000f00 */
.L_x_180:
[----:B-1----:R1:W2:Y:S02]  /*cdd0*/  SYNCS.PHASECHK.TRANS64.TRYWAIT P0, [R0+URZ], R3 ;  /* 0x00000003000075a7 */ /* 0x0022a400080011ff */
[----:B--2---:R-:W-:Y:S05]  /*cde0*/  @!P0 NANOSLEEP.SYNCS 0x989680 ;  /* 0x009896800000895d */ /* 0x004fea0003900000 */
[----:B------:R-:W2:Y:S02]  /*cdf0*/  @!P0 SYNCS.PHASECHK.TRANS64 P0, [R0+URZ], R3 ;  /* 0x00000003000085a7 */ /* 0x000ea400080010ff */
[----:B--2---:R-:W-:Y:S05]  /*ce00*/  @!P0 BRA `(.L_x_180) ;  /* 0xfffffffc00f08947 */ /* 0x004fea000383ffff */
[----:B------:R-:W-:Y:S05]  /*ce10*/  BRA `(.L_x_181) ;  /* 0xffffff6400287947 */ /* 0x000fea000383ffff */
.L_x_55:
[----:B------:R-:W-:-:S07]  /*ce20*/  MOV R0, UR5 ;  /* 0x0000000500007c02 */ /* 0x000fce0008000f00 */
.L_x_182:
[----:B-1----:R1:W2:Y:S02]  /*ce30*/  SYNCS.PHASECHK.TRANS64.TRYWAIT P0, [R0+URZ], R3 ;  /* 0x00000003000075a7 */ /* 0x0022a400080011ff */
[----:B--2---:R-:W-:Y:S05]  /*ce40*/  @!P0 NANOSLEEP.SYNCS 0x989680 ;  /* 0x009896800000895d */ /* 0x004fea0003900000 */
[----:B------:R-:W2:Y:S02]  /*ce50*/  @!P0 SYNCS.PHASECHK.TRANS64 P0, [R0+URZ], R3 ;  /* 0x00000003000085a7 */ /* 0x000ea400080010ff */
[----:B--2---:R-:W-:Y:S05]  /*ce60*/  @!P0 BRA `(.L_x_182) ;  /* 0xfffffffc00f08947 */ /* 0x004fea000383ffff */
[----:B------:R-:W-:Y:S05]  /*ce70*/  BRA `(.L_x_183) ;  /* 0xffffff6400347947 */ /* 0x000fea000383ffff */
.L_x_56:
[----:B------:R-:W-:-:S07]  /*ce80*/  MOV R0, UR5 ;  /* 0x0000000500007c02 */ /* 0x000fce0008000f00 */
.L_x_184:
[----:B-1----:R1:W2:Y:S02]  /*ce90*/  SYNCS.PHASECHK.TRANS64.TRYWAIT P0, [R0+URZ], R3 ;  /* 0x00000003000075a7 */ /* 0x0022a400080011ff */
[----:B--2---:R-:W-:Y:S05]  /*cea0*/  @!P0 NANOSLEEP.SYNCS 0x989680 ;  /* 0x009896800000895d */ /* 0x004fea0003900000 */
[----:B------:R-:W2:Y:S02]  /*ceb0*/  @!P0 SYNCS.PHASECHK.TRANS64 P0, [R0+URZ], R3 ;  /* 0x00000003000085a7 */ /* 0x000ea400080010ff */
[----:B--2---:R-:W-:Y:S05]  /*cec0*/  @!P0 BRA `(.L_x_184) ;  /* 0xfffffffc00f08947 */ /* 0x004fea000383ffff */
[----:B------:R-:W-:Y:S05]  /*ced0*/  BRA `(.L_x_185) ;  /* 0xffffff6400407947 */ /* 0x000fea000383ffff */
.L_x_57:
[----:B------:R-:W-:-:S07]  /*cee0*/  MOV R0, UR5 ;  /* 0x0000000500007c02 */ /* 0x000fce0008000f00 */
.L_x_186:
[----:B-1----:R1:W2:Y:S02]  /*cef0*/  SYNCS.PHASECHK.TRANS64.TRYWAIT P0, [R0+URZ], R3 ;  /* 0x00000003000075a7 */ /* 0x0022a400080011ff */
[----:B--2---:R-:W-:Y:S05]  /*cf00*/  @!P0 NANOSLEEP.SYNCS 0x989680 ;  /* 0x009896800000895d */ /* 0x004fea0003900000 */
[----:B------:R-:W2:Y:S02]  /*cf10*/  @!P0 SYNCS.PHASECHK.TRANS64 P0, [R0+URZ], R3 ;  /* 0x00000003000085a7 */ /* 0x000ea400080010ff */
[----:B--2---:R-:W-:Y:S05]  /*cf20*/  @!P0 BRA `(.L_x_186) ;  /* 0xfffffffc00f08947 */ /* 0x004fea000383ffff */
[----:B------:R-:W-:Y:S05]  /*cf30*/  BRA `(.L_x_187) ;  /* 0xffffff64004c7947 */ /* 0x000fea000383ffff */
.L_x_58:
[----:B------:R-:W-:-:S07]  /*cf40*/  MOV R0, UR5 ;  /* 0x0000000500007c02 */ /* 0x000fce0008000f00 */
.L_x_188:
[----:B-1----:R1:W2:Y:S02]  /*cf50*/  SYNCS.PHASECHK.TRANS64.TRYWAIT P0, [R0+URZ], R3 ;  /* 0x00000003000075a7 */ /* 0x0022a400080011ff */
[----:B--2---:R-:W-:Y:S05]  /*cf60*/  @!P0 NANOSLEEP.SYNCS 0x989680 ;  /* 0x009896800000895d */ /* 0x004fea0003900000 */
[----:B------:R-:W2:Y:S02]  /*cf70*/  @!P0 SYNCS.PHASECHK.TRANS64 P0, [R0+URZ], R3 ;  /* 0x00000003000085a7 */ /* 0x000ea400080010ff */
[----:B--2---:R-:W-:Y:S05]  /*cf80*/  @!P0 BRA `(.L_x_188) ;  /* 0xfffffffc00f08947 */ /* 0x004fea000383ffff */
[----:B------:R-:W-:Y:S05]  /*cf90*/  BRA `(.L_x_189) ;  /* 0xffffff6400587947 */ /* 0x000fea000383ffff */
.L_x_59:
[----:B------:R-:W-:-:S07]  /*cfa0*/  MOV R0, UR5 ;  /* 0x0000000500007c02 */ /* 0x000fce0008000f00 */
.L_x_190:
[----:B-1----:R1:W2:Y:S02]  /*cfb0*/  SYNCS.PHASECHK.TRANS64.TRYWAIT P0, [R0+URZ], R3 ;  /* 0x00000003000075a7 */ /* 0x0022a400080011ff */
[----:B--2---:R-:W-:Y:S05]  /*cfc0*/  @!P0 NANOSLEEP.SYNCS 0x989680 ;  /* 0x009896800000895d */ /* 0x004fea0003900000 */
[----:B------:R-:W2:Y:S02]  /*cfd0*/  @!P0 SYNCS.PHASECHK.TRANS64 P0, [R0+URZ], R3 ;  /* 0x00000003000085a7 */ /* 0x000ea400080010ff */
[----:B--2---:R-:W-:Y:S05]  /*cfe0*/  @!P0 BRA `(.L_x_190) ;  /* 0xfffffffc00f08947 */ /* 0x004fea000383ffff */
[----:B------:R-:W-:Y:S05]  /*cff0*/  BRA `(.L_x_191) ;  /* 0xffffff6400647947 */ /* 0x000fea000383ffff */
.L_x_60:
[----:B------:R-:W-:-:S07]  /*d000*/  MOV R0, UR5 ;  /* 0x0000000500007c02 */ /* 0x000fce0008000f00 */
.L_x_192:
[----:B-1----:R1:W2:Y:S02]  /*d010*/  SYNCS.PHASECHK.TRANS64.TRYWAIT P0, [R0+URZ], R3 ;  /* 0x00000003000075a7 */ /* 0x0022a400080011ff */
[----:B--2---:R-:W-:Y:S05]  /*d020*/  @!P0 NANOSLEEP.SYNCS 0x989680 ;  /* 0x009896800000895d */ /* 0x004fea0003900000 */
[----:B------:R-:W2:Y:S02]  /*d030*/  @!P0 SYNCS.PHASECHK.TRANS64 P0, [R0+URZ], R3 ;  /* 0x00000003000085a7 */ /* 0x000ea400080010ff */
[----:B--2---:R-:W-:Y:S05]  /*d040*/  @!P0 BRA `(.L_x_192) ;  /* 0xfffffffc00f08947 */ /* 0x004fea000383ffff */
[----:B------:R-:W-:Y:S05]  /*d050*/  BRA `(.L_x_193) ;  /* 0xffffff6400707947 */ /* 0x000fea000383ffff */
.L_x_61:
[----:B------:R-:W-:-:S07]  /*d060*/  MOV R0, UR5 ;  /* 0x0000000500007c02 */ /* 0x000fce0008000f00 */
.L_x_194:
[----:B-1----:R1:W2:Y:S02]  /*d070*/  SYNCS.PHASECHK.TRANS64.TRYWAIT P0, [R0+URZ], R3 ;  /* 0x00000003000075a7 */ /* 0x0022a400080011ff */
[----:B--2---:R-:W-:Y:S05]  /*d080*/  @!P0 NANOSLEEP.SYNCS 0x989680 ;  /* 0x009896800000895d */ /* 0x004fea0003900000 */
[----:B------:R-:W2:Y:S02]  /*d090*/  @!P0 SYNCS.PHASECHK.TRANS64 P0, [R0+URZ], R3 ;  /* 0x00000003000085a7 */ /* 0x000ea400080010ff */
[----:B--2---:R-:W-:Y:S05]  /*d0a0*/  @!P0 BRA `(.L_x_194) ;  /* 0xfffffffc00f08947 */ /* 0x004fea000383ffff */
[----:B------:R-:W-:Y:S05]  /*d0b0*/  BRA `(.L_x_195) ;  /* 0xffffff64007c7947 */ /* 0x000fea000383ffff */
.L_x_62:
[----:B------:R-:W-:-:S07]  /*d0c0*/  MOV R0, UR5 ;  /* 0x0000000500007c02 */ /* 0x000fce0008000f00 */
.L_x_196:
[----:B-1----:R1:W2:Y:S02]  /*d0d0*/  SYNCS.PHASECHK.TRANS64.TRYWAIT P0, [R0+URZ], R3 ;  /* 0x00000003000075a7 */ /* 0x0022a400080011ff */
[----:B--2---:R-:W-:Y:S05]  /*d0e0*/  @!P0 NANOSLEEP.SYNCS 0x989680 ;  /* 0x009896800000895d */ /* 0x004fea0003900000 */
[----:B------:R-:W2:Y:S02]  /*d0f0*/  @!P0 SYNCS.PHASECHK.TRANS64 P0, [R0+URZ], R3 ;  /* 0x00000003000085a7 */ /* 0x000ea400080010ff */
[----:B--2---:R-:W-:Y:S05]  /*d100*/  @!P0 BRA `(.L_x_196) ;  /* 0xfffffffc00f08947 */ /* 0x004fea000383ffff */
[----:B------:R-:W-:Y:S05]  /*d110*/  BRA `(.L_x_197) ;  /* 0xffffff6400887947 */ /* 0x000fea000383ffff */
.L_x_65:
[----:B-1----:R1:W2:Y:S02]  /*d120*/  SYNCS.PHASECHK.TRANS64.TRYWAIT P0, [R0+URZ+0x180], R5 ;  /* 0x00018005000075a7 */ /* 0x0022a400080011ff */
[----:B--2---:R-:W-:Y:S05]  /*d130*/  @!P0 NANOSLEEP.SYNCS 0x989680 ;  /* 0x009896800000895d */ /* 0x004fea0003900000 */
[----:B------:R-:W2:Y:S02]  /*d140*/  @!P0 SYNCS.PHASECHK.TRANS64 P0, [R0+URZ+0x180], R5 ;  /* 0x00018005000085a7 */ /* 0x000ea400080010ff */
[----:B--2---:R-:W-:Y:S05]  /*d150*/  @!P0 BRA `(.L_x_65) ;  /* 0xfffffffc00f08947 */ /* 0x004fea000383ffff */
[----:B------:R-:W-:Y:S05]  /*d160*/  BRA `(.L_x_198) ;  /* 0xffffff6400ec7947 */ /* 0x000fea000383ffff */
.L_x_66:
[----:B------:R-:W-:-:S07]  /*d170*/  MOV R0, UR4 ;  /* 0x0000000400007c02 */ /* 0x000fce0008000f00 */
.L_x_199:
[----:B-1----:R1:W2:Y:S02]  /*d180*/  SYNCS.PHASECHK.TRANS64.TRYWAIT P0, [R0+URZ+0x160], R7 ;  /* 0x00016007000075a7 */ /* 0x0022a400080011ff */
[----:B--2---:R-:W-:Y:S05]  /*d190*/  @!P0 NANOSLEEP.SYNCS 0x989680 ;  /* 0x009896800000895d */ /* 0x004fea0003900000 */
[----:B------:R-:W2:Y:S02]  /*d1a0*/  @!P0 SYNCS.PHASECHK.TRANS64 P0, [R0+URZ+0x160], R7 ;  /* 0x00016007000085a7 */ /* 0x000ea400080010ff */
[----:B--2---:R-:W-:Y:S05]  /*d1b0*/  @!P0 BRA `(.L_x_199) ;  /* 0xfffffffc00f08947 */ /* 0x004fea000383ffff */
[----:B------:R-:W-:Y:S05]  /*d1c0*/  BRA `(.L_x_200) ;  /* 0xffffff6400fc7947 */ /* 0x000fea000383ffff */
.L_x_67:
[----:B-1----:R1:W2:Y:S02]  /*d1d0*/  SYNCS.PHASECHK.TRANS64.TRYWAIT P1, [R0+URZ+0x150], R5 ;  /* 0x00015005000075a7 */ /* 0x0022a400080211ff */
[----:B--2---:R-:W-:Y:S05]  /*d1e0*/  @!P1 NANOSLEEP.SYNCS 0x989680 ;  /* 0x009896800000995d */ /* 0x004fea0003900000 */
[----:B------:R-:W2:Y:S02]  /*d1f0*/  @!P1 SYNCS.PHASECHK.TRANS64 P1, [R0+URZ+0x150], R5 ;  /* 0x00015005000095a7 */ /* 0x000ea400080210ff */
[----:B--2---:R-:W-:Y:S05]  /*d200*/  @!P1 BRA `(.L_x_67) ;  /* 0xfffffffc00f09947 */ /* 0x004fea000383ffff */
[----:B------:R-:W-:Y:S05]  /*d210*/  BRA `(.L_x_201) ;  /* 0xffffff68002c7947 */ /* 0x000fea000383ffff */
.L_x_70:
[----:B------:R-:W-:-:S07]  /*d220*/  MOV R0, UR4 ;  /* 0x0000000400007c02 */ /* 0x000fce0008000f00 */
.L_x_202:
[----:B-1----:R1:W2:Y:S02]  /*d230*/  SYNCS.PHASECHK.TRANS64.TRYWAIT P0, [R0+URZ+0x160], R3 ;  /* 0x00016003000075a7 */ /* 0x0022a400080011ff */
[----:B--2---:R-:W-:Y:S05]  /*d240*/  @!P0 NANOSLEEP.SYNCS 0x989680 ;  /* 0x009896800000895d */ /* 0x004fea0003900000 */
[----:B------:R-:W2:Y:S02]  /*d250*/  @!P0 SYNCS.PHASECHK.TRANS64 P0, [R0+URZ+0x160], R3 ;  /* 0x00016003000085a7 */ /* 0x000ea400080010ff */
[----:B--2---:R-:W-:Y:S05]  /*d260*/  @!P0 BRA `(.L_x_202) ;  /* 0xfffffffc00f08947 */ /* 0x004fea000383ffff */
[----:B------:R-:W-:Y:S05]  /*d270*/  BRA `(.L_x_69) ;  /* 0xffffff6800807947 */ /* 0x000fea000383ffff */
.L_x_79:
[----:B-1----:R-:W-:-:S04]  /*d280*/  MOV R5, UR5 ;  /* 0x0000000500057c02 */ /* 0x002fc80008000f00 */
[----:B------:R1:W2:Y:S03]  /*d290*/  SYNCS.PHASECHK.TRANS64.TRYWAIT P0, [R5+URZ+0x8], R6 ;  /* 0x00000806050075a7 */ /* 0x0002a600080011ff */
[----:B--2---:R-:W-:Y:S05]  /*d2a0*/  @!P0 NANOSLEEP.SYNCS 0x989680 ;  /* 0x009896800000895d */ /* 0x004fea0003900000 */
[----:B------:R-:W2:Y:S02]  /*d2b0*/  @!P0 SYNCS.PHASECHK.TRANS64 P0, [R5+URZ+0x8], R6 ;  /* 0x00000806050085a7 */ /* 0x000ea400080010ff */
[----:B--2---:R-:W-:Y:S05]  /*d2c0*/  @!P0 BRA `(.L_x_79) ;  /* 0xfffffffc00ec8947 */ /* 0x004fea000383ffff */
[----:B------:R-:W-:Y:S05]  /*d2d0*/  BRA `(.L_x_78) ;  /* 0xffffff6c00407947 */ /* 0x000fea000383ffff */
.L_x_81:
[----:B------:R-:W-:Y:S01]  /*d2e0*/  BSSY B0, `(.L_x_203) ;  /* 0x0000006000007945 */ /* 0x000fe20003800000 */
[----:B------:R-:W-:-:S07]  /*d2f0*/  MOV R15, 0xffffffff ;  /* 0xffffffff000f7802 */ /* 0x000fce0000000f00 */
[----:B-1---5:R-:W-:Y:S05]  /*d300*/  WARPSYNC.COLLECTIVE R15, `(.L_x_204) ;  /* 0x000000000f0c7348 */ /* 0x022fea0003c00000 */
[----:B------:R-:W-:Y:S02]  /*d310*/  ELECT P6, UR79, PT ;  /* 0x00000000004f782f */ /* 0x000fe400038c0000 */
[----:B------:R-:W-:Y:S01]  /*d320*/  MOV R14, UR79 ;  /* 0x0000004f000e7c02 */ /* 0x000fe20008000f00 */
[----:B-1---5:R-:W-:Y:S10]  /*d330*/  ENDCOLLECTIVE ;  /* 0x000000000000791b */ /* 0x022ff40003800000 */
.L_x_204:
[----:B------:R-:W-:Y:S05]  /*d340*/  BSYNC B0 ;  /* 0x0000000000007941 */ /* 0x000fea0003800000 */
.L_x_203:
[----:B------:R-:W-:Y:S05]  /*d350*/  BRA `(.L_x_205) ;  /* 0xffffff6c00707947 */ /* 0x000fea000383ffff */
.L_x_83:
[----:B-1----:R-:W-:-:S04]  /*d360*/  MOV R3, UR5 ;  /* 0x0000000500037c02 */ /* 0x002fc80008000f00 */
[----:B------:R1:W2:Y:S03]  /*d370*/  SYNCS.PHASECHK.TRANS64.TRYWAIT P0, [R3+URZ+0x8], R4 ;  /* 0x00000804030075a7 */ /* 0x0002a600080011ff */
[----:B--2---:R-:W-:Y:S05]  /*d380*/  @!P0 NANOSLEEP.SYNCS 0x989680 ;  /* 0x009896800000895d */ /* 0x004fea0003900000 */
[----:B------:R-:W2:Y:S02]  /*d390*/  @!P0 SYNCS.PHASECHK.TRANS64 P0, [R3+URZ+0x8], R4 ;  /* 0x00000804030085a7 */ /* 0x000ea400080010ff */
[----:B--2---:R-:W-:Y:S05]  /*d3a0*/  @!P0 BRA `(.L_x_83) ;  /* 0xfffffffc00ec8947 */ /* 0x004fea000383ffff */
[----:B------:R-:W-:Y:S05]  /*d3b0*/  BRA `(.L_x_82) ;  /* 0xffffff6c00747947 */ /* 0x000fea000383ffff */
.L_x_84:
[----:B-1----:R1:W2:Y:S02]  /*d3c0*/  SYNCS.PHASECHK.TRANS64.TRYWAIT P0, [R0+URZ+0x150], R5 ;  /* 0x00015005000075a7 */ /* 0x0022a400080011ff */
[----:B--2---:R-:W-:Y:S05]  /*d3d0*/  @!P0 NANOSLEEP.SYNCS 0x989680 ;  /* 0x009896800000895d */ /* 0x004fea0003900000 */
[----:B------:R-:W2:Y:S02]  /*d3e0*/  @!P0 SYNCS.PHASECHK.TRANS64 P0, [R0+URZ+0x150], R5 ;  /* 0x00015005000085a7 */ /* 0x000ea400080010ff */
[----:B--2---:R-:W-:Y:S05]  /*d3f0*/  @!P0 BRA `(.L_x_84) ;  /* 0xfffffffc00f08947 */ /* 0x004fea000383ffff */
[----:B------:R-:W-:Y:S05]  /*d400*/  BRA `(.L_x_206) ;  /* 0xffffff7000847947 */ /* 0x000fea000383ffff */
.L_x_88:
[----:B------:R-:W-:-:S07]  /*d410*/  MOV R0, UR5 ;  /* 0x0000000500007c02 */ /* 0x000fce0008000f00 */
.L_x_207:
[----:B-1----:R1:W2:Y:S02]  /*d420*/  SYNCS.PHASECHK.TRANS64.TRYWAIT P0, [R0+URZ], R5 ;  /* 0x00000005000075a7 */ /* 0x0022a400080011ff */
[----:B--2---:R-:W-:Y:S05]  /*d430*/  @!P0 NANOSLEEP.SYNCS 0x989680 ;  /* 0x009896800000895d */ /* 0x004fea0003900000 */
[----:B------:R-:W2:Y:S02]  /*d440*/  @!P0 SYNCS.PHASECHK.TRANS64 P0, [R0+URZ], R5 ;  /* 0x00000005000085a7 */ /* 0x000ea400080010ff */
[----:B--2---:R-:W-:Y:S05]  /*d450*/  @!P0 BRA `(.L_x_207) ;  /* 0xfffffffc00f08947 */ /* 0x004fea000383ffff */
[----:B------:R-:W-:Y:S05]  /*d460*/  BRA `(.L_x_87) ;  /* 0xffffff7000dc7947 */ /* 0x000fea000383ffff */
.L_x_89:
[----:B------:R-:W-:-:S07]  /*d470*/  MOV R0, UR22 ;  /* 0x0000001600007c02 */ /* 0x000fce0008000f00 */
.L_x_208:
[----:B-1----:R1:W2:Y:S02]  /*d480*/  SYNCS.PHASECHK.TRANS64.TRYWAIT P0, [R0+URZ+0x178], R5 ;  /* 0x00017805000075a7 */ /* 0x0022a400080011ff */
[----:B--2---:R-:W-:Y:S05]  /*d490*/  @!P0 NANOSLEEP.SYNCS 0x989680 ;  /* 0x009896800000895d */ /* 0x004fea0003900000 */
[----:B------:R-:W2:Y:S02]  /*d4a0*/  @!P0 SYNCS.PHASECHK.TRANS64 P0, [R0+URZ+0x178], R5 ;  /* 0x00017805000085a7 */ /* 0x000ea400080010ff */
[----:B--2---:R-:W-:Y:S05]  /*d4b0*/  @!P0 BRA `(.L_x_208) ;  /* 0xfffffffc00f08947 */ /* 0x004fea000383ffff */
[----:B------:R-:W-:Y:S05]  /*d4c0*/  BRA `(.L_x_209) ;  /* 0xffffff74002c7947 */ /* 0x000fea000383ffff */
.L_x_92:
[----:B------:R-:W-:Y:S07]  /*d4d0*/  MOV R0, UR6 ;  /* 0x0000000600007c02 */ /* 0x000fee0008000f00 */
.L_x_210:
[----:B-1----:R1:W2:Y:S02]  /*d4e0*/  SYNCS.PHASECHK.TRANS64.TRYWAIT P0, [R0+URZ], R5 ;  /* 0x00000005000075a7 */ /* 0x0022a400080011ff */
[----:B--2---:R-:W-:Y:S05]  /*d4f0*/  @!P0 NANOSLEEP.SYNCS 0x989680 ;  /* 0x009896800000895d */ /* 0x004fea0003900000 */
[----:B------:R-:W2:Y:S02]  /*d500*/  @!P0 SYNCS.PHASECHK.TRANS64 P0, [R0+URZ], R5 ;  /* 0x00000005000085a7 */ /* 0x000ea400080010ff */
[----:B--2---:R-:W-:Y:S05]  /*d510*/  @!P0 BRA `(.L_x_210) ;  /* 0xfffffffc00f08947 */ /* 0x004fea000383ffff */
[----:B------:R-:W-:Y:S05]  /*d520*/  BRA `(.L_x_91) ;  /* 0xffffff74006c7947 */ /* 0x000fea000383ffff */
.L_x_95:
[----:B------:R-:W-:-:S07]  /*d530*/  MOV R0, UR22 ;  /* 0x0000001600007c02 */ /* 0x000fce0008000f00 */
.L_x_211:
[----:B-1----:R1:W3:Y:S02]  /*d540*/  SYNCS.PHASECHK.TRANS64.TRYWAIT P0, [R0+URZ+0x1a0], R3 ;  /* 0x0001a003000075a7 */ /* 0x0022e400080011ff */
[----:B---3--:R-:W-:Y:S05]  /*d550*/  @!P0 NANOSLEEP.SYNCS 0x989680 ;  /* 0x009896800000895d */ /* 0x008fea0003900000 */
[----:B------:R-:W3:Y:S02]  /*d560*/  @!P0 SYNCS.PHASECHK.TRANS64 P0, [R0+URZ+0x1a0], R3 ;  /* 0x0001a003000085a7 */ /* 0x000ee400080010ff */
[----:B---3--:R-:W-:Y:S05]  /*d570*/  @!P0 BRA `(.L_x_211) ;  /* 0xfffffffc00f08947 */ /* 0x008fea000383ffff */
[----:B------:R-:W-:Y:S05]  /*d580*/  BRA `(.L_x_212) ;  /* 0xffffff7800347947 */ /* 0x000fea000383ffff */
.L_x_100:
[----:B-1----:R1:W2:Y:S02]  /*d590*/  SYNCS.PHASECHK.TRANS64.TRYWAIT P0, [R12+URZ+0x150], R9 ;  /* 0x000150090c0075a7 */ /* 0x0022a400080011ff */
[----:B--2---:R-:W-:Y:S05]  /*d5a0*/  @!P0 NANOSLEEP.SYNCS 0x989680 ;  /* 0x009896800000895d */ /* 0x004fea0003900000 */
[----:B------:R-:W2:Y:S02]  /*d5b0*/  @!P0 SYNCS.PHASECHK.TRANS64 P0, [R12+URZ+0x150], R9 ;  /* 0x000150090c0085a7 */ /* 0x000ea400080010ff */
[----:B--2---:R-:W-:Y:S05]  /*d5c0*/  @!P0 BRA `(.L_x_100) ;  /* 0xfffffffc00f08947 */ /* 0x004fea000383ffff */
[----:B------:R-:W-:Y:S05]  /*d5d0*/  BRA `(.L_x_213) ;  /* 0xffffff7c00687947 */ /* 0x000fea000383ffff */
.L_x_103:
[----:B------:R-:W-:Y:S07]  /*d5e0*/  MOV R0, UR21 ;  /* 0x0000001500007c02 */ /* 0x000fee0008000f00 */
.L_x_214:
[----:B-1----:R1:W2:Y:S02]  /*d5f0*/  SYNCS.PHASECHK.TRANS64.TRYWAIT P2, [R0+URZ+0x148], R11 ;  /* 0x0001480b000075a7 */ /* 0x0022a400080411ff */
[----:B--2---:R-:W-:Y:S05]  /*d600*/  @!P2 NANOSLEEP.SYNCS 0x989680 ;  /* 0x009896800000a95d */ /* 0x004fea0003900000 */
[----:B------:R-:W2:Y:S02]  /*d610*/  @!P2 SYNCS.PHASECHK.TRANS64 P2, [R0+URZ+0x148], R11 ;  /* 0x0001480b0000a5a7 */ /* 0x000ea400080410ff */
[----:B--2---:R-:W-:Y:S05]  /*d620*/  @!P2 BRA `(.L_x_214) ;  /* 0xfffffffc00f0a947 */ /* 0x004fea000383ffff */
[----:B------:R-:W-:Y:S05]  /*d630*/  BRA `(.L_x_102) ;  /* 0xffffff8000d07947 */ /* 0x000fea000383ffff */
.L_x_106:
[----:B-1----:R-:W-:Y:S07]  /*d640*/  MOV R0, UR21 ;  /* 0x0000001500007c02 */ /* 0x002fee0008000f00 */
.L_x_215:
[----:B-1----:R1:W2:Y:S02]  /*d650*/  SYNCS.PHASECHK.TRANS64.TRYWAIT P0, [R0+URZ+0x120], R9 ;  /* 0x00012009000075a7 */ /* 0x0022a400080011ff */
[----:B--2---:R-:W-:Y:S05]  /*d660*/  @!P0 NANOSLEEP.SYNCS 0x989680 ;  /* 0x009896800000895d */ /* 0x004fea0003900000 */
[----:B------:R-:W2:Y:S02]  /*d670*/  @!P0 SYNCS.PHASECHK.TRANS64 P0, [R0+URZ+0x120], R9 ;  /* 0x00012009000085a7 */ /* 0x000ea400080010ff */
[----:B--2---:R-:W-:Y:S05]  /*d680*/  @!P0 BRA `(.L_x_215) ;  /* 0xfffffffc00f08947 */ /* 0x004fea000383ffff */
[----:B------:R-:W-:Y:S05]  /*d690*/  BRA `(.L_x_216) ;  /* 0xffffff8400307947 */ /* 0x000fea000383ffff */
.L_x_107:
[----:B------:R-:W-:Y:S07]  /*d6a0*/  MOV R0, UR21 ;  /* 0x0000001500007c02 */ /* 0x000fee0008000f00 */
.L_x_217:
[----:B-1----:R1:W2:Y:S02]  /*d6b0*/  SYNCS.PHASECHK.TRANS64.TRYWAIT P0, [R0+URZ+0x128], R9 ;  /* 0x00012809000075a7 */ /* 0x0022a400080011ff */
[----:B--2---:R-:W-:Y:S05]  /*d6c0*/  @!P0 NANOSLEEP.SYNCS 0x989680 ;  /* 0x009896800000895d */ /* 0x004fea0003900000 */
[----:B------:R-:W2:Y:S02]  /*d6d0*/  @!P0 SYNCS.PHASECHK.TRANS64 P0, [R0+URZ+0x128], R9 ;  /* 0x00012809000085a7 */ /* 0x000ea400080010ff */
[----:B--2---:R-:W-:Y:S05]  /*d6e0*/  @!P0 BRA `(.L_x_217) ;  /* 0xfffffffc00f08947 */ /* 0x004fea000383ffff */
[----:B------:R-:W-:Y:S05]  /*d6f0*/  BRA `(.L_x_218) ;  /* 0xffffff8400847947 */ /* 0x000fea000383ffff */
.L_x_108:
[----:B------:R-:W-:Y:S07]  /*d700*/  MOV R0, UR21 ;  /* 0x0000001500007c02 */ /* 0x000fee0008000f00 */
.L_x_219:
[----:B-1----:R1:W2:Y:S02]  /*d710*/  SYNCS.PHASECHK.TRANS64.TRYWAIT P0, [R0+URZ+0x130], R9 ;  /* 0x00013009000075a7 */ /* 0x0022a400080011ff */
[----:B--2---:R-:W-:Y:S05]  /*d720*/  @!P0 NANOSLEEP.SYNCS 0x989680 ;  /* 0x009896800000895d */ /* 0x004fea0003900000 */
[----:B------:R-:W2:Y:S02]  /*d730*/  @!P0 SYNCS.PHASECHK.TRANS64 P0, [R0+URZ+0x130], R9 ;  /* 0x00013009000085a7 */ /* 0x000ea400080010ff */
[----:B--2---:R-:W-:Y:S05]  /*d740*/  @!P0 BRA `(.L_x_219) ;  /* 0xfffffffc00f08947 */ /* 0x004fea000383ffff */
[----:B------:R-:W-:Y:S05]  /*d750*/  BRA `(.L_x_220) ;  /* 0xffffff8400c87947 */ /* 0x000fea000383ffff */
.L_x_109:
[----:B------:R-:W-:Y:S07]  /*d760*/  MOV R0, UR21 ;  /* 0x0000001500007c02 */ /* 0x000fee0008000f00 */
.L_x_221:
[----:B-1----:R1:W2:Y:S02]  /*d770*/  SYNCS.PHASECHK.TRANS64.TRYWAIT P0, [R0+URZ+0x138], R9 ;  /* 0x00013809000075a7 */ /* 0x0022a400080011ff */
[----:B--2---:R-:W-:Y:S05]  /*d780*/  @!P0 NANOSLEEP.SYNCS 0x989680 ;  /* 0x009896800000895d */ /* 0x004fea0003900000 */
[----:B------:R-:W2:Y:S02]  /*d790*/  @!P0 SYNCS.PHASECHK.TRANS64 P0, [R0+URZ+0x138], R9 ;  /* 0x00013809000085a7 */ /* 0x000ea400080010ff */
[----:B--2---:R-:W-:Y:S05]  /*d7a0*/  @!P0 BRA `(.L_x_221) ;  /* 0xfffffffc00f08947 */ /* 0x004fea000383ffff */
[----:B------:R-:W-:Y:S05]  /*d7b0*/  BRA `(.L_x_222) ;  /* 0xffffff88000c7947 */ /* 0x000fea000383ffff */
.L_x_111:
[----:B------:R-:W-:-:S07]  /*d7c0*/  MOV R0, UR21 ;  /* 0x0000001500007c02 */ /* 0x000fce0008000f00 */
.L_x_223:
[----:B--2---:R2:W3:Y:S02]  /*d7d0*/  SYNCS.PHASECHK.TRANS64.TRYWAIT P0, [R0+URZ+0x120], R3 ;  /* 0x00012003000075a7 */ /* 0x0044e400080011ff */
[----:B---3--:R-:W-:Y:S05]  /*d7e0*/  @!P0 NANOSLEEP.SYNCS 0x989680 ;  /* 0x009896800000895d */ /* 0x008fea0003900000 */
[----:B------:R-:W3:Y:S02]  /*d7f0*/  @!P0 SYNCS.PHASECHK.TRANS64 P0, [R0+URZ+0x120], R3 ;  /* 0x00012003000085a7 */ /* 0x000ee400080010ff */
[----:B---3--:R-:W-:Y:S05]  /*d800*/  @!P0 BRA `(.L_x_223) ;  /* 0xfffffffc00f08947 */ /* 0x008fea000383ffff */
[----:B------:R-:W-:Y:S05]  /*d810*/  BRA `(.L_x_224) ;  /* 0xffffff8800947947 */ /* 0x000fea000383ffff */
.L_x_112:
[----:B--2---:R-:W-:-:S07]  /*d820*/  MOV R0, UR21 ;  /* 0x0000001500007c02 */ /* 0x004fce0008000f00 */
.L_x_225:
[----:B--2---:R2:W3:Y:S02]  /*d830*/  SYNCS.PHASECHK.TRANS64.TRYWAIT P0, [R0+URZ+0x128], R3 ;  /* 0x00012803000075a7 */ /* 0x0044e400080011ff */
[----:B---3--:R-:W-:Y:S05]  /*d840*/  @!P0 NANOSLEEP.SYNCS 0x989680 ;  /* 0x009896800000895d */ /* 0x008fea0003900000 */
[----:B------:R-:W3:Y:S02]  /*d850*/  @!P0 SYNCS.PHASECHK.TRANS64 P0, [R0+URZ+0x128], R3 ;  /* 0x00012803000085a7 */ /* 0x000ee400080010ff */
[----:B---3--:R-:W-:Y:S05]  /*d860*/  @!P0 BRA `(.L_x_225) ;  /* 0xfffffffc00f08947 */ /* 0x008fea000383ffff */
[----:B------:R-:W-:Y:S05]  /*d870*/  BRA `(.L_x_226) ;  /* 0xffffff8800847947 */ /* 0x000fea000383ffff */
.L_x_113:
[----:B--2---:R-:W-:-:S07]  /*d880*/  MOV R0, UR21 ;  /* 0x0000001500007c02 */ /* 0x004fce0008000f00 */
.L_x_227:
[----:B--2---:R2:W3:Y:S02]  /*d890*/  SYNCS.PHASECHK.TRANS64.TRYWAIT P0, [R0+URZ+0x130], R3 ;  /* 0x00013003000075a7 */ /* 0x0044e400080011ff */
[----:B---3--:R-:W-:Y:S05]  /*d8a0*/  @!P0 NANOSLEEP.SYNCS 0x989680 ;  /* 0x009896800000895d */ /* 0x008fea0003900000 */
[----:B------:R-:W3:Y:S02]  /*d8b0*/  @!P0 SYNCS.PHASECHK.TRANS64 P0, [R0+URZ+0x130], R3 ;  /* 0x00013003000085a7 */ /* 0x000ee400080010ff */
[----:B---3--:R-:W-:Y:S05]  /*d8c0*/  @!P0 BRA `(.L_x_227) ;  /* 0xfffffffc00f08947 */ /* 0x008fea000383ffff */
[----:B------:R-:W-:Y:S05]  /*d8d0*/  BRA `(.L_x_228) ;  /* 0xffffff8800747947 */ /* 0x000fea000383ffff */
.L_x_115:
[----:B--2---:R2:W3:Y:S02]  /*d8e0*/  SYNCS.PHASECHK.TRANS64.TRYWAIT P0, [R8+URZ+0x150], R3 ;  /* 0x00015003080075a7 */ /* 0x0044e400080011ff */
[----:B---3--:R-:W-:Y:S05]  /*d8f0*/  @!P0 NANOSLEEP.SYNCS 0x989680 ;  /* 0x009896800000895d */ /* 0x008fea0003900000 */
[----:B------:R-:W3:Y:S02]  /*d900*/  @!P0 SYNCS.PHASECHK.TRANS64 P0, [R8+URZ+0x150], R3 ;  /* 0x00015003080085a7 */ /* 0x000ee400080010ff */
[----:B---3--:R-:W-:Y:S05]  /*d910*/  @!P0 BRA `(.L_x_115) ;  /* 0xfffffffc00f08947 */ /* 0x008fea000383ffff */
[----:B------:R-:W-:Y:S05]  /*d920*/  BRA `(.L_x_229) ;  /* 0xffffff8c00507947 */ /* 0x000fea000383ffff */
.L_x_126:
[----:B-1----:R-:W-:Y:S04]  /*d930*/  MOV R3, UR46 ;  /* 0x0000002e00037c02 */ /* 0x002fe80008000f00 */
[----:B------:R1:W2:Y:S03]  /*d940*/  SYNCS.PHASECHK.TRANS64.TRYWAIT P0, [R3+URZ+0x100], R4 ;  /* 0x00010004030075a7 */ /* 0x0002a600080011ff */
[----:B--2---:R-:W-:Y:S05]  /*d950*/  @!P0 NANOSLEEP.SYNCS 0x989680 ;  /* 0x009896800000895d */ /* 0x004fea0003900000 */
[----:B------:R-:W2:Y:S02]  /*d960*/  @!P0 SYNCS.PHASECHK.TRANS64 P0, [R3+URZ+0x100], R4 ;  /* 0x00010004030085a7 */ /* 0x000ea400080010ff */
[----:B--2---:R-:W-:Y:S05]  /*d970*/  @!P0 BRA `(.L_x_126) ;  /* 0xfffffffc00ec8947 */ /* 0x004fea000383ffff */
[----:B------:R-:W-:Y:S05]  /*d980*/  BRA `(.L_x_125) ;  /* 0xffffff9c00407947 */ /* 0x000fea000383ffff */
.L_x_128:
[----:B-1----:R-:W-:Y:S04]  /*d990*/  MOV R3, UR46 ;  /* 0x0000002e00037c02 */ /* 0x002fe80008000f00 */
[----:B------:R1:W4:Y:S03]  /*d9a0*/  SYNCS.PHASECHK.TRANS64.TRYWAIT P1, [R3+URZ+0x170], R0 ;  /* 0x00017000030075a7 */ /* 0x00032600080211ff */
[----:B----4-:R-:W-:Y:S05]  /*d9b0*/  @!P1 NANOSLEEP.SYNCS 0x989680 ;  /* 0x009896800000995d */ /* 0x010fea0003900000 */
[----:B------:R-:W4:Y:S02]  /*d9c0*/  @!P1 SYNCS.PHASECHK.TRANS64 P1, [R3+URZ+0x170], R0 ;  /* 0x00017000030095a7 */ /* 0x000f2400080210ff */
[----:B----4-:R-:W-:Y:S05]  /*d9d0*/  @!P1 BRA `(.L_x_128) ;  /* 0xfffffffc00ec9947 */ /* 0x010fea000383ffff */
[----:B------:R-:W-:Y:S05]  /*d9e0*/  BRA `(.L_x_127) ;  /* 0xffffff9c00787947 */ /* 0x000fea000383ffff */
.L_x_137:
[----:B---3--:R3:W4:Y:S02]  /*d9f0*/  SYNCS.PHASECHK.TRANS64.TRYWAIT P0, [R3+URZ+0x100], R0 ;  /* 0x00010000030075a7 */ /* 0x00872400080011ff */
[----:B----4-:R-:W-:Y:S05]  /*da00*/  @!P0 NANOSLEEP.SYNCS 0x989680 ;  /* 0x009896800000895d */ /* 0x010fea0003900000 */
[----:B------:R-:W4:Y:S02]  /*da10*/  @!P0 SYNCS.PHASECHK.TRANS64 P0, [R3+URZ+0x100], R0 ;  /* 0x00010000030085a7 */ /* 0x000f2400080010ff */
[----:B----4-:R-:W-:Y:S05]  /*da20*/  @!P0 BRA `(.L_x_137) ;  /* 0xfffffffc00f08947 */ /* 0x010fea000383ffff */
[----:B------:R-:W-:Y:S05]  /*da30*/  BRA `(.L_x_136) ;  /* 0xffffffb000447947 */ /* 0x000fea000383ffff */
.L_x_145:
[----:B-1----:R1:W4:Y:S02]  /*da40*/  SYNCS.PHASECHK.TRANS64.TRYWAIT P0, [R95+URZ+0x100], R6 ;  /* 0x000100065f0075a7 */ /* 0x00232400080011ff */
[----:B----4-:R-:W-:Y:S05]  /*da50*/  @!P0 NANOSLEEP.SYNCS 0x989680 ;  /* 0x009896800000895d */ /* 0x010fea0003900000 */
[----:B------:R-:W4:Y:S02]  /*da60*/  @!P0 SYNCS.PHASECHK.TRANS64 P0, [R95+URZ+0x100], R6 ;  /* 0x000100065f0085a7 */ /* 0x000f2400080010ff */
[----:B----4-:R-:W-:Y:S05]  /*da70*/  @!P0 BRA `(.L_x_145) ;  /* 0xfffffffc00f08947 */ /* 0x010fea000383ffff */
[----:B------:R-:W-:Y:S05]  /*da80*/  BRA `(.L_x_144) ;  /* 0xffffffc400487947 */ /* 0x000fea000383ffff */
.L_x_153:
[----:B-1----:R1:W2:Y:S02]  /*da90*/  SYNCS.PHASECHK.TRANS64.TRYWAIT P0, [R16+URZ+0x100], R3 ;  /* 0x00010003100075a7 */ /* 0x0022a400080011ff */
[----:B--2---:R-:W-:Y:S05]  /*daa0*/  @!P0 NANOSLEEP.SYNCS 0x989680 ;  /* 0x009896800000895d */ /* 0x004fea0003900000 */
[----:B------:R-:W2:Y:S02]  /*dab0*/  @!P0 SYNCS.PHASECHK.TRANS64 P0, [R16+URZ+0x100], R3 ;  /* 0x00010003100085a7 */ /* 0x000ea400080010ff */
[----:B--2---:R-:W-:Y:S05]  /*dac0*/  @!P0 BRA `(.L_x_153) ;  /* 0xfffffffc00f08947 */ /* 0x004fea000383ffff */
[----:B------:R-:W-:Y:S05]  /*dad0*/  BRA `(.L_x_152) ;  /* 0xffffffd800447947 */ /* 0x000fea000383ffff */
        .weak           $__internal_0_$__cuda_sm10x_tcgen05_guardrail_trap_col_being_dealloced_not_returned_by_alloc
        .type           $__internal_0_$__cuda_sm10x_tcgen05_guardrail_trap_col_being_dealloced_not_returned_by_alloc,@function
        .size           $__internal_0_$__cuda_sm10x_tcgen05_guardrail_trap_col_being_dealloced_not_returned_by_alloc,($__internal_1_$__cuda_sm10x_tcgen05_guardrail_trap_phase_invalid_during_alloc - $__internal_0_$__cuda_sm10x_tcgen05_guardrail_trap_col_being_dealloced_not_returned_by_alloc)
$__internal_0_$__cuda_sm10x_tcgen05_guardrail_trap_col_being_dealloced_not_returned_by_alloc:
[----:B------:R-:W-:Y:S05]  /*dae0*/  BPT.TRAP 0x1 ;  /* 0x000000040000795c */ /* 0x000fea0000300000 */
[----:B------:R-:W-:-:S04]  /*daf0*/  HFMA2 R3, -RZ, RZ, 0, 0 ;  /* 0x00000000ff037431 */ /* 0x000fc800000001ff */
[----:B------:R-:W-:Y:S05]  /*db00*/  RET.REL.NODEC R2 `(_ZN7cutlass13device_kernelINS_4gemm6kernel13GemmUniversalIN4cute5tupleIJiiiiEEENS1_10collective13CollectiveMmaINS1_46MainloopSm100TmaUmmaWarpSpecializedBlockScaledILi16ELi2ELi1ENS5_IJNS4_1CILi2EEESB_NSA_ILi1EEEEEEEENS5_IJNSA_ILi256EEESF_NSA_ILi64EEEEEENS5_IJNS_12float_e2m1_tENS_13float_ue4m3_tEEEENS5_IJNS5_IJlSC_lEEENS4_6LayoutINS5_IJNS5_IJNS5_IJNSA_ILi32EEENSA_ILi4EEEEEEiEEENS5_IJNS5_IJNSA_ILi16EEESO_EEEiEEENS5_IJSC_iEEEEEENS5_IJST_NS5_IJNS5_IJNSA_ILi0EEESC_EEENSA_ILi512EEEEEENS5_IJSW_iEEEEEEEEEEESK_S13_NS4_8TiledMMAINS4_8MMA_AtomIJNS4_23SM100_MMA_MXF4_2x1SM_SSISI_SI_fSJ_Li256ELi256ELi16ELNS4_4UMMA5MajorE0ELS18_0ELNS17_7ScaleInE0ELS19_0EEEEEENSM_INS5_IJSC_SC_SC_EEENS5_IJSW_SW_SW_EEEEENS5_IJNS4_10UnderscoreES1F_S1F_EEEEENS5_IJNS4_28SM100_TMA_2SM_LOAD_MULTICASTES1I_EEENS5_IJNS4_14ComposedLayoutINS4_7SwizzleILi1ELi4ELi3EEENS4_18smem_ptr_flag_bitsILi4EEENSM_INS5_IJNSA_ILi8EEESG_EEENS5_IJSG_SC_EEEEEEENSM_INS5_IJNS5_IJNS5_IJSP_SC_EEESS_EEESC_NS5_IJSC_SC_EEEEEENS5_IJNS5_IJNS5_IJSS_SY_EEESX_EEESW_NS5_IJSO_SY_EEEEEEEEEEEvNS4_8identityENS5_IJNS4_18SM100_TMA_2SM_LOADES1I_EEENS5_IJS1T_NSM_INS5_IJNS5_IJNS5_IJSP_SB_EEESS_EEESC_S1W_EEENS5_IJS1Z_SW_NS5_IJSO_NSA_ILi1024EEEEEEEEEEEEEEvS24_EENS_8epilogue10collective18CollectiveEpilogueINS2G_23Sm100TmaWarpSpecializedILi4ELi2ELi64ELb1ELb0EEEJNS5_IJNSA_ILi128EEESF_SG_EEENS5_IJNSM_IS2L_SC_EENSM_ISG_SC_EEEEENS_10bfloat16_tESL_S2Q_SL_NS2G_6fusion15FusionCallbacksIS2K_NS2R_17LinearCombinationIS2Q_fS2Q_fLNS_15FloatRoundStyleE2EEES2M_S2P_JEEENS4_5SM1004TMEM4LOAD26SM100_TMEM_LOAD_32dp32b64xENS4_13SM90_TMA_LOADENS1K_INS1L_ILi3ELi4ELi3EEENS1N_ILi16EEES1S_EENS4_39AutoVectorizingCopyWithAssumedAlignmentILi128EEENS4_14SM90_TMA_STOREES34_S36_S36_EEEvvEEEEvNT_6ParamsE) ;  /* 0xffffff24023c7950 */ /* 0x000fea0003c3ffff */
        .weak           $__internal_1_$__cuda_sm10x_tcgen05_guardrail_trap_phase_invalid_during_alloc
        .type           $__internal_1_$__cuda_sm10x_tcgen05_guardrail_trap_phase_invalid_during_alloc,@function
        .size           $__internal_1_$__cuda_sm10x_tcgen05_guardrail_trap_phase_invalid_during_alloc,($__internal_2_$__cuda_sm10x_tcgen05_guardrail_trap_unallocated_columns_being_dealloced - $__internal_1_$__cuda_sm10x_tcgen05_guardrail_trap_phase_invalid_during_alloc)
$__internal_1_$__cuda_sm10x_tcgen05_guardrail_trap_phase_invalid_during_alloc:
[----:B------:R-:W-:Y:S05]  /*db10*/  BPT.TRAP 0x1 ;  /* 0x000000040000795c */ /* 0x000fea0000300000 */
[----:B------:R-:W-:-:S04]  /*db20*/  MOV R5, 0x0 ;  /* 0x0000000000057802 */ /* 0x000fc80000000f00 */
[----:B------:R-:W-:Y:S05]  /*db30*/  RET.REL.NODEC R4 `(_ZN7cutlass13device_kernelINS_4gemm6kernel13GemmUniversalIN4cute5tupleIJiiiiEEENS1_10collective13CollectiveMmaINS1_46MainloopSm100TmaUmmaWarpSpecializedBlockScaledILi16ELi2ELi1ENS5_IJNS4_1CILi2EEESB_NSA_ILi1EEEEEEEENS5_IJNSA_ILi256EEESF_NSA_ILi64EEEEEENS5_IJNS_12float_e2m1_tENS_13float_ue4m3_tEEEENS5_IJNS5_IJlSC_lEEENS4_6LayoutINS5_IJNS5_IJNS5_IJNSA_ILi32EEENSA_ILi4EEEEEEiEEENS5_IJNS5_IJNSA_ILi16EEESO_EEEiEEENS5_IJSC_iEEEEEENS5_IJST_NS5_IJNS5_IJNSA_ILi0EEESC_EEENSA_ILi512EEEEEENS5_IJSW_iEEEEEEEEEEESK_S13_NS4_8TiledMMAINS4_8MMA_AtomIJNS4_23SM100_MMA_MXF4_2x1SM_SSISI_SI_fSJ_Li256ELi256ELi16ELNS4_4UMMA5MajorE0ELS18_0ELNS17_7ScaleInE0ELS19_0EEEEEENSM_INS5_IJSC_SC_SC_EEENS5_IJSW_SW_SW_EEEEENS5_IJNS4_10UnderscoreES1F_S1F_EEEEENS5_IJNS4_28SM100_TMA_2SM_LOAD_MULTICASTES1I_EEENS5_IJNS4_14ComposedLayoutINS4_7SwizzleILi1ELi4ELi3EEENS4_18smem_ptr_flag_bitsILi4EEENSM_INS5_IJNSA_ILi8EEESG_EEENS5_IJSG_SC_EEEEEEENSM_INS5_IJNS5_IJNS5_IJSP_SC_EEESS_EEESC_NS5_IJSC_SC_EEEEEENS5_IJNS5_IJNS5_IJSS_SY_EEESX_EEESW_NS5_IJSO_SY_EEEEEEEEEEEvNS4_8identityENS5_IJNS4_18SM100_TMA_2SM_LOADES1I_EEENS5_IJS1T_NSM_INS5_IJNS5_IJNS5_IJSP_SB_EEESS_EEESC_S1W_EEENS5_IJS1Z_SW_NS5_IJSO_NSA_ILi1024EEEEEEEEEEEEEEvS24_EENS_8epilogue10collective18CollectiveEpilogueINS2G_23Sm100TmaWarpSpecializedILi4ELi2ELi64ELb1ELb0EEEJNS5_IJNSA_ILi128EEESF_SG_EEENS5_IJNSM_IS2L_SC_EENSM_ISG_SC_EEEEENS_10bfloat16_tESL_S2Q_SL_NS2G_6fusion15FusionCallbacksIS2K_NS2R_17LinearCombinationIS2Q_fS2Q_fLNS_15FloatRoundStyleE2EEES2M_S2P_JEEENS4_5SM1004TMEM4LOAD26SM100_TMEM_LOAD_32dp32b64xENS4_13SM90_TMA_LOADENS1K_INS1L_ILi3ELi4ELi3EEENS1N_ILi16EEES1S_EENS4_39AutoVectorizingCopyWithAssumedAlignmentILi128EEENS4_14SM90_TMA_STOREES34_S36_S36_EEEvvEEEEvNT_6ParamsE) ;  /* 0xffffff2404307950 */ /* 0x000fea0003c3ffff */
        .weak           $__internal_2_$__cuda_sm10x_tcgen05_guardrail_trap_unallocated_columns_being_dealloced
        .type           $__internal_2_$__cuda_sm10x_tcgen05_guardrail_trap_unallocated_columns_being_dealloced,@function
        .size           $__internal_2_$__cuda_sm10x_tcgen05_guardrail_trap_unallocated_columns_being_dealloced,(.L_x_231 - $__internal_2_$__cuda_sm10x_tcgen05_guardrail_trap_unallocated_columns_being_dealloced)
$__internal_2_$__cuda_sm10x_tcgen05_guardrail_trap_unallocated_columns_being_dealloced:
[----:B------:R-:W-:Y:S05]  /*db40*/  BPT.TRAP 0x1 ;  /* 0x000000040000795c */ /* 0x000fea0000300000 */
[----:B------:R-:W-:-:S04]  /*db50*/  HFMA2 R3, -RZ, RZ, 0, 0 ;  /* 0x00000000ff037431 */ /* 0x000fc800000001ff */
[----:B------:R-:W-:Y:S05]  /*db60*/  RET.REL.NODEC R2 `(_ZN7cutlass13device_kernelINS_4gemm6kernel13GemmUniversalIN4cute5tupleIJiiiiEEENS1_10collective13CollectiveMmaINS1_46MainloopSm100TmaUmmaWarpSpecializedBlockScaledILi16ELi2ELi1ENS5_IJNS4_1CILi2EEESB_NSA_ILi1EEEEEEEENS5_IJNSA_ILi256EEESF_NSA_ILi64EEEEEENS5_IJNS_12float_e2m1_tENS_13float_ue4m3_tEEEENS5_IJNS5_IJlSC_lEEENS4_6LayoutINS5_IJNS5_IJNS5_IJNSA_ILi32EEENSA_ILi4EEEEEEiEEENS5_IJNS5_IJNSA_ILi16EEESO_EEEiEEENS5_IJSC_iEEEEEENS5_IJST_NS5_IJNS5_IJNSA_ILi0EEESC_EEENSA_ILi512EEEEEENS5_IJSW_iEEEEEEEEEEESK_S13_NS4_8TiledMMAINS4_8MMA_AtomIJNS4_23SM100_MMA_MXF4_2x1SM_SSISI_SI_fSJ_Li256ELi256ELi16ELNS4_4UMMA5MajorE0ELS18_0ELNS17_7ScaleInE0ELS19_0EEEEEENSM_INS5_IJSC_SC_SC_EEENS5_IJSW_SW_SW_EEEEENS5_IJNS4_10UnderscoreES1F_S1F_EEEEENS5_IJNS4_28SM100_TMA_2SM_LOAD_MULTICASTES1I_EEENS5_IJNS4_14ComposedLayoutINS4_7SwizzleILi1ELi4ELi3EEENS4_18smem_ptr_flag_bitsILi4EEENSM_INS5_IJNSA_ILi8EEESG_EEENS5_IJSG_SC_EEEEEEENSM_INS5_IJNS5_IJNS5_IJSP_SC_EEESS_EEESC_NS5_IJSC_SC_EEEEEENS5_IJNS5_IJNS5_IJSS_SY_EEESX_EEESW_NS5_IJSO_SY_EEEEEEEEEEEvNS4_8identityENS5_IJNS4_18SM100_TMA_2SM_LOADES1I_EEENS5_IJS1T_NSM_INS5_IJNS5_IJNS5_IJSP_SB_EEESS_EEESC_S1W_EEENS5_IJS1Z_SW_NS5_IJSO_NSA_ILi1024EEEEEEEEEEEEEEvS24_EENS_8epilogue10collective18CollectiveEpilogueINS2G_23Sm100TmaWarpSpecializedILi4ELi2ELi64ELb1ELb0EEEJNS5_IJNSA_ILi128EEESF_SG_EEENS5_IJNSM_IS2L_SC_EENSM_ISG_SC_EEEEENS_10bfloat16_tESL_S2Q_SL_NS2G_6fusion15FusionCallbacksIS2K_NS2R_17LinearCombinationIS2Q_fS2Q_fLNS_15FloatRoundStyleE2EEES2M_S2P_JEEENS4_5SM1004TMEM4LOAD26SM100_TMEM_LOAD_32dp32b64xENS4_13SM90_TMA_LOADENS1K_INS1L_ILi3ELi4ELi3EEENS1N_ILi16EEES1S_EENS4_39AutoVectorizingCopyWithAssumedAlignmentILi128EEENS4_14SM90_TMA_STOREES34_S36_S36_EEEvvEEEEvNT_6ParamsE) ;  /* 0xffffff2402247950 */ /* 0x000fea0003c3ffff */
.L_x_230:
[----:B------:R-:W-:-:S00]  /*db70*/  BRA `(.L_x_230) ;  /* 0xfffffffc00fc7947 */ /* 0x000fc0000383ffff */
[----:B------:R-:W-:-:S00]  /*db80*/  NOP ;  /* 0x0000000000007918 */ /* 0x000fc00000000000 */
[----:B------:R-:W-:-:S00]  /*db90*/  NOP ;  /* 0x0000000000007918 */ /* 0x000fc00000000000 */
[----:B------:R-:W-:-:S00]  /*dba0*/  NOP ;  /* 0x0000000000007918 */ /* 0x000fc00000000000 */
[----:B------:R-:W-:-:S00]  /*dbb0*/  NOP ;  /* 0x0000000000007918 */ /* 0x000fc00000000000 */
[----:B------:R-:W-:-:S00]  /*dbc0*/  NOP ;  /* 0x0000000000007918 */ /* 0x000fc00000000000 */
[----:B------:R-:W-:-:S00]  /*dbd0*/  NOP ;  /* 0x0000000000007918 */ /* 0x000fc00000000000 */
[----:B------:R-:W-:-:S00]  /*dbe0*/  NOP ;  /* 0x0000000000007918 */ /* 0x000fc00000000000 */
[----:B------:R-:W-:-:S00]  /*dbf0*/  NOP ;  /* 0x0000000000007918 */ /* 0x000fc00000000000 */
.L_x_231:


//--------------------- .nv.global.init           --------------------------
	.section	.nv.global.init,"aw",@progbits
.nv.global.init:
	.type		$str$29,@object
	.size		$str$29,($str$30 - $str$29)
$str$29:
        /*0000*/ 	.byte	0x28, 0x61, 0x64, 0x64, 0x72, 0x65, 0x73, 0x73, 0x20, 0x26, 0x20, 0x6d, 0x61, 0x73, 0x6b, 0x29
        /*0010*/ 	.byte	0x20, 0x3d, 0x3d, 0x20, 0x30, 0x00
	.type		$str$30,@object
	.size		$str$30,($str$26 - $str$30)
$str$30:
        /*0016*/ 	.byte	0x2f, 0x74, 0x6d, 0x70, 0x2f, 0x63, 0x75, 0x74, 0x6c, 0x61, 0x73, 0x73, 0x5f, 0x73, 0x77, 0x65
        /*0026*/ 	.byte	0x65, 0x70, 0x5f, 0x73, 0x72, 0x63, 0x2f, 0x69, 0x6e, 0x63, 0x6c, 0x75, 0x64, 0x65, 0x2f, 0x63
        /*0036*/ 	.byte	0x75, 0x74, 0x65, 0x2f, 0x70, 0x6f, 0x69, 0x6e, 0x74, 0x65, 0x72, 0x5f, 0x66, 0x6c, 0x61, 0x67
        /*0046*/ 	.byte	0x67, 0x65, 0x64, 0x2e, 0x68, 0x70, 0x70, 0x00
	.type		$str$26,@object
	.size		$str$26,($str$25 - $str$26)
$str$26:
        /*004e*/ 	.byte	0x2f, 0x74, 0x6d, 0x70, 0x2f, 0x63, 0x75, 0x74, 0x6c, 0x61, 0x73, 0x73, 0x5f, 0x73, 0x77, 0x65
        /*005e*/ 	.byte	0x65, 0x70, 0x5f, 0x73, 0x72, 0x63, 0x2f, 0x69, 0x6e, 0x63, 0x6c, 0x75, 0x64, 0x65, 0x2f, 0x63
        /*006e*/ 	.byte	0x75, 0x74, 0x65, 0x2f, 0x61, 0x74, 0x6f, 0x6d, 0x2f, 0x63, 0x6f, 0x70, 0x79, 0x5f, 0x74, 0x72
        /*007e*/ 	.byte	0x61, 0x69, 0x74, 0x73, 0x5f, 0x73, 0x6d, 0x31, 0x30, 0x30, 0x2e, 0x68, 0x70, 0x70, 0x00
	.type		$str$25,@object
	.size		$str$25,(__unnamed_1 - $str$25)
$str$25:
        /*008d*/ 	.byte	0x28, 0x28, 0x75, 0x69, 0x6e, 0x74, 0x33, 0x32, 0x5f, 0x74, 0x28, 0x74, 0x68, 0x72, 0x65, 0x61
        /*009d*/ 	.byte	0x64, 0x49, 0x64, 0x78, 0x2e, 0x78, 0x29, 0x20, 0x2f, 0x20, 0x33, 0x32, 0x29, 0x20, 0x25, 0x20
        /*00ad*/ 	.byte	0x34, 0x29, 0x20, 0x3d, 0x3d, 0x20, 0x28, 0x28, 0x28, 0x74, 0x6d, 0x65, 0x6d, 0x5f, 0x61, 0x64
        /*00bd*/ 	.byte	0x64, 0x72, 0x20, 0x3e, 0x3e, 0x20, 0x31, 0x36, 0x29, 0x20, 0x2f, 0x20, 0x33, 0x32, 0x29, 0x20
        /*00cd*/ 	.byte	0x25, 0x20, 0x34, 0x29, 0x00
	.type		__unnamed_1,@object
	.size		__unnamed_1,(__unnamed_2 - __unnamed_1)
__unnamed_1:
        /*00d2*/ 	.byte	0x61, 0x75, 0x74, 0x6f, 0x20, 0x63, 0x75, 0x74, 0x65, 0x3a, 0x3a, 0x61, 0x73, 0x5f, 0x70, 0x6f
        /* <DEDUP_REMOVED lines=24> */
        /*0262*/ 	.byte	0x38, 0x31, 0x39, 0x32, 0x3e, 0x3e, 0x3e, 0x3e, 0x5d, 0x00
	.type		__unnamed_2,@object
	.size		__unnamed_2,(.L_2 - __unnamed_2)
__unnamed_2:
        /* <DEDUP_REMOVED lines=43> */
        /*051c*/ 	.byte	0x74, 0x65, 0x3a, 0x3a, 0x43, 0x3c, 0x30, 0x3e, 0x3e, 0x3e, 0x3e, 0x5d, 0x00
.L_2:


//--------------------- .nv.shared._ZN7cutlass13device_kernelINS_4gemm6kernel13GemmUniversalIN4cute5tupleIJiiiiEEENS1_10collective13CollectiveMmaINS1_46MainloopSm100TmaUmmaWarpSpecializedBlockScaledILi16ELi2ELi1ENS5_IJNS4_1CILi2EEESB_NSA_ILi1EEEEEEEENS5_IJNSA_ILi256EEESF_NSA_ILi64EEEEEENS5_IJNS_12float_e2m1_tENS_13float_ue4m3_tEEEENS5_IJNS5_IJlSC_lEEENS4_6LayoutINS5_IJNS5_IJNS5_IJNSA_ILi32EEENSA_ILi4EEEEEEiEEENS5_IJNS5_IJNSA_ILi16EEESO_EEEiEEENS5_IJSC_iEEEEEENS5_IJST_NS5_IJNS5_IJNSA_ILi0EEESC_EEENSA_ILi512EEEEEENS5_IJSW_iEEEEEEEEEEESK_S13_NS4_8TiledMMAINS4_8MMA_AtomIJNS4_23SM100_MMA_MXF4_2x1SM_SSISI_SI_fSJ_Li256ELi256ELi16ELNS4_4UMMA5MajorE0ELS18_0ELNS17_7ScaleInE0ELS19_0EEEEEENSM_INS5_IJSC_SC_SC_EEENS5_IJSW_SW_SW_EEEEENS5_IJNS4_10UnderscoreES1F_S1F_EEEEENS5_IJNS4_28SM100_TMA_2SM_LOAD_MULTICASTES1I_EEENS5_IJNS4_14ComposedLayoutINS4_7SwizzleILi1ELi4ELi3EEENS4_18smem_ptr_flag_bitsILi4EEENSM_INS5_IJNSA_ILi8EEESG_EEENS5_IJSG_SC_EEEEEEENSM_INS5_IJNS5_IJNS5_IJSP_SC_EEESS_EEESC_NS5_IJSC_SC_EEEEEENS5_IJNS5_IJNS5_IJSS_SY_EEESX_EEESW_NS5_IJSO_SY_EEEEEEEEEEEvNS4_8identityENS5_IJNS4_18SM100_TMA_2SM_LOADES1I_EEENS5_IJS1T_NSM_INS5_IJNS5_IJNS5_IJSP_SB_EEESS_EEESC_S1W_EEENS5_IJS1Z_SW_NS5_IJSO_NSA_ILi1024EEEEEEEEEEEEEEvS24_EENS_8epilogue10collective18CollectiveEpilogueINS2G_23Sm100TmaWarpSpecializedILi4ELi2ELi64ELb1ELb0EEEJNS5_IJNSA_ILi128EEESF_SG_EEENS5_IJNSM_IS2L_SC_EENSM_ISG_SC_EEEEENS_10bfloat16_tESL_S2Q_SL_NS2G_6fusion15FusionCallbacksIS2K_NS2R_17LinearCombinationIS2Q_fS2Q_fLNS_15FloatRoundStyleE2EEES2M_S2P_JEEENS4_5SM1004TMEM4LOAD26SM100_TMEM_LOAD_32dp32b64xENS4_13SM90_TMA_LOADENS1K_INS1L_ILi3ELi4ELi3EEENS1N_ILi16EEES1S_EENS4_39AutoVectorizingCopyWithAssumedAlignmentILi128EEENS4_14SM90_TMA_STOREES34_S36_S36_EEEvvEEEEvNT_6ParamsE --------------------------
	.section	.nv.shared._ZN7cutlass13device_kernelINS_4gemm6kernel13GemmUniversalIN4cute5tupleIJiiiiEEENS1_10collective13CollectiveMmaINS1_46MainloopSm100TmaUmmaWarpSpecializedBlockScaledILi16ELi2ELi1ENS5_IJNS4_1CILi2EEESB_NSA_ILi1EEEEEEEENS5_IJNSA_ILi256EEESF_NSA_ILi64EEEEEENS5_IJNS_12float_e2m1_tENS_13float_ue4m3_tEEEENS5_IJNS5_IJlSC_lEEENS4_6LayoutINS5_IJNS5_IJNS5_IJNSA_ILi32EEENSA_ILi4EEEEEEiEEENS5_IJNS5_IJNSA_ILi16EEESO_EEEiEEENS5_IJSC_iEEEEEENS5_IJST_NS5_IJNS5_IJNSA_ILi0EEESC_EEENSA_ILi512EEEEEENS5_IJSW_iEEEEEEEEEEESK_S13_NS4_8TiledMMAINS4_8MMA_AtomIJNS4_23SM100_MMA_MXF4_2x1SM_SSISI_SI_fSJ_Li256ELi256ELi16ELNS4_4UMMA5MajorE0ELS18_0ELNS17_7ScaleInE0ELS19_0EEEEEENSM_INS5_IJSC_SC_SC_EEENS5_IJSW_SW_SW_EEEEENS5_IJNS4_10UnderscoreES1F_S1F_EEEEENS5_IJNS4_28SM100_TMA_2SM_LOAD_MULTICASTES1I_EEENS5_IJNS4_14ComposedLayoutINS4_7SwizzleILi1ELi4ELi3EEENS4_18smem_ptr_flag_bitsILi4EEENSM_INS5_IJNSA_ILi8EEESG_EEENS5_IJSG_SC_EEEEEEENSM_INS5_IJNS5_IJNS5_IJSP_SC_EEESS_EEESC_NS5_IJSC_SC_EEEEEENS5_IJNS5_IJNS5_IJSS_SY_EEESX_EEESW_NS5_IJSO_SY_EEEEEEEEEEEvNS4_8identityENS5_IJNS4_18SM100_TMA_2SM_LOADES1I_EEENS5_IJS1T_NSM_INS5_IJNS5_IJNS5_IJSP_SB_EEESS_EEESC_S1W_EEENS5_IJS1Z_SW_NS5_IJSO_NSA_ILi1024EEEEEEEEEEEEEEvS24_EENS_8epilogue10collective18CollectiveEpilogueINS2G_23Sm100TmaWarpSpecializedILi4ELi2ELi64ELb1ELb0EEEJNS5_IJNSA_ILi128EEESF_SG_EEENS5_IJNSM_IS2L_SC_EENSM_ISG_SC_EEEEENS_10bfloat16_tESL_S2Q_SL_NS2G_6fusion15FusionCallbacksIS2K_NS2R_17LinearCombinationIS2Q_fS2Q_fLNS_15FloatRoundStyleE2EEES2M_S2P_JEEENS4_5SM1004TMEM4LOAD26SM100_TMEM_LOAD_32dp32b64xENS4_13SM90_TMA_LOADENS1K_INS1L_ILi3ELi4ELi3EEENS1N_ILi16EEES1S_EENS4_39AutoVectorizingCopyWithAssumedAlignmentILi128EEENS4_14SM90_TMA_STOREES34_S36_S36_EEEvvEEEEvNT_6ParamsE,"aw",@nobits
	.sectionflags	@""
	.align	16
	.zero		1024


//--------------------- .nv.shared.reserved.0     --------------------------
	.section	.nv.shared.reserved.0,"aw",@nobits
	.weak		__nv_reservedSMEM_offset_0_alias
	.size		__nv_reservedSMEM_offset_0_alias, 0, 64
	.other		__nv_reservedSMEM_offset_0_alias,@"STO_CUDA_RESERVED_SHARED STV_DEFAULT"
__nv_reservedSMEM_offset_0_alias:
	.zero		0
.nv.shared.reserved.0:
	.zero		64
	.weak		__nv_reservedSMEM_tcgen05_partition
	.type		__nv_reservedSMEM_tcgen05_partition,@object
	.size		__nv_reservedSMEM_tcgen05_partition,(.L_0 - __nv_reservedSMEM_tcgen05_partition)
__nv_reservedSMEM_tcgen05_partition:
	.zero		32
.L_0:


//--------------------- .nv.global                --------------------------
	.section	.nv.global,"aw",@nobits
.nv.global:
	.type		_ZN40_INTERNAL_84dd6bf6_4_k_cu_1c4eada9_344964cute1_E,@object
	.size		_ZN40_INTERNAL_84dd6bf6_4_k_cu_1c4eada9_344964cute1_E,(_ZN40_INTERNAL_84dd6bf6_4_k_cu_1c4eada9_344964cuda3std3__45__cpo6cbeginE - _ZN40_INTERNAL_84dd6bf6_4_k_cu_1c4eada9_344964cute1_E)
_ZN40_INTERNAL_84dd6bf6_4_k_cu_1c4eada9_344964cute1_E:
	.zero		1
	.type		_ZN40_INTERNAL_84dd6bf6_4_k_cu_1c4eada9_344964cuda3std3__45__cpo6cbeginE,@object
	.size		_ZN40_INTERNAL_84dd6bf6_4_k_cu_1c4eada9_344964cuda3std3__45__cpo6cbeginE,(_ZN40_INTERNAL_84dd6bf6_4_k_cu_1c4eada9_344964cuda3std3__48in_placeE - _ZN40_INTERNAL_84dd6bf6_4_k_cu_1c4eada9_344964cuda3std3__45__cpo6cbeginE)
_ZN40_INTERNAL_84dd6bf6_4_k_cu_1c4eada9_344964cuda3std3__45__cpo6cbeginE:
	.zero		1
	.type		_ZN40_INTERNAL_84dd6bf6_4_k_cu_1c4eada9_344964cuda3std3__48in_placeE,@object
	.size		_ZN40_INTERNAL_84dd6bf6_4_k_cu_1c4eada9_344964cuda3std3__48in_placeE,(_ZN40_INTERNAL_84dd6bf6_4_k_cu_1c4eada9_344964cuda3std6ranges3__45__cpo9iter_moveE - _ZN40_INTERNAL_84dd6bf6_4_k_cu_1c4eada9_344964cuda3std3__48in_placeE)
_ZN40_INTERNAL_84dd6bf6_4_k_cu_1c4eada9_344964cuda3std3__48in_placeE:
	.zero		1
	.type		_ZN40_INTERNAL_84dd6bf6_4_k_cu_1c4eada9_344964cuda3std6ranges3__45__cpo9iter_moveE,@object
	.size		_ZN40_INTERNAL_84dd6bf6_4_k_cu_1c4eada9_344964cuda3std6ranges3__45__cpo9iter_moveE,(_ZN40_INTERNAL_84dd6bf6_4_k_cu_1c4eada9_344964cuda3std3__45__cpo5beginE - _ZN40_INTERNAL_84dd6bf6_4_k_cu_1c4eada9_344964cuda3std6ranges3__45__cpo9iter_moveE)
_ZN40_INTERNAL_84dd6bf6_4_k_cu_1c4eada9_344964cuda3std6ranges3__45__cpo9iter_moveE:
	.zero		1
	.type		_ZN40_INTERNAL_84dd6bf6_4_k_cu_1c4eada9_344964cuda3std3__45__cpo5beginE,@object
	.size		_ZN40_INTERNAL_84dd6bf6_4_k_cu_1c4eada9_344964cuda3std3__45__cpo5beginE,(_ZN40_INTERNAL_84dd6bf6_4_k_cu_1c4eada9_344964cuda3std3__442_GLOBAL__N__84dd6bf6_4_k_cu_1c4eada9_344966ignoreE - _ZN40_INTERNAL_84dd6bf6_4_k_cu_1c4eada9_344964cuda3std3__45__cpo5beginE)
_ZN40_INTERNAL_84dd6bf6_4_k_cu_1c4eada9_344964cuda3std3__45__cpo5beginE:
	.zero		1
	.type		_ZN40_INTERNAL_84dd6bf6_4_k_cu_1c4eada9_344964cuda3std3__442_GLOBAL__N__84dd6bf6_4_k_cu_1c4eada9_344966ignoreE,@object
	.size		_ZN40_INTERNAL_84dd6bf6_4_k_cu_1c4eada9_344964cuda3std3__442_GLOBAL__N__84dd6bf6_4_k_cu_1c4eada9_344966ignoreE,(_ZN40_INTERNAL_84dd6bf6_4_k_cu_1c4eada9_344964cute7productE - _ZN40_INTERNAL_84dd6bf6_4_k_cu_1c4eada9_344964cuda3std3__442_GLOBAL__N__84dd6bf6_4_k_cu_1c4eada9_344966ignoreE)
_ZN40_INTERNAL_84dd6bf6_4_k_cu_1c4eada9_344964cuda3std3__442_GLOBAL__N__84dd6bf6_4_k_cu_1c4eada9_344966ignoreE:
	.zero		1
	.type		_ZN40_INTERNAL_84dd6bf6_4_k_cu_1c4eada9_344964cute7productE,@object
	.size		_ZN40_INTERNAL_84dd6bf6_4_k_cu_1c4eada9_344964cute7productE,(_ZN40_INTERNAL_84dd6bf6_4_k_cu_1c4eada9_344964cuda3std3__45__cpo3endE - _ZN40_INTERNAL_84dd6bf6_4_k_cu_1c4eada9_344964cute7productE)
_ZN40_INTERNAL_84dd6bf6_4_k_cu_1c4eada9_344964cute7productE:
	.zero		1
	.type		_ZN40_INTERNAL_84dd6bf6_4_k_cu_1c4eada9_344964cuda3std3__45__cpo3endE,@object
	.size		_ZN40_INTERNAL_84dd6bf6_4_k_cu_1c4eada9_344964cuda3std3__45__cpo3endE,(_ZN40_INTERNAL_84dd6bf6_4_k_cu_1c4eada9_344964cuda3std3__419piecewise_constructE - _ZN40_INTERNAL_84dd6bf6_4_k_cu_1c4eada9_344964cuda3std3__45__cpo3endE)
_ZN40_INTERNAL_84dd6bf6_4_k_cu_1c4eada9_344964cuda3std3__45__cpo3endE:
	.zero		1
	.type		_ZN40_INTERNAL_84dd6bf6_4_k_cu_1c4eada9_344964cuda3std3__419piecewise_constructE,@object
	.size		_ZN40_INTERNAL_84dd6bf6_4_k_cu_1c4eada9_344964cuda3std3__419piecewise_constructE,(_ZN40_INTERNAL_84dd6bf6_4_k_cu_1c4eada9_344964cuda3std3__45__cpo4cendE - _ZN40_INTERNAL_84dd6bf6_4_k_cu_1c4eada9_344964cuda3std3__419piecewise_constructE)
_ZN40_INTERNAL_84dd6bf6_4_k_cu_1c4eada9_344964cuda3std3__419piecewise_constructE:
	.zero		1
	.type		_ZN40_INTERNAL_84dd6bf6_4_k_cu_1c4eada9_344964cuda3std3__45__cpo4cendE,@object
	.size		_ZN40_INTERNAL_84dd6bf6_4_k_cu_1c4eada9_344964cuda3std3__45__cpo4cendE,(_ZN40_INTERNAL_84dd6bf6_4_k_cu_1c4eada9_344964cuda3std6ranges3__45__cpo4swapE - _ZN40_INTERNAL_84dd6bf6_4_k_cu_1c4eada9_344964cuda3std3__45__cpo4cendE)
_ZN40_INTERNAL_84dd6bf6_4_k_cu_1c4eada9_344964cuda3std3__45__cpo4cendE:
	.zero		1
	.type		_ZN40_INTERNAL_84dd6bf6_4_k_cu_1c4eada9_344964cuda3std6ranges3__45__cpo4swapE,@object
	.size		_ZN40_INTERNAL_84dd6bf6_4_k_cu_1c4eada9_344964cuda3std6ranges3__45__cpo4swapE,(.L_10 - _ZN40_INTERNAL_84dd6bf6_4_k_cu_1c4eada9_344964cuda3std6ranges3__45__cpo4swapE)
_ZN40_INTERNAL_84dd6bf6_4_k_cu_1c4eada9_344964cuda3std6ranges3__45__cpo4swapE:
	.zero		1
.L_10:


//--------------------- .nv.constant0._ZN7cutlass13device_kernelINS_4gemm6kernel13GemmUniversalIN4cute5tupleIJiiiiEEENS1_10collective13CollectiveMmaINS1_46MainloopSm100TmaUmmaWarpSpecializedBlockScaledILi16ELi2ELi1ENS5_IJNS4_1CILi2EEESB_NSA_ILi1EEEEEEEENS5_IJNSA_ILi256EEESF_NSA_ILi64EEEEEENS5_IJNS_12float_e2m1_tENS_13float_ue4m3_tEEEENS5_IJNS5_IJlSC_lEEENS4_6LayoutINS5_IJNS5_IJNS5_IJNSA_ILi32EEENSA_ILi4EEEEEEiEEENS5_IJNS5_IJNSA_ILi16EEESO_EEEiEEENS5_IJSC_iEEEEEENS5_IJST_NS5_IJNS5_IJNSA_ILi0EEESC_EEENSA_ILi512EEEEEENS5_IJSW_iEEEEEEEEEEESK_S13_NS4_8TiledMMAINS4_8MMA_AtomIJNS4_23SM100_MMA_MXF4_2x1SM_SSISI_SI_fSJ_Li256ELi256ELi16ELNS4_4UMMA5MajorE0ELS18_0ELNS17_7ScaleInE0ELS19_0EEEEEENSM_INS5_IJSC_SC_SC_EEENS5_IJSW_SW_SW_EEEEENS5_IJNS4_10UnderscoreES1F_S1F_EEEEENS5_IJNS4_28SM100_TMA_2SM_LOAD_MULTICASTES1I_EEENS5_IJNS4_14ComposedLayoutINS4_7SwizzleILi1ELi4ELi3EEENS4_18smem_ptr_flag_bitsILi4EEENSM_INS5_IJNSA_ILi8EEESG_EEENS5_IJSG_SC_EEEEEEENSM_INS5_IJNS5_IJNS5_IJSP_SC_EEESS_EEESC_NS5_IJSC_SC_EEEEEENS5_IJNS5_IJNS5_IJSS_SY_EEESX_EEESW_NS5_IJSO_SY_EEEEEEEEEEEvNS4_8identityENS5_IJNS4_18SM100_TMA_2SM_LOADES1I_EEENS5_IJS1T_NSM_INS5_IJNS5_IJNS5_IJSP_SB_EEESS_EEESC_S1W_EEENS5_IJS1Z_SW_NS5_IJSO_NSA_ILi1024EEEEEEEEEEEEEEvS24_EENS_8epilogue10collective18CollectiveEpilogueINS2G_23Sm100TmaWarpSpecializedILi4ELi2ELi64ELb1ELb0EEEJNS5_IJNSA_ILi128EEESF_SG_EEENS5_IJNSM_IS2L_SC_EENSM_ISG_SC_EEEEENS_10bfloat16_tESL_S2Q_SL_NS2G_6fusion15FusionCallbacksIS2K_NS2R_17LinearCombinationIS2Q_fS2Q_fLNS_15FloatRoundStyleE2EEES2M_S2P_JEEENS4_5SM1004TMEM4LOAD26SM100_TMEM_LOAD_32dp32b64xENS4_13SM90_TMA_LOADENS1K_INS1L_ILi3ELi4ELi3EEENS1N_ILi16EEES1S_EENS4_39AutoVectorizingCopyWithAssumedAlignmentILi128EEENS4_14SM90_TMA_STOREES34_S36_S36_EEEvvEEEEvNT_6ParamsE --------------------------
	.section	.nv.constant0._ZN7cutlass13device_kernelINS_4gemm6kernel13GemmUniversalIN4cute5tupleIJiiiiEEENS1_10collective13CollectiveMmaINS1_46MainloopSm100TmaUmmaWarpSpecializedBlockScaledILi16ELi2ELi1ENS5_IJNS4_1CILi2EEESB_NSA_ILi1EEEEEEEENS5_IJNSA_ILi256EEESF_NSA_ILi64EEEEEENS5_IJNS_12float_e2m1_tENS_13float_ue4m3_tEEEENS5_IJNS5_IJlSC_lEEENS4_6LayoutINS5_IJNS5_IJNS5_IJNSA_ILi32EEENSA_ILi4EEEEEEiEEENS5_IJNS5_IJNSA_ILi16EEESO_EEEiEEENS5_IJSC_iEEEEEENS5_IJST_NS5_IJNS5_IJNSA_ILi0EEESC_EEENSA_ILi512EEEEEENS5_IJSW_iEEEEEEEEEEESK_S13_NS4_8TiledMMAINS4_8MMA_AtomIJNS4_23SM100_MMA_MXF4_2x1SM_SSISI_SI_fSJ_Li256ELi256ELi16ELNS4_4UMMA5MajorE0ELS18_0ELNS17_7ScaleInE0ELS19_0EEEEEENSM_INS5_IJSC_SC_SC_EEENS5_IJSW_SW_SW_EEEEENS5_IJNS4_10UnderscoreES1F_S1F_EEEEENS5_IJNS4_28SM100_TMA_2SM_LOAD_MULTICASTES1I_EEENS5_IJNS4_14ComposedLayoutINS4_7SwizzleILi1ELi4ELi3EEENS4_18smem_ptr_flag_bitsILi4EEENSM_INS5_IJNSA_ILi8EEESG_EEENS5_IJSG_SC_EEEEEEENSM_INS5_IJNS5_IJNS5_IJSP_SC_EEESS_EEESC_NS5_IJSC_SC_EEEEEENS5_IJNS5_IJNS5_IJSS_SY_EEESX_EEESW_NS5_IJSO_SY_EEEEEEEEEEEvNS4_8identityENS5_IJNS4_18SM100_TMA_2SM_LOADES1I_EEENS5_IJS1T_NSM_INS5_IJNS5_IJNS5_IJSP_SB_EEESS_EEESC_S1W_EEENS5_IJS1Z_SW_NS5_IJSO_NSA_ILi1024EEEEEEEEEEEEEEvS24_EENS_8epilogue10collective18CollectiveEpilogueINS2G_23Sm100TmaWarpSpecializedILi4ELi2ELi64ELb1ELb0EEEJNS5_IJNSA_ILi128EEESF_SG_EEENS5_IJNSM_IS2L_SC_EENSM_ISG_SC_EEEEENS_10bfloat16_tESL_S2Q_SL_NS2G_6fusion15FusionCallbacksIS2K_NS2R_17LinearCombinationIS2Q_fS2Q_fLNS_15FloatRoundStyleE2EEES2M_S2P_JEEENS4_5SM1004TMEM4LOAD26SM100_TMEM_LOAD_32dp32b64xENS4_13SM90_TMA_LOADENS1K_INS1L_ILi3ELi4ELi3EEENS1N_ILi16EEES1S_EENS4_39AutoVectorizingCopyWithAssumedAlignmentILi128EEENS4_14SM90_TMA_STOREES34_S36_S36_EEEvvEEEEvNT_6ParamsE,"a",@progbits
	.sectionflags	@""
	.align	4
.nv.constant0._ZN7cutlass13device_kernelINS_4gemm6kernel13GemmUniversalIN4cute5tupleIJiiiiEEENS1_10collective13CollectiveMmaINS1_46MainloopSm100TmaUmmaWarpSpecializedBlockScaledILi16ELi2ELi1ENS5_IJNS4_1CILi2EEESB_NSA_ILi1EEEEEEEENS5_IJNSA_ILi256EEESF_NSA_ILi64EEEEEENS5_IJNS_12float_e2m1_tENS_13float_ue4m3_tEEEENS5_IJNS5_IJlSC_lEEENS4_6LayoutINS5_IJNS5_IJNS5_IJNSA_ILi32EEENSA_ILi4EEEEEEiEEENS5_IJNS5_IJNSA_ILi16EEESO_EEEiEEENS5_IJSC_iEEEEEENS5_IJST_NS5_IJNS5_IJNSA_ILi0EEESC_EEENSA_ILi512EEEEEENS5_IJSW_iEEEEEEEEEEESK_S13_NS4_8TiledMMAINS4_8MMA_AtomIJNS4_23SM100_MMA_MXF4_2x1SM_SSISI_SI_fSJ_Li256ELi256ELi16ELNS4_4UMMA5MajorE0ELS18_0ELNS17_7ScaleInE0ELS19_0EEEEEENSM_INS5_IJSC_SC_SC_EEENS5_IJSW_SW_SW_EEEEENS5_IJNS4_10UnderscoreES1F_S1F_EEEEENS5_IJNS4_28SM100_TMA_2SM_LOAD_MULTICASTES1I_EEENS5_IJNS4_14ComposedLayoutINS4_7SwizzleILi1ELi4ELi3EEENS4_18smem_ptr_flag_bitsILi4EEENSM_INS5_IJNSA_ILi8EEESG_EEENS5_IJSG_SC_EEEEEEENSM_INS5_IJNS5_IJNS5_IJSP_SC_EEESS_EEESC_NS5_IJSC_SC_EEEEEENS5_IJNS5_IJNS5_IJSS_SY_EEESX_EEESW_NS5_IJSO_SY_EEEEEEEEEEEvNS4_8identityENS5_IJNS4_18SM100_TMA_2SM_LOADES1I_EEENS5_IJS1T_NSM_INS5_IJNS5_IJNS5_IJSP_SB_EEESS_EEESC_S1W_EEENS5_IJS1Z_SW_NS5_IJSO_NSA_ILi1024EEEEEEEEEEEEEEvS24_EENS_8epilogue10collective18CollectiveEpilogueINS2G_23Sm100TmaWarpSpecializedILi4ELi2ELi64ELb1ELb0EEEJNS5_IJNSA_ILi128EEESF_SG_EEENS5_IJNSM_IS2L_SC_EENSM_ISG_SC_EEEEENS_10bfloat16_tESL_S2Q_SL_NS2G_6fusion15FusionCallbacksIS2K_NS2R_17LinearCombinationIS2Q_fS2Q_fLNS_15FloatRoundStyleE2EEES2M_S2P_JEEENS4_5SM1004TMEM4LOAD26SM100_TMEM_LOAD_32dp32b64xENS4_13SM90_TMA_LOADENS1K_INS1L_ILi3ELi4ELi3EEENS1N_ILi16EEES1S_EENS4_39AutoVectorizingCopyWithAssumedAlignmentILi128EEENS4_14SM90_TMA_STOREES34_S36_S36_EEEvvEEEEvNT_6ParamsE:
	.zero		3968


//--------------------- SYMBOLS --------------------------

	.type		.nv.reservedSmem.offset0,@object
	.size		.nv.reservedSmem.offset0,0x4
	.type		.nv.reservedSmem.cap,@object
	.size		.nv.reservedSmem.cap,0x4
	.type		__assertfail,@function
